def matmul_kernel(
    a_ptr,
    b_ptr,
    c_ptr,
    M,
    N,
    K,
    stride_am,
    stride_ak,
    stride_bk,
    stride_bn,
    stride_cm,
    stride_cn,
    BLOCK_M: tl.constexpr,
    BLOCK_N: tl.constexpr,
    BLOCK_K: tl.constexpr,
    GROUP_M: tl.constexpr,
):
    pid = tl.program_id(axis=0)
    num_pid_m = tl.cdiv(M, BLOCK_M)
    num_pid_n = tl.cdiv(N, BLOCK_N)
    num_pid_in_group = GROUP_M * num_pid_n
    group_id = pid // num_pid_in_group
    first_pid_m = group_id * GROUP_M
    group_size_m = min(num_pid_m - first_pid_m, GROUP_M)
    pid_m = first_pid_m + ((pid % num_pid_in_group) % group_size_m)
    pid_n = (pid % num_pid_in_group) // group_size_m

    offs_am = (pid_m * BLOCK_M + tl.arange(0, BLOCK_M)) % M
    offs_bn = (pid_n * BLOCK_N + tl.arange(0, BLOCK_N)) % N
    offs_k = tl.arange(0, BLOCK_K)
    a_ptrs = a_ptr + offs_am[:, None] * stride_am + offs_k[None, :] * stride_ak
    b_ptrs = b_ptr + offs_k[:, None] * stride_bk + offs_bn[None, :] * stride_bn

    acc = tl.zeros((BLOCK_M, BLOCK_N), dtype=tl.float32)
    for kk in range(0, tl.cdiv(K, BLOCK_K)):
        a = tl.load(a_ptrs, mask=offs_k[None, :] < K - kk * BLOCK_K, other=0.0)
        b = tl.load(b_ptrs, mask=offs_k[:, None] < K - kk * BLOCK_K, other=0.0)
        acc = tl.dot(a, b, acc)
        a_ptrs += BLOCK_K * stride_ak
        b_ptrs += BLOCK_K * stride_bk

    c = acc.to(c_ptr.dtype.element_ty)
    offs_cm = pid_m * BLOCK_M + tl.arange(0, BLOCK_M)
    offs_cn = pid_n * BLOCK_N + tl.arange(0, BLOCK_N)
    c_ptrs = c_ptr + offs_cm[:, None] * stride_cm + offs_cn[None, :] * stride_cn
    mask = (offs_cm[:, None] < M) & (offs_cn[None, :] < N)
    tl.store(c_ptrs, c, mask=mask)

# config = {"BLOCK_K": 64, "BLOCK_M": 512, "BLOCK_N": 64, "GROUP_M": 8, "arch": "sm_100", "dtype": "fp8e5m2", "num_ctas": 1, "num_stages": 3, "num_warps": 2}
# arch = sm_100


// ===== COMPILED SASS (sm_100a) =====

	.target	sm_100a

	.elftype	@"ET_EXEC"


//--------------------- .note.nv.tkinfo           --------------------------
	.section	.note.nv.tkinfo,"",@"SHT_NOTE"
	.sectionflags	@"SHF_NOTE_NV_TKINFO"
	.tkinfo
        /*0018*/ 	.word	0x00000081
        /*0030*/ 	.string	""
        /*0030*/ 	.string	"ptxas-blackwell"
        /*0030*/ 	.string	"Cuda compilation tools, release 12.9, V12.9.86"
        /*0030*/ 	.string	"Build cuda_12.9.r12.9/compiler.36037853_0"
        /*0030*/ 	.string	"-v  -suppress-debug-info  -lineinfo  -arch sm_100a "



//--------------------- .note.nv.cuver            --------------------------
	.section	.note.nv.cuver,"",@"SHT_NOTE"
	.sectionflags	@"SHF_NOTE_NV_CUVER"
        /*0018*/ 	.short	0x0001
        /*001a*/ 	.short	0x0064
        /*001c*/ 	.short	0x0001
        /*001e*/ 	.short	0x0000
        /*0020*/ 	.short	0x0001
        /*0022*/ 	.short	0x0000


//--------------------- .nv.info                  --------------------------
	.section	.nv.info,"",@"SHT_CUDA_INFO"
	.align	4


	//----- nvinfo : EIATTR_REGCOUNT
	.align		4
        /*0000*/ 	.byte	0x04, 0x2f
        /*0002*/ 	.short	(.L_1 - .L_0)
	.align		4
.L_0:
        /*0004*/ 	.word	index@(matmul_kernel)
        /*0008*/ 	.word	0x00000020


	//----- nvinfo : EIATTR_FRAME_SIZE
	.align		4
.L_1:
        /*000c*/ 	.byte	0x04, 0x11
        /*000e*/ 	.short	(.L_3 - .L_2)
	.align		4
.L_2:
        /*0010*/ 	.word	index@(matmul_kernel)
        /*0014*/ 	.word	0x00004778


	//----- nvinfo : EIATTR_MIN_STACK_SIZE
	.align		4
.L_3:
        /*0018*/ 	.byte	0x04, 0x12
        /*001a*/ 	.short	(.L_5 - .L_4)
	.align		4
.L_4:
        /*001c*/ 	.word	index@(matmul_kernel)
        /*0020*/ 	.word	0x00004778
.L_5:


//--------------------- .nv.info.matmul_kernel    --------------------------
	.section	.nv.info.matmul_kernel,"",@"SHT_CUDA_INFO"
	.sectionflags	@""
	.align	4


	//----- nvinfo : EIATTR_CUDA_API_VERSION
	.align		4
        /*0000*/ 	.byte	0x04, 0x37
        /*0002*/ 	.short	(.L_7 - .L_6)
.L_6:
        /*0004*/ 	.word	0x00000081


	//----- nvinfo : EIATTR_KPARAM_INFO
	.align		4
.L_7:
        /*0008*/ 	.byte	0x04, 0x17
        /*000a*/ 	.short	(.L_9 - .L_8)
.L_8:
        /*000c*/ 	.word	0x00000000
        /*0010*/ 	.short	0x000d
        /*0012*/ 	.short	0x0048
        /*0014*/ 	.byte	0x00, 0xf4, 0x21, 0x00


	//----- nvinfo : EIATTR_KPARAM_INFO
	.align		4
.L_9:
        /*0018*/ 	.byte	0x04, 0x17
        /*001a*/ 	.short	(.L_11 - .L_10)
.L_10:
        /*001c*/ 	.word	0x00000000
        /*0020*/ 	.short	0x000c
        /*0022*/ 	.short	0x0040
        /*0024*/ 	.byte	0x00, 0xf4, 0x21, 0x00


	//----- nvinfo : EIATTR_KPARAM_INFO
	.align		4
.L_11:
        /*0028*/ 	.byte	0x04, 0x17
        /*002a*/ 	.short	(.L_13 - .L_12)
.L_12:
        /*002c*/ 	.word	0x00000000
        /*0030*/ 	.short	0x000b
        /*0032*/ 	.short	0x0038
        /*0034*/ 	.byte	0x00, 0xf0, 0x11, 0x00


	//----- nvinfo : EIATTR_KPARAM_INFO
	.align		4
.L_13:
        /*0038*/ 	.byte	0x04, 0x17
        /*003a*/ 	.short	(.L_15 - .L_14)
.L_14:
        /*003c*/ 	.word	0x00000000
        /*0040*/ 	.short	0x000a
        /*0042*/ 	.short	0x0034
        /*0044*/ 	.byte	0x00, 0xf0, 0x11, 0x00


	//----- nvinfo : EIATTR_KPARAM_INFO
	.align		4
.L_15:
        /*0048*/ 	.byte	0x04, 0x17
        /*004a*/ 	.short	(.L_17 - .L_16)
.L_16:
        /*004c*/ 	.word	0x00000000
        /*0050*/ 	.short	0x0009
        /*0052*/ 	.short	0x0030
        /*0054*/ 	.byte	0x00, 0xf0, 0x11, 0x00


	//----- nvinfo : EIATTR_KPARAM_INFO
	.align		4
.L_17:
        /*0058*/ 	.byte	0x04, 0x17
        /*005a*/ 	.short	(.L_19 - .L_18)
.L_18:
        /*005c*/ 	.word	0x00000000
        /*0060*/ 	.short	0x0008
        /*0062*/ 	.short	0x002c
        /*0064*/ 	.byte	0x00, 0xf0, 0x11, 0x00


	//----- nvinfo : EIATTR_KPARAM_INFO
	.align		4
.L_19:
        /*0068*/ 	.byte	0x04, 0x17
        /*006a*/ 	.short	(.L_21 - .L_20)
.L_20:
        /*006c*/ 	.word	0x00000000
        /*0070*/ 	.short	0x0007
        /*0072*/ 	.short	0x0028
        /*0074*/ 	.byte	0x00, 0xf0, 0x11, 0x00


	//----- nvinfo : EIATTR_KPARAM_INFO
	.align		4
.L_21:
        /*0078*/ 	.byte	0x04, 0x17
        /*007a*/ 	.short	(.L_23 - .L_22)
.L_22:
        /*007c*/ 	.word	0x00000000
        /*0080*/ 	.short	0x0006
        /*0082*/ 	.short	0x0024
        /*0084*/ 	.byte	0x00, 0xf0, 0x11, 0x00


	//----- nvinfo : EIATTR_KPARAM_INFO
	.align		4
.L_23:
        /*0088*/ 	.byte	0x04, 0x17
        /*008a*/ 	.short	(.L_25 - .L_24)
.L_24:
        /*008c*/ 	.word	0x00000000
        /*0090*/ 	.short	0x0005
        /*0092*/ 	.short	0x0020
        /*0094*/ 	.byte	0x00, 0xf0, 0x11, 0x00


	//----- nvinfo : EIATTR_KPARAM_INFO
	.align		4
.L_25:
        /*0098*/ 	.byte	0x04, 0x17
        /*009a*/ 	.short	(.L_27 - .L_26)
.L_26:
        /*009c*/ 	.word	0x00000000
        /*00a0*/ 	.short	0x0004
        /*00a2*/ 	.short	0x001c
        /*00a4*/ 	.byte	0x00, 0xf0, 0x11, 0x00


	//----- nvinfo : EIATTR_KPARAM_INFO
	.align		4
.L_27:
        /*00a8*/ 	.byte	0x04, 0x17
        /*00aa*/ 	.short	(.L_29 - .L_28)
.L_28:
        /*00ac*/ 	.word	0x00000000
        /*00b0*/ 	.short	0x0003
        /*00b2*/ 	.short	0x0018
        /*00b4*/ 	.byte	0x00, 0xf0, 0x11, 0x00


	//----- nvinfo : EIATTR_KPARAM_INFO
	.align		4
.L_29:
        /*00b8*/ 	.byte	0x04, 0x17
        /*00ba*/ 	.short	(.L_31 - .L_30)
.L_30:
        /*00bc*/ 	.word	0x00000000
        /*00c0*/ 	.short	0x0002
        /*00c2*/ 	.short	0x0010
        /*00c4*/ 	.byte	0x00, 0xf4, 0x21, 0x00


	//----- nvinfo : EIATTR_KPARAM_INFO
	.align		4
.L_31:
        /*00c8*/ 	.byte	0x04, 0x17
        /*00ca*/ 	.short	(.L_33 - .L_32)
.L_32:
        /*00cc*/ 	.word	0x00000000
        /*00d0*/ 	.short	0x0001
        /*00d2*/ 	.short	0x0008
        /*00d4*/ 	.byte	0x00, 0xf4, 0x21, 0x00


	//----- nvinfo : EIATTR_KPARAM_INFO
	.align		4
.L_33:
        /*00d8*/ 	.byte	0x04, 0x17
        /*00da*/ 	.short	(.L_35 - .L_34)
.L_34:
        /*00dc*/ 	.word	0x00000000
        /*00e0*/ 	.short	0x0000
        /*00e2*/ 	.short	0x0000
        /*00e4*/ 	.byte	0x00, 0xf4, 0x21, 0x00


	//----- nvinfo : EIATTR_SPARSE_MMA_MASK
	.align		4
.L_35:
        /*00e8*/ 	.byte	0x03, 0x50
        /*00ea*/ 	.short	0x0000


	//----- nvinfo : EIATTR_MAXREG_COUNT
	.align		4
        /*00ec*/ 	.byte	0x03, 0x1b
        /*00ee*/ 	.short	0x00ff


	//----- nvinfo : EIATTR_NUM_BARRIERS
	.align		4
        /*00f0*/ 	.byte	0x02, 0x4c
        /*00f2*/ 	.byte	0x01
	.zero		1


	//----- nvinfo : EIATTR_ANNOTATIONS
	.align		4
        /*00f4*/ 	.byte	0x04, 0x55
        /*00f6*/ 	.short	(.L_37 - .L_36)


	//   ....[0]....
.L_36:
        /*00f8*/ 	.word	0x00000001
        /*00fc*/ 	.byte	0x10, 0x05, 0x00, 0x00, 0x01, 0x00, 0x00, 0x00, 0x40, 0x05, 0x00, 0x00, 0x01, 0x00, 0x00, 0x00
        /* <DEDUP_REMOVED lines=1394> */
        /*582c*/ 	.byte	0xb0, 0x47, 0x01, 0x00, 0x01, 0x00, 0x00, 0x00, 0xc0, 0x47, 0x01, 0x00


	//----- nvinfo : EIATTR_VRC_CTA_INIT_COUNT
	.align		4
.L_37:
        /*5838*/ 	.byte	0x02, 0x4a
	.zero		1
	.zero		1


	//----- nvinfo : EIATTR_EXIT_INSTR_OFFSETS
	.align		4
        /*583c*/ 	.byte	0x04, 0x1c
        /*583e*/ 	.short	(.L_39 - .L_38)


	//   ....[0]....
.L_38:
        /*5840*/ 	.word	0x00082ad0


	//   ....[1]....
        /*5844*/ 	.word	0x00082af0


	//----- nvinfo : EIATTR_REQNTID
	.align		4
.L_39:
        /*5848*/ 	.byte	0x04, 0x10
        /*584a*/ 	.short	(.L_41 - .L_40)
.L_40:
        /*584c*/ 	.word	0x00000040
        /*5850*/ 	.word	0x00000001
        /*5854*/ 	.word	0x00000001


	//----- nvinfo : EIATTR_CBANK_PARAM_SIZE
	.align		4
.L_41:
        /*5858*/ 	.byte	0x03, 0x19
        /*585a*/ 	.short	0x0050


	//----- nvinfo : EIATTR_PARAM_CBANK
	.align		4
        /*585c*/ 	.byte	0x04, 0x0a
        /*585e*/ 	.short	(.L_43 - .L_42)
	.align		4
.L_42:
        /*5860*/ 	.word	index@(.nv.constant0.matmul_kernel)
        /*5864*/ 	.short	0x0380
        /*5866*/ 	.short	0x0050


	//----- nvinfo : EIATTR_SW_WAR
	.align		4
.L_43:
        /*5868*/ 	.byte	0x04, 0x36
        /*586a*/ 	.short	(.L_45 - .L_44)
.L_44:
        /*586c*/ 	.word	0x00000008
.L_45:


//--------------------- .nv.compat                --------------------------
	.section	.nv.compat,"",@"SHT_CUDA_COMPAT_INFO"
	.align	4
        /*0000*/ 	.byte	0x02, 0x02, 0x02, 0x00, 0x02, 0x05, 0x05, 0x00, 0x02, 0x03, 0x00, 0x00, 0x02, 0x06, 0x01, 0x00


//--------------------- .nv.callgraph             --------------------------
	.section	.nv.callgraph,"",@"SHT_CUDA_CALLGRAPH"
	.align	4
	.sectionentsize	8
	.align		4
        /*0000*/ 	.word	0x00000000
	.align		4
        /*0004*/ 	.word	0xffffffff
	.align		4
        /*0008*/ 	.word	0x00000000
	.align		4
        /*000c*/ 	.word	0xfffffffe
	.align		4
        /*0010*/ 	.word	0x00000000
	.align		4
        /*0014*/ 	.word	0xfffffffd
	.align		4
        /*0018*/ 	.word	0x00000000
	.align		4
        /*001c*/ 	.word	0xfffffffc


//--------------------- .text.matmul_kernel       --------------------------
	.section	.text.matmul_kernel,"ax",@progbits
	.align	128
        .global         matmul_kernel
        .type           matmul_kernel,@function
        .size           matmul_kernel,(.L_x_4 - matmul_kernel)
        .other          matmul_kernel,@"STO_CUDA_ENTRY STV_DEFAULT"
matmul_kernel:
.text.matmul_kernel:
[----:B------:R-:W0:Y:S08]  /*0000*/  LDC R1, c[0x0][0x37c] ;  /* 0x0000df00ff017b82 */ /* 0x000e300000000800 */
[----:B------:R-:W1:Y:S01]  /*0010*/  LDC.64 R4, c[0x0][0x398] ;  /* 0x0000e600ff047b82 */ /* 0x000e620000000a00 */
[----:B0-----:R-:W-:Y:S01]  /*0020*/  VIADD R1, R1, 0xffffb888 ;  /* 0xffffb88801017836 */ /* 0x001fe20000000000 */
[----:B------:R-:W0:Y:S01]  /*0030*/  S2R R14, SR_TID.X ;  /* 0x00000000000e7919 */ /* 0x000e220000002100 */
[----:B------:R-:W2:Y:S01]  /*0040*/  LDCU UR8, c[0x0][0x3a0] ;  /* 0x00007400ff0877ac */ /* 0x000ea20008000800 */
[----:B------:R-:W-:-:S04]  /*0050*/  UMOV UR4, 0x400 ;  /* 0x0000040000047882 */ /* 0x000fc80000000000 */
[----:B------:R-:W3:Y:S01]  /*0060*/  S2UR UR5, SR_CgaCtaId ;  /* 0x00000000000579c3 */ /* 0x000ee20000008800 */
[----:B------:R-:W4:Y:S01]  /*0070*/  LDCU.64 UR28, c[0x0][0x358] ;  /* 0x00006b00ff1c77ac */ /* 0x000f220008000a00 */
[----:B--2---:R-:W-:Y:S01]  /*0080*/  UIADD3 UR8, UPT, UPT, UR8, 0x3f, URZ ;  /* 0x0000003f08087890 */ /* 0x004fe2000fffe0ff */
[----:B-1----:R-:W-:-:S03]  /*0090*/  VIADD R0, R5, 0x3f ;  /* 0x0000003f05007836 */ /* 0x002fc60000000000 */
[----:B------:R-:W-:Y:S02]  /*00a0*/  UISETP.GT.AND UP0, UPT, UR8, 0x3f, UPT ;  /* 0x0000003f0800788c */ /* 0x000fe4000bf04270 */
[----:B------:R-:W-:Y:S01]  /*00b0*/  SHF.R.S32.HI R3, RZ, 0x1f, R0 ;  /* 0x0000001fff037819 */ /* 0x000fe20000011400 */
[----:B---3--:R-:W-:-:S03]  /*00c0*/  ULEA UR4, UR5, UR4, 0x18 ;  /* 0x0000000405047291 */ /* 0x008fc6000f8ec0ff */
[----:B------:R-:W-:Y:S02]  /*00d0*/  LEA.HI R3, R3, R0, RZ, 0x6 ;  /* 0x0000000003037211 */ /* 0x000fe400078f30ff */
[----:B0-----:R-:W-:Y:S02]  /*00e0*/  LOP3.LUT R19, R14, 0x3f, RZ, 0xc0, !PT ;  /* 0x0000003f0e137812 */ /* 0x001fe400078ec0ff */
[----:B------:R-:W-:Y:S02]  /*00f0*/  SHF.R.S32.HI R0, RZ, 0x6, R3 ;  /* 0x00000006ff007819 */ /* 0x000fe40000011403 */
[----:B------:R-:W0:Y:S03]  /*0100*/  S2R R3, SR_CTAID.X ;  /* 0x0000000000037919 */ /* 0x000e260000002500 */
[----:B------:R-:W-:-:S05]  /*0110*/  IMAD.SHL.U32 R0, R0, 0x8, RZ ;  /* 0x0000000800007824 */ /* 0x000fca00078e00ff */
[-C--:B------:R-:W-:Y:S02]  /*0120*/  IABS R9, R0.reuse ;  /* 0x0000000000097213 */ /* 0x080fe40000000000 */
[----:B------:R-:W-:Y:S02]  /*0130*/  IABS R12, R0 ;  /* 0x00000000000c7213 */ /* 0x000fe40000000000 */
[----:B------:R-:W1:Y:S08]  /*0140*/  I2F.RP R2, R9 ;  /* 0x0000000900027306 */ /* 0x000e700000209400 */
[----:B-1----:R-:W1:Y:S01]  /*0150*/  MUFU.RCP R2, R2 ;  /* 0x0000000200027308 */ /* 0x002e620000001000 */
[----:B0-----:R-:W-:Y:S01]  /*0160*/  IABS R10, R3 ;  /* 0x00000003000a7213 */ /* 0x001fe20000000000 */
[----:B-1----:R-:W-:-:S02]  /*0170*/  VIADD R6, R2, 0xffffffe ;  /* 0x0ffffffe02067836 */ /* 0x002fc40000000000 */
[----:B------:R-:W-:-:S04]  /*0180*/  IMAD.MOV R2, RZ, RZ, -R12 ;  /* 0x000000ffff027224 */ /* 0x000fc800078e0a0c */
[----:B------:R0:W1:Y:S02]  /*0190*/  F2I.FTZ.U32.TRUNC.NTZ R7, R6 ;  /* 0x0000000600077305 */ /* 0x000064000021f000 */
[----:B0-----:R-:W-:Y:S02]  /*01a0*/  IMAD.MOV.U32 R6, RZ, RZ, RZ ;  /* 0x000000ffff067224 */ /* 0x001fe400078e00ff */
[----:B-1----:R-:W-:-:S04]  /*01b0*/  IMAD.MOV R8, RZ, RZ, -R7 ;  /* 0x000000ffff087224 */ /* 0x002fc800078e0a07 */
[----:B------:R-:W-:Y:S02]  /*01c0*/  IMAD R11, R8, R9, RZ ;  /* 0x00000009080b7224 */ /* 0x000fe400078e02ff */
[----:B------:R-:W-:Y:S02]  /*01d0*/  IMAD.MOV.U32 R8, RZ, RZ, R10 ;  /* 0x000000ffff087224 */ /* 0x000fe400078e000a */
[----:B------:R-:W-:-:S06]  /*01e0*/  IMAD.HI.U32 R7, R7, R11, R6 ;  /* 0x0000000b07077227 */ /* 0x000fcc00078e0006 */
[----:B------:R-:W-:-:S04]  /*01f0*/  IMAD.HI.U32 R7, R7, R8, RZ ;  /* 0x0000000807077227 */ /* 0x000fc800078e00ff */
[----:B------:R-:W-:-:S05]  /*0200*/  IMAD R2, R7, R2, R8 ;  /* 0x0000000207027224 */ /* 0x000fca00078e0208 */
[----:B------:R-:W-:-:S13]  /*0210*/  ISETP.GT.U32.AND P1, PT, R9, R2, PT ;  /* 0x000000020900720c */ /* 0x000fda0003f24070 */
[----:B------:R-:W-:Y:S02]  /*0220*/  @!P1 IMAD.IADD R2, R2, 0x1, -R9 ;  /* 0x0000000102029824 */ /* 0x000fe400078e0a09 */
[----:B------:R-:W-:Y:S01]  /*0230*/  @!P1 VIADD R7, R7, 0x1 ;  /* 0x0000000107079836 */ /* 0x000fe20000000000 */
[----:B------:R-:W-:Y:S02]  /*0240*/  ISETP.NE.AND P1, PT, R0, RZ, PT ;  /* 0x000000ff0000720c */ /* 0x000fe40003f25270 */
[----:B------:R-:W-:Y:S02]  /*0250*/  ISETP.GE.U32.AND P0, PT, R2, R9, PT ;  /* 0x000000090200720c */ /* 0x000fe40003f06070 */
[----:B------:R-:W-:-:S04]  /*0260*/  LOP3.LUT R2, R3, R0, RZ, 0x3c, !PT ;  /* 0x0000000003027212 */ /* 0x000fc800078e3cff */
[----:B------:R-:W-:Y:S01]  /*0270*/  ISETP.GE.AND P2, PT, R2, RZ, PT ;  /* 0x000000ff0200720c */ /* 0x000fe20003f46270 */
[----:B------:R-:W-:-:S06]  /*0280*/  VIADD R2, R4, 0x1ff ;  /* 0x000001ff04027836 */ /* 0x000fcc0000000000 */
[----:B------:R-:W-:-:S04]  /*0290*/  @P0 VIADD R7, R7, 0x1 ;  /* 0x0000000107070836 */ /* 0x000fc80000000000 */
[----:B------:R-:W-:Y:S01]  /*02a0*/  IMAD.MOV.U32 R6, RZ, RZ, R7 ;  /* 0x000000ffff067224 */ /* 0x000fe200078e0007 */
[----:B------:R-:W-:-:S03]  /*02b0*/  SHF.R.S32.HI R7, RZ, 0x1f, R2 ;  /* 0x0000001fff077819 */ /* 0x000fc60000011402 */
[----:B------:R-:W-:Y:S01]  /*02c0*/  @!P2 IMAD.MOV R6, RZ, RZ, -R6 ;  /* 0x000000ffff06a224 */ /* 0x000fe200078e0a06 */
[----:B------:R-:W-:Y:S02]  /*02d0*/  @!P1 LOP3.LUT R6, RZ, R0, RZ, 0x33, !PT ;  /* 0x00000000ff069212 */ /* 0x000fe400078e33ff */
[----:B------:R-:W-:-:S03]  /*02e0*/  LEA.HI R7, R7, R2, RZ, 0x9 ;  /* 0x0000000207077211 */ /* 0x000fc600078f48ff */
[----:B------:R-:W-:Y:S02]  /*02f0*/  IMAD.SHL.U32 R2, R6, 0x8, RZ ;  /* 0x0000000806027824 */ /* 0x000fe400078e00ff */
[----:B------:R-:W-:-:S03]  /*0300*/  IMAD.MOV R6, RZ, RZ, -R6 ;  /* 0x000000ffff067224 */ /* 0x000fc600078e0a06 */
[----:B------:R-:W-:Y:S01]  /*0310*/  LEA.HI.SX32 R7, R7, -R2, 0x17 ;  /* 0x8000000207077211 */ /* 0x000fe200078fbaff */
[----:B------:R-:W-:Y:S02]  /*0320*/  IMAD R15, R0, R6, R3 ;  /* 0x00000006000f7224 */ /* 0x000fe400078e0203 */
[----:B------:R-:W-:Y:S01]  /*0330*/  IMAD.MOV.U32 R6, RZ, RZ, RZ ;  /* 0x000000ffff067224 */ /* 0x000fe200078e00ff */
[----:B------:R-:W-:Y:S02]  /*0340*/  VIMNMX R8, PT, PT, R7, 0x8, PT ;  /* 0x0000000807087848 */ /* 0x000fe40003fe0100 */
[----:B------:R-:W-:Y:S02]  /*0350*/  IABS R13, R15 ;  /* 0x0000000f000d7213 */ /* 0x000fe40000000000 */
[----:B------:R-:W-:-:S04]  /*0360*/  IABS R11, R8 ;  /* 0x00000008000b7213 */ /* 0x000fc80000000000 */
[----:B------:R-:W0:Y:S08]  /*0370*/  I2F.RP R9, R11 ;  /* 0x0000000b00097306 */ /* 0x000e300000209400 */
[----:B0-----:R-:W0:Y:S02]  /*0380*/  MUFU.RCP R9, R9 ;  /* 0x0000000900097308 */ /* 0x001e240000001000 */
[----:B0-----:R-:W-:-:S06]  /*0390*/  VIADD R7, R9, 0xffffffe ;  /* 0x0ffffffe09077836 */ /* 0x001fcc0000000000 */
[----:B------:R-:W0:Y:S02]  /*03a0*/  F2I.FTZ.U32.TRUNC.NTZ R7, R7 ;  /* 0x0000000700077305 */ /* 0x000e24000021f000 */
[----:B0-----:R-:W-:-:S04]  /*03b0*/  IMAD.MOV R10, RZ, RZ, -R7 ;  /* 0x000000ffff0a7224 */ /* 0x001fc800078e0a07 */
[----:B------:R-:W-:-:S04]  /*03c0*/  IMAD.MOV.U32 R0, RZ, RZ, R10 ;  /* 0x000000ffff007224 */ /* 0x000fc800078e000a */
[----:B------:R-:W-:Y:S01]  /*03d0*/  IMAD R3, R0, R11, RZ ;  /* 0x0000000b00037224 */ /* 0x000fe200078e02ff */
[----:B------:R-:W-:-:S03]  /*03e0*/  IABS R0, R8 ;  /* 0x0000000800007213 */ /* 0x000fc60000000000 */
[----:B------:R-:W-:-:S04]  /*03f0*/  IMAD.HI.U32 R6, R7, R3, R6 ;  /* 0x0000000307067227 */ /* 0x000fc800078e0006 */
[----:B------:R-:W-:Y:S02]  /*0400*/  IMAD.MOV R0, RZ, RZ, -R0 ;  /* 0x000000ffff007224 */ /* 0x000fe400078e0a00 */
        /* <DEDUP_REMOVED lines=8> */
[----:B------:R-:W-:-:S07]  /*0490*/  ISETP.GE.AND P2, PT, R0, RZ, PT ;  /* 0x000000ff0000720c */ /* 0x000fce0003f46270 */
[----:B------:R-:W-:-:S06]  /*04a0*/  @P0 VIADD R6, R6, 0x1 ;  /* 0x0000000106060836 */ /* 0x000fcc0000000000 */
[----:B------:R-:W-:Y:S01]  /*04b0*/  @!P2 IMAD.MOV R6, RZ, RZ, -R6 ;  /* 0x000000ffff06a224 */ /* 0x000fe200078e0a06 */
[----:B------:R-:W-:-:S05]  /*04c0*/  @!P1 LOP3.LUT R6, RZ, R8, RZ, 0x33, !PT ;  /* 0x00000008ff069212 */ /* 0x000fca00078e33ff */
[----:B------:R-:W-:Y:S02]  /*04d0*/  IMAD.MOV R3, RZ, RZ, -R6 ;  /* 0x000000ffff037224 */ /* 0x000fe400078e0a06 */
[----:B------:R-:W-:Y:S02]  /*04e0*/  IMAD.SHL.U32 R16, R6, 0x40, RZ ;  /* 0x0000004006107824 */ /* 0x000fe400078e00ff */
[----:B------:R-:W-:Y:S02]  /*04f0*/  IMAD R3, R8, R3, R15 ;  /* 0x0000000308037224 */ /* 0x000fe400078e020f */
[----:B------:R-:W-:Y:S01]  /*0500*/  VIADD R6, R16, 0x1 ;  /* 0x0000000110067836 */ /* 0x000fe20000000000 */
[----:B------:R-:W-:Y:S01]  /*0510*/  STL [R1+0xf3c], R16 ;  /* 0x000f3c1001007387 */ /* 0x000fe20000100800 */
[----:B------:R-:W-:Y:S02]  /*0520*/  IMAD.IADD R0, R2, 0x1, R3 ;  /* 0x0000000102007824 */ /* 0x000fe400078e0203 */
[C---:B------:R-:W-:Y:S01]  /*0530*/  VIADD R3, R16.reuse, 0x2 ;  /* 0x0000000210037836 */ /* 0x040fe20000000000 */
[----:B------:R0:W-:Y:S01]  /*0540*/  STL [R1+0x13c], R6 ;  /* 0x00013c0601007387 */ /* 0x0001e20000100800 */
[----:B------:R-:W-:-:S02]  /*0550*/  VIADD R2, R16, 0x3 ;  /* 0x0000000310027836 */ /* 0x000fc40000000000 */
[----:B------:R-:W-:Y:S01]  /*0560*/  IMAD R0, R0, 0x200, R19 ;  /* 0x0000020000007824 */ /* 0x000fe200078e0213 */
[----:B------:R1:W-:Y:S01]  /*0570*/  STL [R1+0x138], R3 ;  /* 0x0001380301007387 */ /* 0x0003e20000100800 */
[----:B------:R-:W-:Y:S02]  /*0580*/  VIADD R24, R16, 0x34 ;  /* 0x0000003410187836 */ /* 0x000fe40000000000 */
[----:B------:R-:W-:Y:S01]  /*0590*/  VIADD R7, R0, 0x40 ;  /* 0x0000004000077836 */ /* 0x000fe20000000000 */
[----:B------:R2:W-:Y:S01]  /*05a0*/  STL [R1+0x134], R2 ;  /* 0x0001340201007387 */ /* 0x0005e20000100800 */
[C---:B------:R-:W-:Y:S02]  /*05b0*/  VIADD R23, R16.reuse, 0x35 ;  /* 0x0000003510177836 */ /* 0x040fe40000000000 */
[C---:B0-----:R-:W-:Y:S02]  /*05c0*/  VIADD R6, R16.reuse, 0x4 ;  /* 0x0000000410067836 */ /* 0x041fe40000000000 */
[----:B------:R-:W-:-:S02]  /*05d0*/  VIADD R13, R16, 0x36 ;  /* 0x00000036100d7836 */ /* 0x000fc40000000000 */
[C---:B-1----:R-:W-:Y:S01]  /*05e0*/  VIADD R3, R16.reuse, 0x5 ;  /* 0x0000000510037836 */ /* 0x042fe20000000000 */
[----:B------:R0:W-:Y:S01]  /*05f0*/  STL [R1+0x130], R6 ;  /* 0x0001300601007387 */ /* 0x0001e20000100800 */
[C---:B------:R-:W-:Y:S02]  /*0600*/  VIADD R20, R16.reuse, 0x37 ;  /* 0x0000003710147836 */ /* 0x040fe40000000000 */
[C---:B--2---:R-:W-:Y:S01]  /*0610*/  VIADD R2, R16.reuse, 0x6 ;  /* 0x0000000610027836 */ /* 0x044fe20000000000 */
[----:B------:R1:W-:Y:S01]  /*0620*/  STL [R1+0x12c], R3 ;  /* 0x00012c0301007387 */ /* 0x0003e20000100800 */
[C---:B------:R-:W-:Y:S02]  /*0630*/  VIADD R18, R16.reuse, 0x38 ;  /* 0x0000003810127836 */ /* 0x040fe40000000000 */
[C---:B------:R-:W-:Y:S01]  /*0640*/  VIADD R12, R16.reuse, 0x39 ;  /* 0x00000039100c7836 */ /* 0x040fe20000000000 */
[----:B------:R2:W-:Y:S01]  /*0650*/  STL [R1+0x128], R2 ;  /* 0x0001280201007387 */ /* 0x0005e20000100800 */
[----:B------:R-:W-:-:S02]  /*0660*/  VIADD R17, R16, 0x3a ;  /* 0x0000003a10117836 */ /* 0x000fc40000000000 */
[C---:B0-----:R-:W-:Y:S02]  /*0670*/  VIADD R6, R16.reuse, 0x7 ;  /* 0x0000000710067836 */ /* 0x041fe40000000000 */
[C---:B------:R-:W-:Y:S02]  /*0680*/  VIADD R15, R16.reuse, 0x3b ;  /* 0x0000003b100f7836 */ /* 0x040fe40000000000 */
[C---:B-1----:R-:W-:Y:S01]  /*0690*/  VIADD R3, R16.reuse, 0x8 ;  /* 0x0000000810037836 */ /* 0x042fe20000000000 */
[----:B------:R0:W-:Y:S01]  /*06a0*/  STL [R1+0x124], R6 ;  /* 0x0001240601007387 */ /* 0x0001e20000100800 */
[C---:B------:R-:W-:Y:S02]  /*06b0*/  VIADD R21, R16.reuse, 0x3c ;  /* 0x0000003c10157836 */ /* 0x040fe40000000000 */
[C---:B--2---:R-:W-:Y:S01]  /*06c0*/  VIADD R2, R16.reuse, 0x9 ;  /* 0x0000000910027836 */ /* 0x044fe20000000000 */
[----:B------:R1:W-:Y:S01]  /*06d0*/  STL [R1+0x120], R3 ;  /* 0x0001200301007387 */ /* 0x0003e20000100800 */
[----:B------:R-:W-:-:S02]  /*06e0*/  VIADD R19, R16, 0x3d ;  /* 0x0000003d10137836 */ /* 0x000fc40000000000 */
[C---:B------:R-:W-:Y:S01]  /*06f0*/  VIADD R10, R16.reuse, 0x3f ;  /* 0x0000003f100a7836 */ /* 0x040fe20000000000 */
[----:B------:R2:W-:Y:S01]  /*0700*/  STL [R1+0x11c], R2 ;  /* 0x00011c0201007387 */ /* 0x0005e20000100800 */
[C---:B0-----:R-:W-:Y:S02]  /*0710*/  VIADD R6, R16.reuse, 0xa ;  /* 0x0000000a10067836 */ /* 0x041fe40000000000 */
[----:B-1----:R-:W-:-:S03]  /*0720*/  VIADD R3, R16, 0xb ;  /* 0x0000000b10037836 */ /* 0x002fc60000000000 */
[----:B------:R0:W-:Y:S01]  /*0730*/  STL [R1+0x118], R6 ;  /* 0x0001180601007387 */ /* 0x0001e20000100800 */
[----:B--2---:R-:W-:-:S03]  /*0740*/  VIADD R2, R16, 0xc ;  /* 0x0000000c10027836 */ /* 0x004fc60000000000 */
[----:B------:R1:W-:Y:S04]  /*0750*/  STL [R1+0x114], R3 ;  /* 0x0001140301007387 */ /* 0x0003e80000100800 */
        /* <DEDUP_REMOVED lines=79> */
[----:B0-----:R-:W-:-:S03]  /*0c50*/  VIADD R6, R0, 0x80 ;  /* 0x0000008000067836 */ /* 0x001fc60000000000 */
[----:B------:R-:W-:Y:S01]  /*0c60*/  STL [R1+0x1004], R0 ;  /* 0x0010040001007387 */ /* 0x000fe20000100800 */
        /* <DEDUP_REMOVED lines=9> */
[----:B------:R0:W-:Y:S01]  /*0d00*/  STL [R1+0x19c8], R6 ;  /* 0x0019c80601007387 */ /* 0x0001e20000100800 */
[----:B------:R-:W-:-:S05]  /*0d10*/  VIADD R0, R0, 0x1c0 ;  /* 0x000001c000007836 */ /* 0x000fca0000000000 */
[----:B------:R0:W-:Y:S04]  /*0d20*/  STL [R1+0x18f8], R0 ;  /* 0x0018f80001007387 */ /* 0x0001e80000100800 */
[----:B------:R0:W-:Y:S01]  /*0d30*/  STL [R1+0x1924], R2 ;  /* 0x0019240201007387 */ /* 0x0001e20000100800 */
[----:B----4-:R-:W-:Y:S05]  /*0d40*/  BRA.U UP0, `(.L_x_0) ;  /* 0x00000021000c7547 */ /* 0x010fea000b800000 */
[----:B0-----:R-:W-:Y:S01]  /*0d50*/  IMAD.SHL.U32 R0, R14, 0x8, RZ ;  /* 0x000000080e007824 */ /* 0x001fe200078e00ff */
[----:B------:R0:W-:Y:S04]  /*0d60*/  STL [R1+0x890], RZ ;  /* 0x000890ff01007387 */ /* 0x0001e80000100800 */
[----:B------:R0:W-:Y:S04]  /*0d70*/  STL [R1+0x2338], R0 ;  /* 0x0023380001007387 */ /* 0x0001e80000100800 */
[----:B------:R0:W-:Y:S04]  /*0d80*/  STL [R1+0x894], RZ ;  /* 0x000894ff01007387 */ /* 0x0001e80000100800 */
        /* <DEDUP_REMOVED lines=509> */
[----:B------:R0:W-:Y:S01]  /*2d60*/  STL [R1+0x87c], RZ ;  /* 0x00087cff01007387 */ /* 0x0001e20000100800 */
[----:B------:R-:W-:Y:S05]  /*2d70*/  BRA `(.L_x_1) ;  /* 0x0000057c00907947 */ /* 0x000fea0003800000 */
.L_x_0:
[----:B------:R-:W-:Y:S01]  /*2d80*/  STL [R1+0x2430], R17 ;  /* 0x0024301101007387 */ /* 0x000fe20000100800 */
[----:B------:R-:W-:Y:S02]  /*2d90*/  IABS R11, R4 ;  /* 0x00000004000b7213 */ /* 0x000fe40000000000 */
[----:B0-----:R-:W-:Y:S01]  /*2da0*/  IABS R2, R5 ;  /* 0x0000000500027213 */ /* 0x001fe20000000000 */
[----:B------:R0:W-:Y:S01]  /*2db0*/  STL [R1+0x242c], R12 ;  /* 0x00242c0c01007387 */ /* 0x0001e20000100800 */
[----:B------:R-:W-:Y:S01]  /*2dc0*/  IMAD.MOV.U32 R8, RZ, RZ, RZ ;  /* 0x000000ffff087224 */ /* 0x000fe200078e00ff */
[----:B------:R-:W-:Y:S01]  /*2dd0*/  ISETP.GE.AND P0, PT, R10, RZ, PT ;  /* 0x000000ff0a00720c */ /* 0x000fe20003f06270 */
[----:B------:R-:W1:Y:S01]  /*2de0*/  LDCU UR64, c[0x0][0x3ac] ;  /* 0x00007580ff4077ac */ /* 0x000e620008000800 */
[----:B------:R-:W-:Y:S01]  /*2df0*/  ISETP.GE.AND P4, PT, R3, RZ, PT ;  /* 0x000000ff0300720c */ /* 0x000fe20003f86270 */
[----:B------:R-:W2:Y:S01]  /*2e00*/  LDCU.128 UR20, c[0x0][0x380] ;  /* 0x00007000ff1477ac */ /* 0x000ea20008000c00 */
[----:B0-----:R-:W3:Y:S01]  /*2e10*/  LDL R12, [R1+0x1d70] ;  /* 0x001d7000010c7983 */ /* 0x001ee20000100800 */
[----:B------:R-:W0:Y:S03]  /*2e20*/  LDCU UR66, c[0x0][0x3b0] ;  /* 0x00007600ff4277ac */ /* 0x000e260008000800 */
[----:B------:R4:W-:Y:S01]  /*2e30*/  STL [R1+0x2424], R18 ;  /* 0x0024241201007387 */ /* 0x0009e20000100800 */
[----:B------:R-:W5:Y:S01]  /*2e40*/  LDCU UR65, c[0x0][0x3a4] ;  /* 0x00007480ff4177ac */ /* 0x000f620008000800 */
[----:B------:R-:W0:Y:S01]  /*2e50*/  LDCU UR5, c[0x0][0x3a8] ;  /* 0x00007500ff0577ac */ /* 0x000e220008000800 */
[----:B------:R-:W0:Y:S01]  /*2e60*/  LDCU UR25, c[0x0][0x3a8] ;  /* 0x00007500ff1977ac */ /* 0x000e220008000800 */
[----:B----4-:R-:W4:Y:S01]  /*2e70*/  LDL R18, [R1+0x1a08] ;  /* 0x001a080001127983 */ /* 0x010f220000100800 */
[----:B------:R-:W0:Y:S03]  /*2e80*/  LDCU UR14, c[0x0][0x3a8] ;  /* 0x00007500ff0e77ac */ /* 0x000e260008000800 */
[----:B------:R1:W-:Y:S01]  /*2e90*/  STL [R1+0x2420], R20 ;  /* 0x0024201401007387 */ /* 0x0003e20000100800 */
[----:B------:R-:W0:Y:S01]  /*2ea0*/  LDCU UR7, c[0x0][0x3a8] ;  /* 0x00007500ff0777ac */ /* 0x000e220008000800 */
[----:B------:R-:W0:Y:S02]  /*2eb0*/  LDCU UR57, c[0x0][0x3a8] ;  /* 0x00007500ff3977ac */ /* 0x000e240008000800 */
[----:B-1----:R-:W2:Y:S01]  /*2ec0*/  LDL R20, [R1+0x19e0] ;  /* 0x0019e00001147983 */ /* 0x002ea20000100800 */
[----:B------:R-:W1:Y:S03]  /*2ed0*/  LDCU UR54, c[0x0][0x3a8] ;  /* 0x00007500ff3677ac */ /* 0x000e660008000800 */
[----:B------:R0:W-:Y:S01]  /*2ee0*/  STL [R1+0x241c], R13 ;  /* 0x00241c0d01007387 */ /* 0x0001e20000100800 */
[----:B------:R-:W1:Y:S01]  /*2ef0*/  LDCU UR51, c[0x0][0x3a8] ;  /* 0x00007500ff3377ac */ /* 0x000e620008000800 */
[----:B------:R-:W1:Y:S01]  /*2f00*/  LDCU UR48, c[0x0][0x3a8] ;  /* 0x00007500ff3077ac */ /* 0x000e620008000800 */
[----:B------:R-:W1:Y:S01]  /*2f10*/  LDCU UR45, c[0x0][0x3a8] ;  /* 0x00007500ff2d77ac */ /* 0x000e620008000800 */
[----:B0-----:R-:W5:Y:S01]  /*2f20*/  LDL R13, [R1+0x19c8] ;  /* 0x0019c800010d7983 */ /* 0x001f620000100800 */
[----:B------:R-:W0:Y:S03]  /*2f30*/  LDCU UR42, c[0x0][0x3a8] ;  /* 0x00007500ff2a77ac */ /* 0x000e260008000800 */
[----:B------:R1:W-:Y:S01]  /*2f40*/  STL [R1+0x2418], R23 ;  /* 0x0024181701007387 */ /* 0x0003e20000100800 */
[----:B------:R-:W0:Y:S01]  /*2f50*/  LDCU UR39, c[0x0][0x3a8] ;  /* 0x00007500ff2777ac */ /* 0x000e220008000800 */
[----:B------:R-:W0:Y:S02]  /*2f60*/  LDCU UR35, c[0x0][0x3a8] ;  /* 0x00007500ff2377ac */ /* 0x000e240008000800 */
[----:B-1----:R-:W5:Y:S01]  /*2f70*/  LDL R23, [R1+0x18f8] ;  /* 0x0018f80001177983 */ /* 0x002f620000100800 */
        /* <DEDUP_REMOVED lines=17> */
[----:B------:R-:W0:Y:S01]  /*3090*/  I2F.RP R6, R11 ;  /* 0x0000000b00067306 */ /* 0x000e220000209400 */
[----:B------:R-:W-:Y:S01]  /*30a0*/  IABS R3, R3 ;  /* 0x0000000300037213 */ /* 0x000fe20000000000 */
[----:B------:R-:W1:Y:S01]  /*30b0*/  LDCU UR52, c[0x0][0x3a8] ;  /* 0x00007500ff3477ac */ /* 0x000e620008000800 */
[----:B------:R-:W1:Y:S05]  /*30c0*/  LDCU UR50, c[0x0][0x3a8] ;  /* 0x00007500ff3277ac */ /* 0x000e6a0008000800 */
[----:B------:R-:W1:Y:S01]  /*30d0*/  I2F.RP R0, R2 ;  /* 0x0000000200007306 */ /* 0x000e620000209400 */
[----:B------:R-:W2:Y:S01]  /*30e0*/  LDCU UR49, c[0x0][0x3a8] ;  /* 0x00007500ff3177ac */ /* 0x000ea20008000800 */
[----:B------:R-:W2:Y:S06]  /*30f0*/  LDCU UR47, c[0x0][0x3a8] ;  /* 0x00007500ff2f77ac */ /* 0x000eac0008000800 */
[----:B0-----:R-:W0:Y:S01]  /*3100*/  MUFU.RCP R6, R6 ;  /* 0x0000000600067308 */ /* 0x001e220000001000 */
[----:B------:R-:W2:Y:S01]  /*3110*/  LDCU UR46, c[0x0][0x3a8] ;  /* 0x00007500ff2e77ac */ /* 0x000ea20008000800 */
[----:B------:R-:W2:Y:S06]  /*3120*/  LDCU UR44, c[0x0][0x3a8] ;  /* 0x00007500ff2c77ac */ /* 0x000eac0008000800 */
[----:B-1----:R-:W1:Y:S01]  /*3130*/  MUFU.RCP R0, R0 ;  /* 0x0000000000007308 */ /* 0x002e620000001000 */
[----:B------:R-:W2:Y:S01]  /*3140*/  LDCU UR43, c[0x0][0x3a8] ;  /* 0x00007500ff2b77ac */ /* 0x000ea20008000800 */
[----:B------:R-:W2:Y:S01]  /*3150*/  LDCU UR41, c[0x0][0x3a8] ;  /* 0x00007500ff2977ac */ /* 0x000ea20008000800 */
[----:B0-----:R-:W-:Y:S01]  /*3160*/  VIADD R6, R6, 0xffffffe ;  /* 0x0ffffffe06067836 */ /* 0x001fe20000000000 */
[----:B------:R-:W0:Y:S04]  /*3170*/  LDCU UR40, c[0x0][0x3a8] ;  /* 0x00007500ff2877ac */ /* 0x000e280008000800 */
[----:B------:R0:W0:Y:S01]  /*3180*/  F2I.FTZ.U32.TRUNC.NTZ R7, R6 ;  /* 0x0000000600077305 */ /* 0x000022000021f000 */
[----:B------:R-:W2:Y:S01]  /*3190*/  LDCU UR38, c[0x0][0x3a8] ;  /* 0x00007500ff2677ac */ /* 0x000ea20008000800 */
[----:B-1----:R-:W-:Y:S01]  /*31a0*/  VIADD R0, R0, 0xffffffe ;  /* 0x0ffffffe00007836 */ /* 0x002fe20000000000 */
[----:B------:R-:W1:Y:S05]  /*31b0*/  LDCU UR36, c[0x0][0x3a8] ;  /* 0x00007500ff2477ac */ /* 0x000e6a0008000800 */
[----:B------:R-:W1:Y:S01]  /*31c0*/  F2I.FTZ.U32.TRUNC.NTZ R9, R0 ;  /* 0x0000000000097305 */ /* 0x000e62000021f000 */
[----:B0-----:R-:W-:Y:S01]  /*31d0*/  IMAD.MOV.U32 R6, RZ, RZ, RZ ;  /* 0x000000ffff067224 */ /* 0x001fe200078e00ff */
[----:B------:R-:W0:Y:S01]  /*31e0*/  LDCU UR34, c[0x0][0x3a8] ;  /* 0x00007500ff2277ac */ /* 0x000e220008000800 */
[----:B------:R-:W0:Y:S01]  /*31f0*/  LDCU UR33, c[0x0][0x3a8] ;  /* 0x00007500ff2177ac */ /* 0x000e220008000800 */
[--C-:B------:R-:W-:Y:S01]  /*3200*/  IMAD.MOV R25, RZ, RZ, -R7.reuse ;  /* 0x000000ffff197224 */ /* 0x100fe200078e0a07 */
[----:B------:R-:W0:Y:S03]  /*3210*/  LDCU UR31, c[0x0][0x3a8] ;  /* 0x00007500ff1f77ac */ /* 0x000e260008000800 */
[----:B------:R-:W-:Y:S01]  /*3220*/  IMAD R25, R25, R11, RZ ;  /* 0x0000000b19197224 */ /* 0x000fe200078e02ff */
[----:B------:R-:W0:Y:S03]  /*3230*/  LDCU UR30, c[0x0][0x3a8] ;  /* 0x00007500ff1e77ac */ /* 0x000e260008000800 */
[----:B------:R-:W-:Y:S01]  /*3240*/  IMAD.HI.U32 R25, R7, R25, R6 ;  /* 0x0000001907197227 */ /* 0x000fe200078e0006 */
[----:B------:R-:W0:Y:S03]  /*3250*/  LDCU UR26, c[0x0][0x3a8] ;  /* 0x00007500ff1a77ac */ /* 0x000e260008000800 */
[--C-:B-1----:R-:W-:Y:S01]  /*3260*/  IMAD.MOV R0, RZ, RZ, -R9.reuse ;  /* 0x000000ffff007224 */ /* 0x102fe200078e0a09 */
[----:B------:R-:W1:Y:S03]  /*3270*/  LDCU UR24, c[0x0][0x3a8] ;  /* 0x00007500ff1877ac */ /* 0x000e660008000800 */
[----:B------:R-:W-:Y:S01]  /*3280*/  IMAD R0, R0, R2, RZ ;  /* 0x0000000200007224 */ /* 0x000fe200078e02ff */
[----:B------:R-:W0:Y:S03]  /*3290*/  LDCU UR18, c[0x0][0x3a8] ;  /* 0x00007500ff1277ac */ /* 0x000e260008000800 */
[----:B------:R-:W-:Y:S01]  /*32a0*/  IMAD.HI.U32 R0, R9, R0, R8 ;  /* 0x0000000009007227 */ /* 0x000fe200078e0008 */
[----:B------:R-:W0:Y:S01]  /*32b0*/  LDCU UR17, c[0x0][0x3a8] ;  /* 0x00007500ff1177ac */ /* 0x000e220008000800 */
        /* <DEDUP_REMOVED lines=10> */
[----:B---3--:R-:W-:-:S05]  /*3360*/  IABS R6, R12 ;  /* 0x0000000c00067213 */ /* 0x008fca0000000000 */
[----:B------:R-:W-:-:S04]  /*3370*/  IMAD.HI.U32 R27, R25, R6, RZ ;  /* 0x00000006191b7227 */ /* 0x000fc800078e00ff */
[----:B------:R-:W-:-:S04]  /*3380*/  IMAD.MOV R27, RZ, RZ, -R27 ;  /* 0x000000ffff1b7224 */ /* 0x000fc800078e0a1b */
[----:B------:R-:W-:Y:S01]  /*3390*/  IMAD R6, R11, R27, R6 ;  /* 0x0000001b0b067224 */ /* 0x000fe200078e0206 */
[----:B----4-:R-:W-:-:S04]  /*33a0*/  IABS R8, R18 ;  /* 0x0000001200087213 */ /* 0x010fc80000000000 */
[----:B------:R-:W-:Y:S01]  /*33b0*/  ISETP.GT.U32.AND P2, PT, R11, R6, PT ;  /* 0x000000060b00720c */ /* 0x000fe20003f44070 */
[----:B------:R-:W-:-:S04]  /*33c0*/  IMAD.HI.U32 R16, R25, R8, RZ ;  /* 0x0000000819107227 */ /* 0x000fc800078e00ff */
[----:B------:R-:W-:-:S04]  /*33d0*/  IMAD.MOV R16, RZ, RZ, -R16 ;  /* 0x000000ffff107224 */ /* 0x000fc800078e0a10 */
[----:B------:R-:W-:Y:S01]  /*33e0*/  IMAD R8, R11, R16, R8 ;  /* 0x000000100b087224 */ /* 0x000fe200078e0208 */
[----:B--2---:R-:W-:-:S03]  /*33f0*/  IABS R9, R20 ;  /* 0x0000001400097213 */ /* 0x004fc60000000000 */
[----:B------:R-:W-:Y:S01]  /*3400*/  @!P2 IMAD.IADD R6, R6, 0x1, -R11 ;  /* 0x000000010606a824 */ /* 0x000fe200078e0a0b */
[----:B------:R-:W-:Y:S02]  /*3410*/  ISETP.GT.U32.AND P2, PT, R11, R8, PT ;  /* 0x000000080b00720c */ /* 0x000fe40003f44070 */
[----:B-----5:R-:W-:-:S11]  /*3420*/  IABS R29, R13 ;  /* 0x0000000d001d7213 */ /* 0x020fd60000000000 */
[----:B------:R-:W-:Y:S01]  /*3430*/  @!P2 IMAD.IADD R8, R8, 0x1, -R11 ;  /* 0x000000010808a824 */ /* 0x000fe200078e0a0b */
[----:B------:R-:W-:Y:S02]  /*3440*/  IABS R16, R23 ;  /* 0x0000001700107213 */ /* 0x000fe40000000000 */
[----:B------:R-:W-:-:S05]  /*3450*/  IABS R7, R4 ;  /* 0x0000000400077213 */ /* 0x000fca0000000000 */
[----:B------:R-:W-:-:S04]  /*3460*/  IMAD.HI.U32 R22, R25, R7, RZ ;  /* 0x0000000719167227 */ /* 0x000fc800078e00ff */
[----:B------:R-:W-:-:S04]  /*3470*/  IMAD.MOV R22, RZ, RZ, -R22 ;  /* 0x000000ffff167224 */ /* 0x000fc800078e0a16 */
[----:B------:R-:W-:Y:S01]  /*3480*/  IMAD R7, R11, R22, R7 ;  /* 0x000000160b077224 */ /* 0x000fe200078e0207 */
[----:B------:R-:W-:Y:S01]  /*3490*/  IABS R26, R5 ;  /* 0x00000005001a7213 */ /* 0x000fe20000000000 */
[----:B------:R-:W-:-:S03]  /*34a0*/  IMAD.HI.U32 R22, R25, R29, RZ ;  /* 0x0000001d19167227 */ /* 0x000fc600078e00ff */
[----:B------:R-:W-:Y:S01]  /*34b0*/  ISETP.GT.U32.AND P3, PT, R11, R7, PT ;  /* 0x000000070b00720c */ /* 0x000fe20003f64070 */
[----:B------:R-:W-:-:S04]  /*34c0*/  IMAD.HI.U32 R14, R25, R26, RZ ;  /* 0x0000001a190e7227 */ /* 0x000fc800078e00ff */
[----:B------:R-:W-:Y:S02]  /*34d0*/  IMAD.MOV R14, RZ, RZ, -R14 ;  /* 0x000000ffff0e7224 */ /* 0x000fe400078e0a0e */
[----:B------:R-:W-:Y:S02]  /*34e0*/  IMAD.MOV R22, RZ, RZ, -R22 ;  /* 0x000000ffff167224 */ /* 0x000fe400078e0a16 */
[----:B------:R-:W-:Y:S02]  /*34f0*/  IMAD R26, R11, R14, R26 ;  /* 0x0000000e0b1a7224 */ /* 0x000fe400078e021a */
[----:B------:R-:W-:-:S03]  /*3500*/  IMAD.HI.U32 R14, R25, R9, RZ ;  /* 0x00000009190e7227 */ /* 0x000fc600078e00ff */
[----:B------:R-:W-:Y:S01]  /*3510*/  ISETP.GT.U32.AND P1, PT, R11, R26, PT ;  /* 0x0000001a0b00720c */ /* 0x000fe20003f24070 */
[----:B------:R-:W-:Y:S02]  /*3520*/  IMAD.MOV R14, RZ, RZ, -R14 ;  /* 0x000000ffff0e7224 */ /* 0x000fe400078e0a0e */
[----:B------:R-:W-:Y:S02]  /*3530*/  @!P3 IMAD.IADD R7, R7, 0x1, -R11 ;  /* 0x000000010707b824 */ /* 0x000fe400078e0a0b */
[C---:B------:R-:W-:Y:S01]  /*3540*/  IMAD R9, R11.reuse, R14, R9 ;  /* 0x0000000e0b097224 */ /* 0x040fe200078e0209 */
[----:B------:R-:W-:Y:S01]  /*3550*/  IABS R14, R10 ;  /* 0x0000000a000e7213 */ /* 0x000fe20000000000 */
[C---:B------:R-:W-:Y:S01]  /*3560*/  IMAD R29, R11.reuse, R22, R29 ;  /* 0x000000160b1d7224 */ /* 0x040fe200078e021d */
[----:B------:R-:W-:Y:S02]  /*3570*/  IABS R10, R24 ;  /* 0x00000018000a7213 */ /* 0x000fe40000000000 */
[C---:B------:R-:W-:Y:S01]  /*3580*/  ISETP.GT.U32.AND P5, PT, R11.reuse, R7, PT ;  /* 0x000000070b00720c */ /* 0x040fe20003fa4070 */
[----:B------:R-:W-:Y:S01]  /*3590*/  IMAD.MOV.U32 R28, RZ, RZ, R14 ;  /* 0x000000ffff1c7224 */ /* 0x000fe200078e000e */
[C---:B------:R-:W-:Y:S01]  /*35a0*/  ISETP.GT.U32.AND P3, PT, R11.reuse, R9, PT ;  /* 0x000000090b00720c */ /* 0x040fe20003f64070 */
[----:B------:R-:W-:Y:S01]  /*35b0*/  @!P1 IMAD.IADD R26, R26, 0x1, -R11 ;  /* 0x000000011a1a9824 */ /* 0x000fe200078e0a0b */
[----:B------:R-:W-:Y:S01]  /*35c0*/  ISETP.GT.U32.AND P1, PT, R11, R6, PT ;  /* 0x000000060b00720c */ /* 0x000fe20003f24070 */
[----:B------:R-:W-:-:S03]  /*35d0*/  IMAD.HI.U32 R27, R25, R10, RZ ;  /* 0x0000000a191b7227 */ /* 0x000fc600078e00ff */
[C---:B------:R-:W-:Y:S01]  /*35e0*/  ISETP.GT.U32.AND P6, PT, R11.reuse, R26, PT ;  /* 0x0000001a0b00720c */ /* 0x040fe20003fc4070 */
[----:B------:R-:W-:Y:S02]  /*35f0*/  IMAD.MOV R27, RZ, RZ, -R27 ;  /* 0x000000ffff1b7224 */ /* 0x000fe400078e0a1b */
[----:B------:R-:W-:Y:S02]  /*3600*/  IMAD.MOV.U32 R14, RZ, RZ, R3 ;  /* 0x000000ffff0e7224 */ /* 0x000fe400078e0003 */
[----:B------:R-:W-:Y:S02]  /*3610*/  IMAD R10, R11, R27, R10 ;  /* 0x0000001b0b0a7224 */ /* 0x000fe400078e020a */
[----:B------:R-:W-:-:S04]  /*3620*/  IMAD.HI.U32 R22, R0, R14, RZ ;  /* 0x0000000e00167227 */ /* 0x000fc800078e00ff */
[--C-:B------:R-:W-:Y:S01]  /*3630*/  @!P5 IMAD.IADD R7, R7, 0x1, -R11.reuse ;  /* 0x000000010707d824 */ /* 0x100fe200078e0a0b */
[C---:B------:R-:W-:Y:S01]  /*3640*/  ISETP.GT.U32.AND P5, PT, R11.reuse, R10, PT ;  /* 0x0000000a0b00720c */ /* 0x040fe20003fa4070 */
[----:B------:R-:W-:Y:S01]  /*3650*/  @!P6 IMAD.IADD R26, R26, 0x1, -R11 ;  /* 0x000000011a1ae824 */ /* 0x000fe200078e0a0b */
[----:B------:R-:W-:Y:S01]  /*3660*/  ISETP.GT.U32.AND P6, PT, R11, R29, PT ;  /* 0x0000001d0b00720c */ /* 0x000fe20003fc4070 */
[----:B------:R-:W-:-:S04]  /*3670*/  IMAD.HI.U32 R25, R25, R16, RZ ;  /* 0x0000001019197227 */ /* 0x000fc800078e00ff */
[----:B------:R-:W-:Y:S02]  /*3680*/  IMAD.MOV R22, RZ, RZ, -R22 ;  /* 0x000000ffff167224 */ /* 0x000fe400078e0a16 */
[----:B------:R-:W-:Y:S01]  /*3690*/  @!P3 IMAD.IADD R9, R9, 0x1, -R11 ;  /* 0x000000010909b824 */ /* 0x000fe200078e0a0b */
[----:B------:R-:W-:Y:S01]  /*36a0*/  ISETP.GT.U32.AND P3, PT, R11, R8, PT ;  /* 0x000000080b00720c */ /* 0x000fe20003f64070 */
[----:B------:R-:W-:Y:S02]  /*36b0*/  IMAD.MOV R25, RZ, RZ, -R25 ;  /* 0x000000ffff197224 */ /* 0x000fe400078e0a19 */
[----:B------:R-:W-:Y:S01]  /*36c0*/  IMAD R14, R2, R22, R14 ;  /* 0x00000016020e7224 */ /* 0x000fe200078e020e */
[----:B------:R-:W-:Y:S01]  /*36d0*/  IABS R22, R19 ;  /* 0x0000001300167213 */ /* 0x000fe20000000000 */
[----:B------:R-:W-:Y:S01]  /*36e0*/  @!P6 IMAD.IADD R29, R29, 0x1, -R11 ;  /* 0x000000011d1de824 */ /* 0x000fe200078e0a0b */
[C---:B------:R-:W-:Y:S01]  /*36f0*/  ISETP.GT.U32.AND P6, PT, R11.reuse, R9, PT ;  /* 0x000000090b00720c */ /* 0x040fe20003fc4070 */
[----:B------:R-:W-:Y:S01]  /*3700*/  IMAD R16, R11, R25, R16 ;  /* 0x000000190b107224 */ /* 0x000fe200078e0210 */
[----:B------:R-:W-:Y:S01]  /*3710*/  IABS R25, R21 ;  /* 0x0000001500197213 */ /* 0x000fe20000000000 */
[----:B------:R-:W-:-:S02]  /*3720*/  IMAD.MOV.U32 R17, RZ, RZ, R22 ;  /* 0x000000ffff117224 */ /* 0x000fc400078e0016 */
[----:B------:R-:W-:Y:S01]  /*3730*/  @!P5 IMAD.IADD R10, R10, 0x1, -R11 ;  /* 0x000000010a0ad824 */ /* 0x000fe200078e0a0b */
[C---:B------:R-:W-:Y:S01]  /*3740*/  ISETP.GT.U32.AND P2, PT, R11.reuse, R16, PT ;  /* 0x000000100b00720c */ /* 0x040fe20003f44070 */
[----:B------:R-:W-:Y:S01]  /*3750*/  IMAD.HI.U32 R22, R0, R17, RZ ;  /* 0x0000001100167227 */ /* 0x000fe200078e00ff */
[----:B------:R-:W-:-:S03]  /*3760*/  ISETP.GT.U32.AND P5, PT, R11, R29, PT ;  /* 0x0000001d0b00720c */ /* 0x000fc60003fa4070 */
[----:B------:R-:W-:Y:S02]  /*3770*/  IMAD.MOV R22, RZ, RZ, -R22 ;  /* 0x000000ffff167224 */ /* 0x000fe400078e0a16 */
[----:B------:R-:W-:Y:S01]  /*3780*/  @!P6 IMAD.IADD R9, R9, 0x1, -R11 ;  /* 0x000000010909e824 */ /* 0x000fe200078e0a0b */
[----:B------:R-:W-:Y:S01]  /*3790*/  ISETP.GE.AND P6, PT, R5, RZ, PT ;  /* 0x000000ff0500720c */ /* 0x000fe20003fc6270 */
[----:B------:R-:W-:Y:S01]  /*37a0*/  IMAD R22, R2, R22, R17 ;  /* 0x0000001602167224 */ /* 0x000fe200078e0211 */
[----:B------:R-:W2:Y:S01]  /*37b0*/  LDL.LU R5, [R1+0x2434] ;  /* 0x0024340001057983 */ /* 0x000ea20000300800 */
[--C-:B------:R-:W-:Y:S02]  /*37c0*/  @!P3 IMAD.IADD R8, R8, 0x1, -R11.reuse ;  /* 0x000000010808b824 */ /* 0x100fe400078e0a0b */
[--C-:B------:R-:W-:Y:S01]  /*37d0*/  @!P2 IMAD.IADD R16, R16, 0x1, -R11.reuse ;  /* 0x000000011010a824 */ /* 0x100fe200078e0a0b */
[----:B------:R-:W3:Y:S01]  /*37e0*/  LDL.LU R17, [R1+0x2430] ;  /* 0x0024300001117983 */ /* 0x000ee20000300800 */
[----:B------:R-:W-:Y:S01]  /*37f0*/  @!P5 IMAD.IADD R29, R29, 0x1, -R11 ;  /* 0x000000011d1dd824 */ /* 0x000fe200078e0a0b */
[----:B------:R-:W-:Y:S01]  /*3800*/  ISETP.GT.U32.AND P2, PT, R11, R10, PT ;  /* 0x0000000a0b00720c */ /* 0x000fe20003f44070 */
[----:B------:R-:W-:Y:S01]  /*3810*/  IMAD.HI.U32 R3, R0, R28, RZ ;  /* 0x0000001c00037227 */ /* 0x000fe200078e00ff */
[----:B------:R-:W-:-:S02]  /*3820*/  ISETP.GE.AND P5, PT, R12, RZ, PT ;  /* 0x000000ff0c00720c */ /* 0x000fc40003fa6270 */
[----:B------:R-:W4:Y:S01]  /*3830*/  LDL.LU R12, [R1+0x242c] ;  /* 0x00242c00010c7983 */ /* 0x000f220000300800 */
[----:B------:R-:W-:Y:S01]  /*3840*/  ISETP.GT.U32.AND P3, PT, R11, R16, PT ;  /* 0x000000100b00720c */ /* 0x000fe20003f64070 */
[----:B------:R-:W-:Y:S01]  /*3850*/  @!P1 IMAD.IADD R6, R6, 0x1, -R11 ;  /* 0x0000000106069824 */ /* 0x000fe200078e0a0b */
[----:B------:R-:W-:Y:S01]  /*3860*/  ISETP.GE.AND P1, PT, R19, RZ, PT ;  /* 0x000000ff1300720c */ /* 0x000fe20003f26270 */
[----:B------:R-:W-:Y:S01]  /*3870*/  IMAD.MOV R3, RZ, RZ, -R3 ;  /* 0x000000ffff037224 */ /* 0x000fe200078e0a03 */
[----:B------:R-:W-:-:S03]  /*3880*/  IABS R19, R15 ;  /* 0x0000000f00137213 */ /* 0x000fc60000000000 */
[----:B------:R-:W-:Y:S02]  /*3890*/  IMAD R3, R2, R3, R28 ;  /* 0x0000000302037224 */ /* 0x000fe400078e021c */
[----:B------:R-:W-:Y:S01]  /*38a0*/  @!P2 IMAD.IADD R10, R10, 0x1, -R11 ;  /* 0x000000010a0aa824 */ /* 0x000fe200078e0a0b */
[----:B------:R-:W-:-:S03]  /*38b0*/  ISETP.GE.AND P2, PT, R4, RZ, PT ;  /* 0x000000ff0400720c */ /* 0x000fc60003f46270 */
[----:B------:R-:W-:Y:S01]  /*38c0*/  @!P3 IMAD.IADD R16, R16, 0x1, -R11 ;  /* 0x000000011010b824 */ /* 0x000fe200078e0a0b */
[----:B------:R-:W5:Y:S01]  /*38d0*/  LDL.LU R4, [R1+0x2428] ;  /* 0x0024280001047983 */ /* 0x000f620000300800 */
[----:B------:R-:W-:Y:S01]  /*38e0*/  ISETP.GE.AND P3, PT, R18, RZ, PT ;  /* 0x000000ff1200720c */ /* 0x000fe20003f66270 */
[----:B------:R-:W-:Y:S02]  /*38f0*/  IMAD.MOV.U32 R11, RZ, RZ, R26 ;  /* 0x000000ffff0b7224 */ /* 0x000fe400078e001a */
[----:B------:R-:W2:Y:S01]  /*3900*/  LDL.LU R18, [R1+0x2424] ;  /* 0x0024240001127983 */ /* 0x000ea20000300800 */
[----:B------:R-:W-:Y:S02]  /*3910*/  @!P5 IMAD.MOV R6, RZ, RZ, -R6 ;  /* 0x000000ffff06d224 */ /* 0x000fe400078e0a06 */
[----:B------:R-:W-:Y:S01]  /*3920*/  @!P6 IMAD.MOV R11, RZ, RZ, -R11 ;  /* 0x000000ffff0be224 */ /* 0x000fe200078e0a0b */
[----:B------:R-:W-:Y:S01]  /*3930*/  ISETP.GE.AND P6, PT, R20, RZ, PT ;  /* 0x000000ff1400720c */ /* 0x000fe20003fc6270 */
[----:B------:R-:W-:Y:S01]  /*3940*/  IMAD.HI.U32 R28, R0, R25, RZ ;  /* 0x00000019001c7227 */ /* 0x000fe200078e00ff */
[----:B------:R-:W2:Y:S01]  /*3950*/  LDL.LU R20, [R1+0x2420] ;  /* 0x0024200001147983 */ /* 0x000ea20000300800 */
[----:B------:R-:W-:-:S02]  /*3960*/  ISETP.GE.AND P5, PT, R13, RZ, PT ;  /* 0x000000ff0d00720c */ /* 0x000fc40003fa6270 */
[----:B------:R-:W-:Y:S01]  /*3970*/  IMAD.HI.U32 R27, R0, R19, RZ ;  /* 0x00000013001b7227 */ /* 0x000fe200078e00ff */
[----:B------:R-:W2:Y:S03]  /*3980*/  LDL.LU R13, [R1+0x241c] ;  /* 0x00241c00010d7983 */ /* 0x000ea60000300800 */
[----:B------:R-:W-:Y:S02]  /*3990*/  IMAD.MOV R28, RZ, RZ, -R28 ;  /* 0x000000ffff1c7224 */ /* 0x000fe400078e0a1c */
[----:B------:R-:W-:Y:S02]  /*39a0*/  IMAD.MOV R27, RZ, RZ, -R27 ;  /* 0x000000ffff1b7224 */ /* 0x000fe400078e0a1b */
[C---:B------:R-:W-:Y:S02]  /*39b0*/  IMAD R25, R2.reuse, R28, R25 ;  /* 0x0000001c02197224 */ /* 0x040fe400078e0219 */
[----:B------:R-:W-:Y:S01]  /*39c0*/  @!P6 IMAD.MOV R9, RZ, RZ, -R9 ;  /* 0x000000ffff09e224 */ /* 0x000fe200078e0a09 */
[----:B------:R-:W-:Y:S01]  /*39d0*/  ISETP.GE.AND P6, PT, R23, RZ, PT ;  /* 0x000000ff1700720c */ /* 0x000fe20003fc6270 */
[----:B------:R-:W-:Y:S01]  /*39e0*/  IMAD R19, R2, R27, R19 ;  /* 0x0000001b02137224 */ /* 0x000fe200078e0213 */
[----:B------:R-:W2:Y:S01]  /*39f0*/  LDL.LU R23, [R1+0x2418] ;  /* 0x0024180001177983 */ /* 0x000ea20000300800 */
[----:B------:R-:W-:Y:S01]  /*3a00*/  @!P2 IMAD.MOV R7, RZ, RZ, -R7 ;  /* 0x000000ffff07a224 */ /* 0x000fe200078e0a07 */
[----:B------:R-:W-:Y:S01]  /*3a10*/  ISETP.GE.AND P2, PT, R24, RZ, PT ;  /* 0x000000ff1800720c */ /* 0x000fe20003f46270 */
[----:B------:R-:W-:-:S02]  /*3a20*/  @!P5 IMAD.MOV R29, RZ, RZ, -R29 ;  /* 0x000000ffff1dd224 */ /* 0x000fc400078e0a1d */
[----:B------:R-:W-:Y:S01]  /*3a30*/  @!P3 IMAD.MOV R8, RZ, RZ, -R8 ;  /* 0x000000ffff08b224 */ /* 0x000fe200078e0a08 */
[----:B------:R-:W-:Y:S02]  /*3a40*/  ISETP.GT.U32.AND P3, PT, R2, R3, PT ;  /* 0x000000030200720c */ /* 0x000fe40003f64070 */
[----:B---3--:R-:W-:-:S05]  /*3a50*/  IABS R28, R17 ;  /* 0x00000011001c7213 */ /* 0x008fca0000000000 */
[----:B------:R-:W-:Y:S01]  /*3a60*/  IMAD.HI.U32 R27, R0, R28, RZ ;  /* 0x0000001c001b7227 */ /* 0x000fe200078e00ff */
[----:B----4-:R-:W-:-:S03]  /*3a70*/  IABS R26, R12 ;  /* 0x0000000c001a7213 */ /* 0x010fc60000000000 */
[----:B------:R-:W-:Y:S02]  /*3a80*/  IMAD.MOV R24, RZ, RZ, -R27 ;  /* 0x000000ffff187224 */ /* 0x000fe400078e0a1b */
[----:B------:R-:W-:-:S04]  /*3a90*/  IMAD.HI.U32 R27, R0, R26, RZ ;  /* 0x0000001a001b7227 */ /* 0x000fc800078e00ff */
[----:B------:R-:W-:-:S04]  /*3aa0*/  IMAD.MOV R27, RZ, RZ, -R27 ;  /* 0x000000ffff1b7224 */ /* 0x000fc800078e0a1b */
[----:B------:R-:W-:Y:S01]  /*3ab0*/  IMAD R26, R2, R27, R26 ;  /* 0x0000001b021a7224 */ /* 0x000fe200078e021a */
[----:B-----5:R-:W-:Y:S02]  /*3ac0*/  ISETP.NE.AND P5, PT, R4, RZ, PT ;  /* 0x000000ff0400720c */ /* 0x020fe40003fa5270 */
[----:B------:R-:W-:Y:S01]  /*3ad0*/  LOP3.LUT R27, RZ, R4, RZ, 0x33, !PT ;  /* 0x00000004ff1b7212 */ /* 0x000fe200078e33ff */
[----:B------:R-:W-:Y:S02]  /*3ae0*/  IMAD R28, R2, R24, R28 ;  /* 0x00000018021c7224 */ /* 0x000fe400078e021c */
[----:B------:R-:W3:Y:S01]  /*3af0*/  LDL.LU R24, [R1+0x2414] ;  /* 0x0024140001187983 */ /* 0x000ee20000300800 */
[C---:B------:R-:W-:Y:S02]  /*3b00*/  SEL R11, R27.reuse, R11, !P5 ;  /* 0x0000000b1b0b7207 */ /* 0x040fe40006800000 */
[----:B------:R-:W-:-:S03]  /*3b10*/  SEL R6, R27, R6, !P5 ;  /* 0x000000061b067207 */ /* 0x000fc60006800000 */
[----:B------:R4:W-:Y:S04]  /*3b20*/  STL [R1+0x15c], R11 ;  /* 0x00015c0b01007387 */ /* 0x0009e80000100800 */
[----:B------:R5:W-:Y:S01]  /*3b30*/  STL [R1+0x158], R6 ;  /* 0x0001580601007387 */ /* 0x000be20000100800 */
[C---:B----4-:R-:W-:Y:S02]  /*3b40*/  SEL R11, R27.reuse, R7, !P5 ;  /* 0x000000071b0b7207 */ /* 0x050fe40006800000 */
[C---:B------:R-:W-:Y:S02]  /*3b50*/  SEL R7, R27.reuse, R9, !P5 ;  /* 0x000000091b077207 */ /* 0x040fe40006800000 */
[C---:B-----5:R-:W-:Y:S02]  /*3b60*/  SEL R6, R27.reuse, R8, !P5 ;  /* 0x000000081b067207 */ /* 0x060fe40006800000 */
[----:B------:R-:W-:Y:S01]  /*3b70*/  SEL R8, R27, R29, !P5 ;  /* 0x0000001d1b087207 */ /* 0x000fe20006800000 */
[----:B------:R-:W-:Y:S04]  /*3b80*/  STL [R1+0x154], R11 ;  /* 0x0001540b01007387 */ /* 0x000fe80000100800 */
[----:B------:R4:W-:Y:S04]  /*3b90*/  STL [R1+0x150], R6 ;  /* 0x0001500601007387 */ /* 0x0009e80000100800 */
[----:B------:R5:W-:Y:S04]  /*3ba0*/  STL [R1+0x14c], R7 ;  /* 0x00014c0701007387 */ /* 0x000be80000100800 */
[----:B------:R0:W-:Y:S04]  /*3bb0*/  STL [R1+0x148], R8 ;  /* 0x0001480801007387 */ /* 0x0001e80000100800 */
[----:B------:R-:W3:Y:S01]  /*3bc0*/  LDL.LU R29, [R1+0x8] ;  /* 0x00000800011d7983 */ /* 0x000ee20000300800 */
[----:B------:R-:W-:Y:S01]  /*3bd0*/  @!P3 IMAD.IADD R3, R3, 0x1, -R2 ;  /* 0x000000010303b824 */ /* 0x000fe200078e0a02 */
[----:B------:R-:W-:Y:S01]  /*3be0*/  ISETP.GT.U32.AND P3, PT, R2, R14, PT ;  /* 0x0000000e0200720c */ /* 0x000fe20003f64070 */
[----:B------:R-:W-:-:S02]  /*3bf0*/  @!P2 IMAD.MOV R10, RZ, RZ, -R10 ;  /* 0x000000ffff0aa224 */ /* 0x000fc400078e0a0a */
[----:B------:R-:W-:Y:S01]  /*3c00*/  @!P6 IMAD.MOV R16, RZ, RZ, -R16 ;  /* 0x000000ffff10e224 */ /* 0x000fe200078e0a10 */
[C---:B------:R-:W-:Y:S02]  /*3c10*/  ISETP.GT.U32.AND P6, PT, R2.reuse, R22, PT ;  /* 0x000000160200720c */ /* 0x040fe40003fc4070 */
[C---:B----4-:R-:W-:Y:S02]  /*3c20*/  SEL R6, R27.reuse, R10, !P5 ;  /* 0x0000000a1b067207 */ /* 0x050fe40006800000 */
[----:B-----5:R-:W-:Y:S02]  /*3c30*/  SEL R7, R27, R16, !P5 ;  /* 0x000000101b077207 */ /* 0x020fe40006800000 */
[C---:B------:R-:W-:Y:S02]  /*3c40*/  ISETP.GT.U32.AND P5, PT, R2.reuse, R25, PT ;  /* 0x000000190200720c */ /* 0x040fe40003fa4070 */
[----:B------:R-:W-:Y:S01]  /*3c50*/  ISETP.GT.U32.AND P2, PT, R2, R3, PT ;  /* 0x000000030200720c */ /* 0x000fe20003f44070 */
[----:B------:R-:W-:-:S04]  /*3c60*/  @!P3 IMAD.IADD R14, R14, 0x1, -R2 ;  /* 0x000000010e0eb824 */ /* 0x000fc800078e0a02 */
[----:B------:R-:W-:Y:S01]  /*3c70*/  @!P6 IMAD.IADD R22, R22, 0x1, -R2 ;  /* 0x000000011616e824 */ /* 0x000fe200078e0a02 */
[----:B------:R-:W-:-:S05]  /*3c80*/  ISETP.GT.U32.AND P6, PT, R2, R14, PT ;  /* 0x0000000e0200720c */ /* 0x000fca0003fc4070 */
[--C-:B------:R-:W-:Y:S01]  /*3c90*/  @!P5 IMAD.IADD R25, R25, 0x1, -R2.reuse ;  /* 0x000000011919d824 */ /* 0x100fe200078e0a02 */
[C---:B------:R-:W-:Y:S01]  /*3ca0*/  ISETP.GT.U32.AND P5, PT, R2.reuse, R26, PT ;  /* 0x0000001a0200720c */ /* 0x040fe20003fa4070 */
[--C-:B------:R-:W-:Y:S01]  /*3cb0*/  @!P2 IMAD.IADD R3, R3, 0x1, -R2.reuse ;  /* 0x000000010303a824 */ /* 0x100fe200078e0a02 */
[C---:B------:R-:W-:Y:S02]  /*3cc0*/  ISETP.GT.U32.AND P3, PT, R2.reuse, R28, PT ;  /* 0x0000001c0200720c */ /* 0x040fe40003f64070 */
[----:B--2---:R-:W-:Y:S02]  /*3cd0*/  IABS R4, R18 ;  /* 0x0000001200047213 */ /* 0x004fe40000000000 */
[----:B------:R-:W-:Y:S01]  /*3ce0*/  ISETP.GT.U32.AND P2, PT, R2, R19, PT ;  /* 0x000000130200720c */ /* 0x000fe20003f44070 */
[----:B------:R-:W-:Y:S01]  /*3cf0*/  STL [R1+0x144], R6 ;  /* 0x0001440601007387 */ /* 0x000fe20000100800 */
[----:B------:R-:W-:-:S03]  /*3d00*/  @!P6 IMAD.IADD R14, R14, 0x1, -R2 ;  /* 0x000000010e0ee824 */ /* 0x000fc600078e0a02 */
[----:B------:R2:W-:Y:S01]  /*3d10*/  STL [R1+0x140], R7 ;  /* 0x0001400701007387 */ /* 0x0005e20000100800 */
[----:B------:R-:W-:Y:S01]  /*3d20*/  IMAD.MOV.U32 R10, RZ, RZ, R14 ;  /* 0x000000ffff0a7224 */ /* 0x000fe200078e000e */
[----:B0-----:R-:W-:Y:S01]  /*3d30*/  IABS R8, R13 ;  /* 0x0000000d00087213 */ /* 0x001fe20000000000 */
[--C-:B------:R-:W-:Y:S01]  /*3d40*/  @!P5 IMAD.IADD R26, R26, 0x1, -R2.reuse ;  /* 0x000000011a1ad824 */ /* 0x100fe200078e0a02 */
[----:B------:R-:W-:Y:S01]  /*3d50*/  ISETP.GT.U32.AND P6, PT, R2, R22, PT ;  /* 0x000000160200720c */ /* 0x000fe20003fc4070 */
[----:B--2---:R-:W-:Y:S01]  /*3d60*/  IMAD.HI.U32 R7, R0, R4, RZ ;  /* 0x0000000400077227 */ /* 0x004fe200078e00ff */
[----:B------:R-:W-:Y:S01]  /*3d70*/  IABS R6, R20 ;  /* 0x0000001400067213 */ /* 0x000fe20000000000 */
[----:B------:R-:W2:Y:S02]  /*3d80*/  LDL.LU R14, [R1+0xc] ;  /* 0x00000c00010e7983 */ /* 0x000ea40000300800 */
[----:B------:R-:W-:Y:S02]  /*3d90*/  IMAD.MOV R7, RZ, RZ, -R7 ;  /* 0x000000ffff077224 */ /* 0x000fe400078e0a07 */
[----:B------:R-:W-:Y:S01]  /*3da0*/  @!P3 IMAD.IADD R28, R28, 0x1, -R2 ;  /* 0x000000011c1cb824 */ /* 0x000fe200078e0a02 */
[C---:B------:R-:W-:Y:S01]  /*3db0*/  ISETP.GT.U32.AND P3, PT, R2.reuse, R25, PT ;  /* 0x000000190200720c */ /* 0x040fe20003f64070 */
[----:B------:R-:W-:Y:S01]  /*3dc0*/  @!P4 IMAD.MOV R10, RZ, RZ, -R10 ;  /* 0x000000ffff0ac224 */ /* 0x000fe200078e0a0a */
[C---:B------:R-:W-:Y:S01]  /*3dd0*/  ISETP.GT.U32.AND P4, PT, R2.reuse, R26, PT ;  /* 0x0000001a0200720c */ /* 0x040fe20003f84070 */
[----:B------:R-:W-:-:S02]  /*3de0*/  IMAD R4, R2, R7, R4 ;  /* 0x0000000702047224 */ /* 0x000fc400078e0204 */
[----:B------:R-:W-:Y:S02]  /*3df0*/  @!P2 IMAD.IADD R19, R19, 0x1, -R2 ;  /* 0x000000011313a824 */ /* 0x000fe400078e0a02 */
[----:B------:R-:W-:-:S04]  /*3e00*/  IMAD.HI.U32 R7, R0, R8, RZ ;  /* 0x0000000800077227 */ /* 0x000fc800078e00ff */
[----:B------:R-:W-:Y:S02]  /*3e10*/  IMAD.MOV.U32 R11, RZ, RZ, R3 ;  /* 0x000000ffff0b7224 */ /* 0x000fe400078e0003 */
[----:B------:R-:W-:Y:S01]  /*3e20*/  IMAD.HI.U32 R9, R0, R6, RZ ;  /* 0x0000000600097227 */ /* 0x000fe200078e00ff */
[----:B------:R-:W-:-:S03]  /*3e30*/  ISETP.GT.U32.AND P5, PT, R2, R28, PT ;  /* 0x0000001c0200720c */ /* 0x000fc60003fa4070 */
[----:B------:R-:W-:Y:S01]  /*3e40*/  @!P0 IMAD.MOV R11, RZ, RZ, -R11 ;  /* 0x000000ffff0b8224 */ /* 0x000fe200078e0a0b */
[----:B------:R-:W-:Y:S01]  /*3e50*/  ISETP.GT.U32.AND P0, PT, R2, R19, PT ;  /* 0x000000130200720c */ /* 0x000fe20003f04070 */
[----:B------:R-:W-:Y:S01]  /*3e60*/  IMAD.MOV R7, RZ, RZ, -R7 ;  /* 0x000000ffff077224 */ /* 0x000fe200078e0a07 */
[----:B------:R-:W-:Y:S01]  /*3e70*/  IABS R3, R23 ;  /* 0x0000001700037213 */ /* 0x000fe20000000000 */
[----:B------:R-:W-:Y:S02]  /*3e80*/  IMAD.MOV R9, RZ, RZ, -R9 ;  /* 0x000000ffff097224 */ /* 0x000fe400078e0a09 */
[----:B------:R-:W-:Y:S01]  /*3e90*/  @!P6 IMAD.IADD R22, R22, 0x1, -R2 ;  /* 0x000000011616e824 */ /* 0x000fe200078e0a02 */
[C---:B------:R-:W-:Y:S01]  /*3ea0*/  ISETP.GT.U32.AND P6, PT, R2.reuse, R4, PT ;  /* 0x000000040200720c */ /* 0x040fe20003fc4070 */
[C---:B------:R-:W-:Y:S01]  /*3eb0*/  IMAD R7, R2.reuse, R7, R8 ;  /* 0x0000000702077224 */ /* 0x040fe200078e0208 */
[----:B------:R-:W-:Y:S01]  /*3ec0*/  ISETP.GE.AND P2, PT, R21, RZ, PT ;  /* 0x000000ff1500720c */ /* 0x000fe20003f46270 */
[----:B------:R-:W-:-:S02]  /*3ed0*/  IMAD R6, R2, R9, R6 ;  /* 0x0000000902067224 */ /* 0x000fc400078e0206 */
[--C-:B------:R-:W-:Y:S01]  /*3ee0*/  @!P3 IMAD.IADD R25, R25, 0x1, -R2.reuse ;  /* 0x000000011919b824 */ /* 0x100fe200078e0a02 */
[----:B------:R-:W-:Y:S01]  /*3ef0*/  ISETP.GE.AND P3, PT, R15, RZ, PT ;  /* 0x000000ff0f00720c */ /* 0x000fe20003f66270 */
[----:B------:R-:W-:Y:S01]  /*3f00*/  @!P4 IMAD.IADD R26, R26, 0x1, -R2 ;  /* 0x000000011a1ac824 */ /* 0x000fe200078e0a02 */
[----:B------:R-:W-:Y:S01]  /*3f10*/  ISETP.GT.U32.AND P4, PT, R2, R7, PT ;  /* 0x000000070200720c */ /* 0x000fe20003f84070 */
[----:B------:R-:W-:-:S04]  /*3f20*/  IMAD.HI.U32 R9, R0, R3, RZ ;  /* 0x0000000300097227 */ /* 0x000fc800078e00ff */
[----:B------:R-:W-:Y:S02]  /*3f30*/  IMAD.MOV R9, RZ, RZ, -R9 ;  /* 0x000000ffff097224 */ /* 0x000fe400078e0a09 */
[--C-:B------:R-:W-:Y:S02]  /*3f40*/  @!P0 IMAD.IADD R19, R19, 0x1, -R2.reuse ;  /* 0x0000000113138824 */ /* 0x100fe400078e0a02 */
[----:B------:R-:W-:Y:S01]  /*3f50*/  @!P5 IMAD.IADD R28, R28, 0x1, -R2 ;  /* 0x000000011c1cd824 */ /* 0x000fe200078e0a02 */
[----:B------:R-:W-:Y:S01]  /*3f60*/  ISETP.GE.AND P5, PT, R17, RZ, PT ;  /* 0x000000ff1100720c */ /* 0x000fe20003fa6270 */
[----:B------:R-:W-:Y:S02]  /*3f70*/  IMAD.MOV.U32 R27, RZ, RZ, R22 ;  /* 0x000000ffff1b7224 */ /* 0x000fe400078e0016 */
[----:B------:R-:W-:Y:S02]  /*3f80*/  IMAD R3, R2, R9, R3 ;  /* 0x0000000902037224 */ /* 0x000fe400078e0203 */
[----:B------:R-:W-:-:S02]  /*3f90*/  IMAD.MOV.U32 R16, RZ, RZ, R25 ;  /* 0x000000ffff107224 */ /* 0x000fc400078e0019 */
[----:B------:R-:W-:Y:S01]  /*3fa0*/  @!P6 IMAD.IADD R4, R4, 0x1, -R2 ;  /* 0x000000010404e824 */ /* 0x000fe200078e0a02 */
[----:B------:R-:W-:Y:S01]  /*3fb0*/  ISETP.GE.AND P6, PT, R12, RZ, PT ;  /* 0x000000ff0c00720c */ /* 0x000fe20003fc6270 */
[----:B------:R-:W-:Y:S02]  /*3fc0*/  IMAD.MOV.U32 R9, RZ, RZ, R19 ;  /* 0x000000ffff097224 */ /* 0x000fe400078e0013 */
[----:B------:R-:W-:Y:S01]  /*3fd0*/  @!P1 IMAD.MOV R27, RZ, RZ, -R27 ;  /* 0x000000ffff1b9224 */ /* 0x000fe200078e0a1b */
[----:B------:R-:W-:Y:S01]  /*3fe0*/  STL [R1+0xc0], R11 ;  /* 0x0000c00b01007387 */ /* 0x000fe20000100800 */
[----:B------:R-:W-:Y:S02]  /*3ff0*/  @!P2 IMAD.MOV R16, RZ, RZ, -R16 ;  /* 0x000000ffff10a224 */ /* 0x000fe400078e0a10 */
[----:B------:R-:W-:Y:S01]  /*4000*/  @!P4 IMAD.IADD R7, R7, 0x1, -R2 ;  /* 0x000000010707c824 */ /* 0x000fe200078e0a02 */
[----:B------:R-:W4:Y:S01]  /*4010*/  LDL.LU R21, [R1+0x10] ;  /* 0x0000100001157983 */ /* 0x000f220000300800 */
[----:B------:R-:W-:Y:S01]  /*4020*/  @!P3 IMAD.MOV R9, RZ, RZ, -R9 ;  /* 0x000000ffff09b224 */ /* 0x000fe200078e0a09 */
[----:B------:R-:W-:-:S02]  /*4030*/  ISETP.GT.U32.AND P4, PT, R2, R3, PT ;  /* 0x000000030200720c */ /* 0x000fc40003f84070 */
[----:B------:R-:W-:Y:S01]  /*4040*/  STL [R1+0xbc], R10 ;  /* 0x0000bc0a01007387 */ /* 0x000fe20000100800 */
[----:B------:R-:W-:-:S03]  /*4050*/  IMAD.MOV.U32 R12, RZ, RZ, R28 ;  /* 0x000000ffff0c7224 */ /* 0x000fc600078e001c */
[----:B------:R-:W-:Y:S04]  /*4060*/  STL [R1+0xb8], R27 ;  /* 0x0000b81b01007387 */ /* 0x000fe80000100800 */
[----:B------:R-:W-:Y:S01]  /*4070*/  STL [R1+0xb4], R16 ;  /* 0x0000b41001007387 */ /* 0x000fe20000100800 */
[----:B------:R-:W-:-:S03]  /*4080*/  @!P5 IMAD.MOV R12, RZ, RZ, -R12 ;  /* 0x000000ffff0cd224 */ /* 0x000fc600078e0a0c */
[----:B------:R0:W-:Y:S01]  /*4090*/  STL [R1+0xb0], R9 ;  /* 0x0000b00901007387 */ /* 0x0001e20000100800 */
[----:B------:R-:W-:Y:S02]  /*40a0*/  @!P4 IMAD.IADD R3, R3, 0x1, -R2 ;  /* 0x000000010303c824 */ /* 0x000fe400078e0a02 */
[----:B0-----:R-:W-:Y:S01]  /*40b0*/  IMAD.MOV.U32 R9, RZ, RZ, R26 ;  /* 0x000000ffff097224 */ /* 0x001fe200078e001a */
[----:B------:R-:W-:Y:S03]  /*40c0*/  STL [R1+0xac], R12 ;  /* 0x0000ac0c01007387 */ /* 0x000fe60000100800 */
[----:B------:R-:W-:Y:S01]  /*40d0*/  @!P6 IMAD.MOV R9, RZ, RZ, -R9 ;  /* 0x000000ffff09e224 */ /* 0x000fe200078e0a09 */
[----:B------:R-:W5:Y:S04]  /*40e0*/  LDL.LU R27, [R1+0x14] ;  /* 0x00001400011b7983 */ /* 0x000f680000300800 */
[----:B------:R0:W-:Y:S01]  /*40f0*/  STL [R1+0xa8], R9 ;  /* 0x0000a80901007387 */ /* 0x0001e20000100800 */
[----:B---3--:R-:W-:-:S02]  /*4100*/  IABS R10, R29 ;  /* 0x0000001d000a7213 */ /* 0x008fc40000000000 */
[----:B------:R-:W-:Y:S02]  /*4110*/  ISETP.GE.AND P4, PT, R29, RZ, PT ;  /* 0x000000ff1d00720c */ /* 0x000fe40003f86270 */
[----:B------:R-:W3:Y:S01]  /*4120*/  LDL.LU R29, [R1+0x18] ;  /* 0x00001800011d7983 */ /* 0x000ee20000300800 */
[C---:B------:R-:W-:Y:S02]  /*4130*/  ISETP.GT.U32.AND P0, PT, R2.reuse, R6, PT ;  /* 0x000000060200720c */ /* 0x040fe40003f04070 */
[----:B------:R-:W-:Y:S02]  /*4140*/  ISETP.GT.U32.AND P1, PT, R2, R4, PT ;  /* 0x000000040200720c */ /* 0x000fe40003f24070 */
[----:B------:R-:W-:-:S09]  /*4150*/  IABS R8, R24 ;  /* 0x0000001800087213 */ /* 0x000fd20000000000 */
[----:B------:R-:W-:Y:S01]  /*4160*/  @!P0 IMAD.IADD R6, R6, 0x1, -R2 ;  /* 0x0000000106068824 */ /* 0x000fe200078e0a02 */
[----:B------:R-:W-:Y:S01]  /*4170*/  ISETP.GE.AND P0, PT, R18, RZ, PT ;  /* 0x000000ff1200720c */ /* 0x000fe20003f06270 */
[----:B------:R-:W-:-:S03]  /*4180*/  IMAD.HI.U32 R11, R0, R8, RZ ;  /* 0x00000008000b7227 */ /* 0x000fc600078e00ff */
[----:B------:R-:W-:Y:S01]  /*4190*/  ISETP.GT.U32.AND P2, PT, R2, R6, PT ;  /* 0x000000060200720c */ /* 0x000fe20003f44070 */
[----:B------:R-:W-:Y:S02]  /*41a0*/  @!P1 IMAD.IADD R4, R4, 0x1, -R2 ;  /* 0x0000000104049824 */ /* 0x000fe400078e0a02 */
[----:B------:R-:W-:Y:S01]  /*41b0*/  IMAD.MOV R11, RZ, RZ, -R11 ;  /* 0x000000ffff0b7224 */ /* 0x000fe200078e0a0b */
[----:B------:R-:W-:-:S05]  /*41c0*/  ISETP.GE.AND P5, PT, R20, RZ, PT ;  /* 0x000000ff1400720c */ /* 0x000fca0003fa6270 */
[----:B------:R-:W-:Y:S02]  /*41d0*/  @!P0 IMAD.MOV R4, RZ, RZ, -R4 ;  /* 0x000000ffff048224 */ /* 0x000fe400078e0a04 */
[----:B------:R-:W-:Y:S02]  /*41e0*/  IMAD R8, R2, R11, R8 ;  /* 0x0000000b02087224 */ /* 0x000fe400078e0208 */
[----:B0-----:R-:W-:Y:S01]  /*41f0*/  IMAD.HI.U32 R9, R0, R10, RZ ;  /* 0x0000000a00097227 */ /* 0x001fe200078e00ff */
[----:B------:R0:W-:Y:S04]  /*4200*/  STL [R1+0xa4], R4 ;  /* 0x0000a40401007387 */ /* 0x0001e80000100800 */
[----:B------:R-:W5:Y:S01]  /*4210*/  LDL.LU R16, [R1+0x1c] ;  /* 0x00001c0001107983 */ /* 0x000f620000300800 */
[----:B------:R-:W-:Y:S01]  /*4220*/  ISETP.GT.U32.AND P1, PT, R2, R8, PT ;  /* 0x000000080200720c */ /* 0x000fe20003f24070 */
[----:B------:R-:W-:-:S02]  /*4230*/  IMAD.MOV R9, RZ, RZ, -R9 ;  /* 0x000000ffff097224 */ /* 0x000fc400078e0a09 */
[----:B------:R-:W-:Y:S01]  /*4240*/  @!P2 IMAD.IADD R6, R6, 0x1, -R2 ;  /* 0x000000010606a824 */ /* 0x000fe200078e0a02 */
[C---:B------:R-:W-:Y:S01]  /*4250*/  ISETP.GT.U32.AND P3, PT, R2.reuse, R7, PT ;  /* 0x000000070200720c */ /* 0x040fe20003f64070 */
[C---:B------:R-:W-:Y:S01]  /*4260*/  IMAD R9, R2.reuse, R9, R10 ;  /* 0x0000000902097224 */ /* 0x040fe200078e020a */
[C---:B------:R-:W-:Y:S01]  /*4270*/  ISETP.GT.U32.AND P0, PT, R2.reuse, R3, PT ;  /* 0x000000030200720c */ /* 0x040fe20003f04070 */
[----:B------:R-:W-:Y:S01]  /*4280*/  IMAD.MOV.U32 R10, RZ, RZ, R6 ;  /* 0x000000ffff0a7224 */ /* 0x000fe200078e0006 */
[----:B--2---:R-:W-:Y:S01]  /*4290*/  IABS R11, R14 ;  /* 0x0000000e000b7213 */ /* 0x004fe20000000000 */
[----:B------:R-:W2:Y:S02]  /*42a0*/  LDL.LU R17, [R1+0x20] ;  /* 0x0000200001117983 */ /* 0x000ea40000300800 */
[----:B------:R-:W-:Y:S01]  /*42b0*/  @!P5 IMAD.MOV R10, RZ, RZ, -R10 ;  /* 0x000000ffff0ad224 */ /* 0x000fe200078e0a0a */
[----:B------:R-:W-:Y:S01]  /*42c0*/  ISETP.GT.U32.AND P5, PT, R2, R9, PT ;  /* 0x000000090200720c */ /* 0x000fe20003fa4070 */
[----:B------:R-:W-:Y:S01]  /*42d0*/  @!P1 IMAD.IADD R8, R8, 0x1, -R2 ;  /* 0x0000000108089824 */ /* 0x000fe200078e0a02 */
[----:B------:R-:W-:-:S04]  /*42e0*/  ISETP.GE.AND P6, PT, R13, RZ, PT ;  /* 0x000000ff0d00720c */ /* 0x000fc80003fc6270 */
[----:B------:R-:W-:Y:S02]  /*42f0*/  ISETP.GT.U32.AND P1, PT, R2, R8, PT ;  /* 0x000000080200720c */ /* 0x000fe40003f24070 */
[----:B------:R-:W-:Y:S01]  /*4300*/  ISETP.GE.AND P2, PT, R23, RZ, PT ;  /* 0x000000ff1700720c */ /* 0x000fe20003f46270 */
[----:B------:R-:W-:Y:S01]  /*4310*/  @!P3 IMAD.IADD R7, R7, 0x1, -R2 ;  /* 0x000000010707b824 */ /* 0x000fe200078e0a02 */
[----:B------:R-:W-:-:S03]  /*4320*/  ISETP.GE.AND P3, PT, R24, RZ, PT ;  /* 0x000000ff1800720c */ /* 0x000fc60003f66270 */
[----:B------:R-:W-:Y:S02]  /*4330*/  @!P5 IMAD.IADD R9, R9, 0x1, -R2 ;  /* 0x000000010909d824 */ /* 0x000fe400078e0a02 */
[----:B------:R-:W-:-:S03]  /*4340*/  IMAD.HI.U32 R6, R0, R11, RZ ;  /* 0x0000000b00067227 */ /* 0x000fc600078e00ff */
[----:B------:R-:W-:Y:S01]  /*4350*/  ISETP.GT.U32.AND P5, PT, R2, R9, PT ;  /* 0x000000090200720c */ /* 0x000fe20003fa4070 */
[----:B------:R-:W-:Y:S02]  /*4360*/  IMAD.MOV R6, RZ, RZ, -R6 ;  /* 0x000000ffff067224 */ /* 0x000fe400078e0a06 */
[----:B0-----:R-:W-:Y:S02]  /*4370*/  IMAD.MOV.U32 R4, RZ, RZ, R7 ;  /* 0x000000ffff047224 */ /* 0x001fe400078e0007 */
[--C-:B------:R-:W-:Y:S02]  /*4380*/  @!P1 IMAD.IADD R8, R8, 0x1, -R2.reuse ;  /* 0x0000000108089824 */ /* 0x100fe400078e0a02 */
[----:B------:R-:W-:Y:S02]  /*4390*/  @!P0 IMAD.IADD R3, R3, 0x1, -R2 ;  /* 0x0000000103038824 */ /* 0x000fe400078e0a02 */
[----:B------:R-:W-:Y:S02]  /*43a0*/  IMAD R6, R2, R6, R11 ;  /* 0x0000000602067224 */ /* 0x000fe400078e020b */
[----:B------:R-:W-:-:S02]  /*43b0*/  @!P6 IMAD.MOV R4, RZ, RZ, -R4 ;  /* 0x000000ffff04e224 */ /* 0x000fc400078e0a04 */
[----:B------:R-:W-:Y:S02]  /*43c0*/  IMAD.MOV.U32 R11, RZ, RZ, R8 ;  /* 0x000000ffff0b7224 */ /* 0x000fe400078e0008 */
[----:B------:R-:W-:Y:S01]  /*43d0*/  @!P2 IMAD.MOV R3, RZ, RZ, -R3 ;  /* 0x000000ffff03a224 */ /* 0x000fe200078e0a03 */
[----:B------:R-:W-:Y:S01]  /*43e0*/  STL [R1+0xa0], R10 ;  /* 0x0000a00a01007387 */ /* 0x000fe20000100800 */
[----:B------:R-:W-:Y:S01]  /*43f0*/  @!P3 IMAD.MOV R11, RZ, RZ, -R11 ;  /* 0x000000ffff0bb224 */ /* 0x000fe200078e0a0b */
[----:B------:R-:W-:Y:S01]  /*4400*/  ISETP.GE.AND P6, PT, R14, RZ, PT ;  /* 0x000000ff0e00720c */ /* 0x000fe20003fc6270 */
[----:B------:R-:W-:Y:S01]  /*4410*/  @!P5 IMAD.IADD R9, R9, 0x1, -R2 ;  /* 0x000000010909d824 */ /* 0x000fe200078e0a02 */
[----:B------:R0:W-:Y:S04]  /*4420*/  STL [R1+0x9c], R4 ;  /* 0x00009c0401007387 */ /* 0x0001e80000100800 */
[----:B------:R-:W-:Y:S04]  /*4430*/  STL [R1+0x98], R3 ;  /* 0x0000980301007387 */ /* 0x000fe80000100800 */
[----:B------:R-:W2:Y:S04]  /*4440*/  LDL.LU R15, [R1+0x24] ;  /* 0x00002400010f7983 */ /* 0x000ea80000300800 */
[----:B------:R-:W2:Y:S01]  /*4450*/  LDL.LU R14, [R1+0x28] ;  /* 0x00002800010e7983 */ /* 0x000ea20000300800 */
[----:B----4-:R-:W-:-:S03]  /*4460*/  IABS R12, R21 ;  /* 0x00000015000c7213 */ /* 0x010fc60000000000 */
[----:B------:R4:W-:Y:S02]  /*4470*/  STL [R1+0x94], R11 ;  /* 0x0000940b01007387 */ /* 0x0009e40000100800 */
[----:B0-----:R-:W-:-:S04]  /*4480*/  IMAD.HI.U32 R4, R0, R12, RZ ;  /* 0x0000000c00047227 */ /* 0x001fc800078e00ff */
[----:B------:R-:W-:Y:S02]  /*4490*/  IMAD.MOV R4, RZ, RZ, -R4 ;  /* 0x000000ffff047224 */ /* 0x000fe400078e0a04 */
[----:B----4-:R-:W-:Y:S02]  /*44a0*/  IMAD.MOV.U32 R11, RZ, RZ, R9 ;  /* 0x000000ffff0b7224 */ /* 0x010fe400078e0009 */
[C---:B------:R-:W-:Y:S02]  /*44b0*/  IMAD R4, R2.reuse, R4, R12 ;  /* 0x0000000402047224 */ /* 0x040fe400078e020c */
[----:B------:R-:W-:Y:S01]  /*44c0*/  @!P4 IMAD.MOV R11, RZ, RZ, -R11 ;  /* 0x000000ffff0bc224 */ /* 0x000fe200078e0a0b */
[----:B---3--:R-:W-:Y:S02]  /*44d0*/  IABS R12, R29 ;  /* 0x0000001d000c7213 */ /* 0x008fe40000000000 */
[----:B------:R-:W-:Y:S02]  /*44e0*/  ISETP.GE.AND P4, PT, R29, RZ, PT ;  /* 0x000000ff1d00720c */ /* 0x000fe40003f86270 */
[----:B------:R-:W3:Y:S01]  /*44f0*/  LDL.LU R29, [R1+0x2c] ;  /* 0x00002c00011d7983 */ /* 0x000ee20000300800 */
[----:B------:R-:W-:-:S02]  /*4500*/  ISETP.GT.U32.AND P1, PT, R2, R6, PT ;  /* 0x000000060200720c */ /* 0x000fc40003f24070 */
[----:B------:R-:W-:Y:S02]  /*4510*/  ISETP.GT.U32.AND P2, PT, R2, R4, PT ;  /* 0x000000040200720c */ /* 0x000fe40003f44070 */
[----:B-----5:R-:W-:-:S09]  /*4520*/  IABS R7, R27 ;  /* 0x0000001b00077213 */ /* 0x020fd20000000000 */
[--C-:B------:R-:W-:Y:S02]  /*4530*/  @!P1 IMAD.IADD R6, R6, 0x1, -R2.reuse ;  /* 0x0000000106069824 */ /* 0x100fe400078e0a02 */
[----:B------:R-:W-:-:S03]  /*4540*/  @!P2 IMAD.IADD R4, R4, 0x1, -R2 ;  /* 0x000000010404a824 */ /* 0x000fc600078e0a02 */
[----:B------:R-:W-:Y:S01]  /*4550*/  ISETP.GT.U32.AND P1, PT, R2, R6, PT ;  /* 0x000000060200720c */ /* 0x000fe20003f24070 */
[----:B------:R-:W-:Y:S01]  /*4560*/  IMAD.HI.U32 R10, R0, R7, RZ ;  /* 0x00000007000a7227 */ /* 0x000fe200078e00ff */
[----:B------:R-:W-:-:S03]  /*4570*/  ISETP.GT.U32.AND P2, PT, R2, R4, PT ;  /* 0x000000040200720c */ /* 0x000fc60003f44070 */
[----:B------:R-:W-:Y:S01]  /*4580*/  IMAD.MOV R10, RZ, RZ, -R10 ;  /* 0x000000ffff0a7224 */ /* 0x000fe200078e0a0a */
[----:B------:R-:W-:Y:S01]  /*4590*/  ISETP.GE.AND P0, PT, R21, RZ, PT ;  /* 0x000000ff1500720c */ /* 0x000fe20003f06270 */
[----:B------:R0:W-:Y:S02]  /*45a0*/  STL [R1+0x90], R11 ;  /* 0x0000900b01007387 */ /* 0x0001e40000100800 */
[----:B------:R-:W-:-:S04]  /*45b0*/  IMAD R3, R2, R10, R7 ;  /* 0x0000000a02037224 */ /* 0x000fc800078e0207 */
[----:B------:R-:W-:Y:S01]  /*45c0*/  @!P1 IMAD.IADD R6, R6, 0x1, -R2 ;  /* 0x0000000106069824 */ /* 0x000fe200078e0a02 */
[----:B------:R-:W-:Y:S01]  /*45d0*/  IABS R7, R16 ;  /* 0x0000001000077213 */ /* 0x000fe20000000000 */
[----:B------:R-:W-:Y:S01]  /*45e0*/  IMAD.HI.U32 R10, R0, R12, RZ ;  /* 0x0000000c000a7227 */ /* 0x000fe200078e00ff */
[----:B------:R-:W-:Y:S01]  /*45f0*/  ISETP.GE.AND P1, PT, R16, RZ, PT ;  /* 0x000000ff1000720c */ /* 0x000fe20003f26270 */
[----:B------:R-:W4:Y:S02]  /*4600*/  LDL.LU R21, [R1+0x30] ;  /* 0x0000300001157983 */ /* 0x000f240000300800 */
[----:B------:R-:W-:Y:S02]  /*4610*/  IMAD.MOV.U32 R16, RZ, RZ, R6 ;  /* 0x000000ffff107224 */ /* 0x000fe400078e0006 */
[----:B0-----:R-:W-:Y:S01]  /*4620*/  IMAD.HI.U32 R11, R0, R7, RZ ;  /* 0x00000007000b7227 */ /* 0x001fe200078e00ff */
[----:B------:R-:W-:-:S03]  /*4630*/  ISETP.GE.AND P3, PT, R27, RZ, PT ;  /* 0x000000ff1b00720c */ /* 0x000fc60003f66270 */
[----:B------:R-:W-:Y:S01]  /*4640*/  @!P2 IMAD.IADD R4, R4, 0x1, -R2 ;  /* 0x000000010404a824 */ /* 0x000fe200078e0a02 */
[C---:B------:R-:W-:Y:S01]  /*4650*/  ISETP.GT.U32.AND P5, PT, R2.reuse, R3, PT ;  /* 0x000000030200720c */ /* 0x040fe20003fa4070 */
[----:B------:R-:W-:Y:S01]  /*4660*/  IMAD.MOV R10, RZ, RZ, -R10 ;  /* 0x000000ffff0a7224 */ /* 0x000fe200078e0a0a */
[----:B------:R-:W5:Y:S01]  /*4670*/  LDL.LU R27, [R1+0x34] ;  /* 0x00003400011b7983 */ /* 0x000f620000300800 */
[----:B------:R-:W-:Y:S02]  /*4680*/  @!P6 IMAD.MOV R16, RZ, RZ, -R16 ;  /* 0x000000ffff10e224 */ /* 0x000fe400078e0a10 */
[----:B------:R-:W-:Y:S02]  /*4690*/  IMAD.MOV R11, RZ, RZ, -R11 ;  /* 0x000000ffff0b7224 */ /* 0x000fe400078e0a0b */
[C---:B------:R-:W-:Y:S02]  /*46a0*/  IMAD R12, R2.reuse, R10, R12 ;  /* 0x0000000a020c7224 */ /* 0x040fe400078e020c */
[----:B------:R-:W-:Y:S01]  /*46b0*/  IMAD.MOV.U32 R13, RZ, RZ, R4 ;  /* 0x000000ffff0d7224 */ /* 0x000fe200078e0004 */
[----:B------:R0:W-:Y:S01]  /*46c0*/  STL [R1+0x8c], R16 ;  /* 0x00008c1001007387 */ /* 0x0001e20000100800 */
[C---:B------:R-:W-:Y:S01]  /*46d0*/  IMAD R7, R2.reuse, R11, R7 ;  /* 0x0000000b02077224 */ /* 0x040fe200078e0207 */
[C---:B------:R-:W-:Y:S01]  /*46e0*/  ISETP.GT.U32.AND P2, PT, R2.reuse, R12, PT ;  /* 0x0000000c0200720c */ /* 0x040fe20003f44070 */
[----:B------:R-:W-:Y:S01]  /*46f0*/  @!P0 IMAD.MOV R13, RZ, RZ, -R13 ;  /* 0x000000ffff0d8224 */ /* 0x000fe200078e0a0d */
[----:B0-----:R-:W5:Y:S02]  /*4700*/  LDL.LU R16, [R1+0x38] ;  /* 0x0000380001107983 */ /* 0x001f640000300800 */
[----:B------:R-:W-:-:S02]  /*4710*/  ISETP.GT.U32.AND P6, PT, R2, R7, PT ;  /* 0x000000070200720c */ /* 0x000fc40003fc4070 */
[----:B------:R0:W-:Y:S01]  /*4720*/  STL [R1+0x88], R13 ;  /* 0x0000880d01007387 */ /* 0x0001e20000100800 */
[----:B------:R-:W-:-:S03]  /*4730*/  @!P5 IMAD.IADD R3, R3, 0x1, -R2 ;  /* 0x000000010303d824 */ /* 0x000fc600078e0a02 */
[----:B------:R-:W5:Y:S03]  /*4740*/  LDL.LU R18, [R1+0x3c] ;  /* 0x00003c0001127983 */ /* 0x000f660000300800 */
[----:B------:R-:W-:Y:S01]  /*4750*/  @!P2 IMAD.IADD R12, R12, 0x1, -R2 ;  /* 0x000000010c0ca824 */ /* 0x000fe200078e0a02 */
[----:B------:R-:W-:-:S03]  /*4760*/  ISETP.GT.U32.AND P5, PT, R2, R3, PT ;  /* 0x000000030200720c */ /* 0x000fc60003fa4070 */
[----:B------:R-:W-:Y:S01]  /*4770*/  @!P6 IMAD.IADD R7, R7, 0x1, -R2 ;  /* 0x000000010707e824 */ /* 0x000fe200078e0a02 */
[----:B------:R-:W-:-:S09]  /*4780*/  ISETP.GT.U32.AND P6, PT, R2, R12, PT ;  /* 0x0000000c0200720c */ /* 0x000fd20003fc4070 */
[----:B------:R-:W-:-:S04]  /*4790*/  @!P5 IMAD.IADD R3, R3, 0x1, -R2 ;  /* 0x000000010303d824 */ /* 0x000fc800078e0a02 */
[----:B0-----:R-:W-:Y:S02]  /*47a0*/  IMAD.MOV.U32 R13, RZ, RZ, R3 ;  /* 0x000000ffff0d7224 */ /* 0x001fe400078e0003 */
[----:B------:R-:W-:Y:S02]  /*47b0*/  @!P6 IMAD.IADD R12, R12, 0x1, -R2 ;  /* 0x000000010c0ce824 */ /* 0x000fe400078e0a02 */
[----:B------:R-:W-:Y:S02]  /*47c0*/  @!P3 IMAD.MOV R13, RZ, RZ, -R13 ;  /* 0x000000ffff0db224 */ /* 0x000fe400078e0a0d */
[----:B------:R-:W-:Y:S01]  /*47d0*/  @!P4 IMAD.MOV R12, RZ, RZ, -R12 ;  /* 0x000000ffff0cc224 */ /* 0x000fe200078e0a0c */
[----:B--2---:R-:W-:Y:S02]  /*47e0*/  IABS R8, R17 ;  /* 0x0000001100087213 */ /* 0x004fe40000000000 */
[----:B------:R-:W-:Y:S01]  /*47f0*/  ISETP.GE.AND P0, PT, R17, RZ, PT ;  /* 0x000000ff1100720c */ /* 0x000fe20003f06270 */
[----:B------:R0:W-:Y:S04]  /*4800*/  STL [R1+0x84], R13 ;  /* 0x0000840d01007387 */ /* 0x0001e80000100800 */
[----:B------:R-:W2:Y:S04]  /*4810*/  LDL.LU R17, [R1+0x40] ;  /* 0x0000400001117983 */ /* 0x000ea80000300800 */
[----:B------:R0:W-:Y:S01]  /*4820*/  STL [R1+0x80], R12 ;  /* 0x0000800c01007387 */ /* 0x0001e20000100800 */
[----:B---3--:R-:W-:-:S02]  /*4830*/  IABS R4, R29 ;  /* 0x0000001d00047213 */ /* 0x008fc40000000000 */
[----:B------:R-:W-:Y:S02]  /*4840*/  ISETP.GE.AND P4, PT, R29, RZ, PT ;  /* 0x000000ff1d00720c */ /* 0x000fe40003f86270 */
[----:B------:R-:W3:Y:S01]  /*4850*/  LDL.LU R29, [R1+0x44] ;  /* 0x00004400011d7983 */ /* 0x000ee20000300800 */
[----:B------:R-:W-:-:S04]  /*4860*/  IMAD.HI.U32 R9, R0, R8, RZ ;  /* 0x0000000800097227 */ /* 0x000fc800078e00ff */
[----:B------:R-:W-:-:S04]  /*4870*/  IMAD.MOV R9, RZ, RZ, -R9 ;  /* 0x000000ffff097224 */ /* 0x000fc800078e0a09 */
[----:B------:R-:W-:Y:S01]  /*4880*/  IMAD R6, R2, R9, R8 ;  /* 0x0000000902067224 */ /* 0x000fe200078e0208 */
[----:B------:R-:W-:-:S04]  /*4890*/  IABS R11, R15 ;  /* 0x0000000f000b7213 */ /* 0x000fc80000000000 */
[----:B------:R-:W-:Y:S01]  /*48a0*/  ISETP.GT.U32.AND P5, PT, R2, R6, PT ;  /* 0x000000060200720c */ /* 0x000fe20003fa4070 */
[----:B------:R-:W-:Y:S01]  /*48b0*/  IMAD.HI.U32 R10, R0, R11, RZ ;  /* 0x0000000b000a7227 */ /* 0x000fe200078e00ff */
[----:B------:R-:W-:-:S03]  /*48c0*/  IABS R8, R14 ;  /* 0x0000000e00087213 */ /* 0x000fc60000000000 */
[----:B------:R-:W-:Y:S02]  /*48d0*/  IMAD.MOV R10, RZ, RZ, -R10 ;  /* 0x000000ffff0a7224 */ /* 0x000fe400078e0a0a */
[----:B------:R-:W-:-:S04]  /*48e0*/  IMAD.HI.U32 R9, R0, R8, RZ ;  /* 0x0000000800097227 */ /* 0x000fc800078e00ff */
[----:B------:R-:W-:Y:S02]  /*48f0*/  IMAD R11, R2, R10, R11 ;  /* 0x0000000a020b7224 */ /* 0x000fe400078e020b */
[----:B------:R-:W-:Y:S01]  /*4900*/  @!P5 IMAD.IADD R6, R6, 0x1, -R2 ;  /* 0x000000010606d824 */ /* 0x000fe200078e0a02 */
[C---:B------:R-:W-:Y:S01]  /*4910*/  ISETP.GT.U32.AND P5, PT, R2.reuse, R7, PT ;  /* 0x000000070200720c */ /* 0x040fe20003fa4070 */
[----:B------:R-:W-:Y:S01]  /*4920*/  IMAD.MOV R3, RZ, RZ, -R9 ;  /* 0x000000ffff037224 */ /* 0x000fe200078e0a09 */
[----:B------:R-:W-:Y:S01]  /*4930*/  ISETP.GT.U32.AND P6, PT, R2, R11, PT ;  /* 0x0000000b0200720c */ /* 0x000fe20003fc4070 */
[----:B0-----:R-:W-:-:S04]  /*4940*/  IMAD.HI.U32 R13, R0, R4, RZ ;  /* 0x00000004000d7227 */ /* 0x001fc800078e00ff */
[----:B------:R-:W-:Y:S02]  /*4950*/  IMAD R8, R2, R3, R8 ;  /* 0x0000000302087224 */ /* 0x000fe400078e0208 */
[----:B------:R-:W-:-:S04]  /*4960*/  IMAD.MOV R13, RZ, RZ, -R13 ;  /* 0x000000ffff0d7224 */ /* 0x000fc800078e0a0d */
[----:B------:R-:W-:Y:S01]  /*4970*/  @!P5 IMAD.IADD R7, R7, 0x1, -R2 ;  /* 0x000000010707d824 */ /* 0x000fe200078e0a02 */
[C---:B------:R-:W-:Y:S01]  /*4980*/  ISETP.GT.U32.AND P5, PT, R2.reuse, R8, PT ;  /* 0x000000080200720c */ /* 0x040fe20003fa4070 */
[----:B------:R-:W-:Y:S02]  /*4990*/  IMAD R4, R2, R13, R4 ;  /* 0x0000000d02047224 */ /* 0x000fe400078e0204 */
[----:B------:R-:W-:-:S03]  /*49a0*/  @!P6 IMAD.IADD R11, R11, 0x1, -R2 ;  /* 0x000000010b0be824 */ /* 0x000fc600078e0a02 */
[C---:B------:R-:W-:Y:S02]  /*49b0*/  ISETP.GT.U32.AND P6, PT, R2.reuse, R4, PT ;  /* 0x000000040200720c */ /* 0x040fe40003fc4070 */
[----:B------:R-:W-:Y:S02]  /*49c0*/  ISETP.GT.U32.AND P3, PT, R2, R6, PT ;  /* 0x000000060200720c */ /* 0x000fe40003f64070 */
[----:B----4-:R-:W-:-:S03]  /*49d0*/  IABS R9, R21 ;  /* 0x0000001500097213 */ /* 0x010fc60000000000 */
[----:B------:R-:W-:Y:S01]  /*49e0*/  @!P5 IMAD.IADD R8, R8, 0x1, -R2 ;  /* 0x000000010808d824 */ /* 0x000fe200078e0a02 */
[----:B------:R-:W-:Y:S01]  /*49f0*/  ISETP.GT.U32.AND P5, PT, R2, R11, PT ;  /* 0x0000000b0200720c */ /* 0x000fe20003fa4070 */
[----:B------:R-:W-:Y:S01]  /*4a00*/  IMAD.HI.U32 R13, R0, R9, RZ ;  /* 0x00000009000d7227 */ /* 0x000fe200078e00ff */
[----:B-----5:R-:W-:-:S03]  /*4a10*/  IABS R3, R27 ;  /* 0x0000001b00037213 */ /* 0x020fc60000000000 */
[--C-:B------:R-:W-:Y:S01]  /*4a20*/  @!P6 IMAD.IADD R4, R4, 0x1, -R2.reuse ;  /* 0x000000010404e824 */ /* 0x100fe200078e0a02 */
[----:B------:R-:W-:Y:S01]  /*4a30*/  ISETP.GT.U32.AND P6, PT, R2, R8, PT ;  /* 0x000000080200720c */ /* 0x000fe20003fc4070 */
[----:B------:R-:W-:Y:S01]  /*4a40*/  IMAD.MOV R13, RZ, RZ, -R13 ;  /* 0x000000ffff0d7224 */ /* 0x000fe200078e0a0d */
[----:B------:R-:W-:Y:S01]  /*4a50*/  IABS R10, R16 ;  /* 0x00000010000a7213 */ /* 0x000fe20000000000 */
[----:B------:R-:W-:Y:S01]  /*4a60*/  @!P3 IMAD.IADD R6, R6, 0x1, -R2 ;  /* 0x000000010606b824 */ /* 0x000fe200078e0a02 */
[----:B------:R-:W-:Y:S01]  /*4a70*/  ISETP.GE.AND P3, PT, R14, RZ, PT ;  /* 0x000000ff0e00720c */ /* 0x000fe20003f66270 */
[----:B------:R-:W-:Y:S01]  /*4a80*/  IMAD.MOV.U32 R19, RZ, RZ, R7 ;  /* 0x000000ffff137224 */ /* 0x000fe200078e0007 */
[----:B------:R-:W-:Y:S01]  /*4a90*/  ISETP.GE.AND P2, PT, R15, RZ, PT ;  /* 0x000000ff0f00720c */ /* 0x000fe20003f46270 */
[----:B------:R-:W-:Y:S01]  /*4aa0*/  IMAD.HI.U32 R14, R0, R3, RZ ;  /* 0x00000003000e7227 */ /* 0x000fe200078e00ff */
[----:B------:R-:W4:Y:S03]  /*4ab0*/  LDL.LU R15, [R1+0x48] ;  /* 0x00004800010f7983 */ /* 0x000f260000300800 */
[----:B------:R-:W-:-:S02]  /*4ac0*/  IMAD R9, R2, R13, R9 ;  /* 0x0000000d02097224 */ /* 0x000fc400078e0209 */
[----:B------:R-:W-:Y:S01]  /*4ad0*/  @!P1 IMAD.MOV R19, RZ, RZ, -R19 ;  /* 0x000000ffff139224 */ /* 0x000fe200078e0a13 */
[----:B------:R-:W-:Y:S01]  /*4ae0*/  ISETP.GT.U32.AND P1, PT, R2, R4, PT ;  /* 0x000000040200720c */ /* 0x000fe20003f24070 */
[----:B------:R-:W-:Y:S02]  /*4af0*/  IMAD.MOV R14, RZ, RZ, -R14 ;  /* 0x000000ffff0e7224 */ /* 0x000fe400078e0a0e */
[----:B------:R-:W-:Y:S01]  /*4b00*/  IMAD.HI.U32 R12, R0, R10, RZ ;  /* 0x0000000a000c7227 */ /* 0x000fe200078e00ff */
[----:B------:R-:W-:-:S03]  /*4b10*/  IABS R13, R18 ;  /* 0x00000012000d7213 */ /* 0x000fc60000000000 */
[----:B------:R-:W-:Y:S01]  /*4b20*/  @!P5 IMAD.IADD R11, R11, 0x1, -R2 ;  /* 0x000000010b0bd824 */ /* 0x000fe200078e0a02 */
[C---:B------:R-:W-:Y:S01]  /*4b30*/  ISETP.GT.U32.AND P5, PT, R2.reuse, R9, PT ;  /* 0x000000090200720c */ /* 0x040fe20003fa4070 */
[----:B------:R-:W-:Y:S02]  /*4b40*/  @!P0 IMAD.MOV R6, RZ, RZ, -R6 ;  /* 0x000000ffff068224 */ /* 0x000fe400078e0a06 */
[----:B------:R-:W-:Y:S02]  /*4b50*/  IMAD R3, R2, R14, R3 ;  /* 0x0000000e02037224 */ /* 0x000fe400078e0203 */
[----:B------:R-:W-:Y:S01]  /*4b60*/  IMAD.MOV R12, RZ, RZ, -R12 ;  /* 0x000000ffff0c7224 */ /* 0x000fe200078e0a0c */
[----:B------:R-:W-:Y:S01]  /*4b70*/  STL [R1+0x7c], R19 ;  /* 0x00007c1301007387 */ /* 0x000fe20000100800 */
[----:B------:R-:W-:Y:S02]  /*4b80*/  IMAD.MOV.U32 R14, RZ, RZ, R11 ;  /* 0x000000ffff0e7224 */ /* 0x000fe400078e000b */
[----:B------:R-:W-:Y:S01]  /*4b90*/  @!P6 IMAD.IADD R8, R8, 0x1, -R2 ;  /* 0x000000010808e824 */ /* 0x000fe200078e0a02 */
[----:B------:R0:W-:Y:S01]  /*4ba0*/  STL [R1+0x78], R6 ;  /* 0x0000780601007387 */ /* 0x0001e20000100800 */
[----:B------:R-:W-:-:S02]  /*4bb0*/  IMAD.MOV.U32 R7, RZ, RZ, R13 ;  /* 0x000000ffff077224 */ /* 0x000fc400078e000d */
[----:B------:R-:W-:Y:S02]  /*4bc0*/  @!P2 IMAD.MOV R14, RZ, RZ, -R14 ;  /* 0x000000ffff0ea224 */ /* 0x000fe400078e0a0e */
[----:B------:R-:W-:-:S04]  /*4bd0*/  IMAD.HI.U32 R13, R0, R7, RZ ;  /* 0x00000007000d7227 */ /* 0x000fc800078e00ff */
[----:B0-----:R-:W-:Y:S02]  /*4be0*/  IMAD R6, R2, R12, R10 ;  /* 0x0000000c02067224 */ /* 0x001fe400078e020a */
[----:B------:R-:W-:Y:S01]  /*4bf0*/  IMAD.MOV.U32 R12, RZ, RZ, R8 ;  /* 0x000000ffff0c7224 */ /* 0x000fe200078e0008 */
[----:B------:R-:W-:Y:S01]  /*4c00*/  STL [R1+0x74], R14 ;  /* 0x0000740e01007387 */ /* 0x000fe20000100800 */
[----:B------:R-:W-:Y:S01]  /*4c10*/  @!P1 IMAD.IADD R4, R4, 0x1, -R2 ;  /* 0x0000000104049824 */ /* 0x000fe200078e0a02 */
[----:B------:R-:W-:Y:S01]  /*4c20*/  ISETP.GE.AND P1, PT, R27, RZ, PT ;  /* 0x000000ff1b00720c */ /* 0x000fe20003f26270 */
[----:B------:R-:W-:Y:S01]  /*4c30*/  @!P3 IMAD.MOV R12, RZ, RZ, -R12 ;  /* 0x000000ffff0cb224 */ /* 0x000fe200078e0a0c */
[----:B------:R-:W-:Y:S01]  /*4c40*/  ISETP.GE.AND P0, PT, R21, RZ, PT ;  /* 0x000000ff1500720c */ /* 0x000fe20003f06270 */
[----:B------:R-:W-:Y:S01]  /*4c50*/  IMAD.MOV R13, RZ, RZ, -R13 ;  /* 0x000000ffff0d7224 */ /* 0x000fe200078e0a0d */
[----:B------:R-:W-:Y:S01]  /*4c60*/  ISETP.GT.U32.AND P2, PT, R2, R3, PT ;  /* 0x000000030200720c */ /* 0x000fe20003f44070 */
[----:B------:R-:W-:Y:S01]  /*4c70*/  @!P5 IMAD.IADD R9, R9, 0x1, -R2 ;  /* 0x000000010909d824 */ /* 0x000fe200078e0a02 */
[----:B------:R-:W5:Y:S01]  /*4c80*/  LDL.LU R27, [R1+0x4c] ;  /* 0x00004c00011b7983 */ /* 0x000f620000300800 */
[----:B------:R-:W-:-:S03]  /*4c90*/  ISETP.GE.AND P5, PT, R16, RZ, PT ;  /* 0x000000ff1000720c */ /* 0x000fc60003fa6270 */
[----:B------:R-:W5:Y:S01]  /*4ca0*/  LDL.LU R21, [R1+0x50] ;  /* 0x0000500001157983 */ /* 0x000f620000300800 */
[----:B------:R-:W-:-:S03]  /*4cb0*/  IMAD R7, R2, R13, R7 ;  /* 0x0000000d02077224 */ /* 0x000fc600078e0207 */
[----:B------:R-:W5:Y:S04]  /*4cc0*/  LDL.LU R16, [R1+0x54] ;  /* 0x0000540001107983 */ /* 0x000f680000300800 */
[----:B------:R0:W-:Y:S01]  /*4cd0*/  STL [R1+0x70], R12 ;  /* 0x0000700c01007387 */ /* 0x0001e20000100800 */
[----:B------:R-:W-:Y:S02]  /*4ce0*/  @!P2 IMAD.IADD R3, R3, 0x1, -R2 ;  /* 0x000000010303a824 */ /* 0x000fe400078e0a02 */
[----:B0-----:R-:W-:-:S04]  /*4cf0*/  IMAD.MOV.U32 R12, RZ, RZ, R4 ;  /* 0x000000ffff0c7224 */ /* 0x001fc800078e0004 */
[----:B------:R-:W-:Y:S01]  /*4d00*/  @!P4 IMAD.MOV R12, RZ, RZ, -R12 ;  /* 0x000000ffff0cc224 */ /* 0x000fe200078e0a0c */
[C---:B------:R-:W-:Y:S02]  /*4d10*/  ISETP.GT.U32.AND P4, PT, R2.reuse, R7, PT ;  /* 0x000000070200720c */ /* 0x040fe40003f84070 */
[----:B------:R-:W-:Y:S02]  /*4d20*/  ISETP.GT.U32.AND P2, PT, R2, R9, PT ;  /* 0x000000090200720c */ /* 0x000fe40003f44070 */
[----:B------:R0:W-:Y:S09]  /*4d30*/  STL [R1+0x6c], R12 ;  /* 0x00006c0c01007387 */ /* 0x0001f20000100800 */
[----:B------:R-:W-:-:S02]  /*4d40*/  @!P4 IMAD.IADD R7, R7, 0x1, -R2 ;  /* 0x000000010707c824 */ /* 0x000fc400078e0a02 */
[----:B------:R-:W-:-:S04]  /*4d50*/  @!P2 IMAD.IADD R9, R9, 0x1, -R2 ;  /* 0x000000010909a824 */ /* 0x000fc800078e0a02 */
[----:B------:R-:W-:Y:S01]  /*4d60*/  @!P0 IMAD.MOV R9, RZ, RZ, -R9 ;  /* 0x000000ffff098224 */ /* 0x000fe200078e0a09 */
[----:B------:R-:W-:Y:S02]  /*4d70*/  ISETP.GE.AND P2, PT, R18, RZ, PT ;  /* 0x000000ff1200720c */ /* 0x000fe40003f46270 */
[----:B---3--:R-:W-:Y:S02]  /*4d80*/  IABS R13, R29 ;  /* 0x0000001d000d7213 */ /* 0x008fe40000000000 */
[----:B------:R-:W-:Y:S02]  /*4d90*/  ISETP.GE.AND P4, PT, R29, RZ, PT ;  /* 0x000000ff1d00720c */ /* 0x000fe40003f86270 */
[----:B------:R-:W3:Y:S04]  /*4da0*/  LDL.LU R29, [R1+0xc4] ;  /* 0x0000c400011d7983 */ /* 0x000ee80000300800 */
[----:B------:R0:W-:Y:S04]  /*4db0*/  STL [R1+0x68], R9 ;  /* 0x0000680901007387 */ /* 0x0001e80000100800 */
[----:B------:R-:W3:Y:S01]  /*4dc0*/  LDL.LU R18, [R1+0xc8] ;  /* 0x0000c80001127983 */ /* 0x000ee20000300800 */
[----:B--2---:R-:W-:-:S02]  /*4dd0*/  IABS R10, R17 ;  /* 0x00000011000a7213 */ /* 0x004fc40000000000 */
[----:B------:R-:W-:-:S03]  /*4de0*/  ISETP.GT.U32.AND P3, PT, R2, R3, PT ;  /* 0x000000030200720c */ /* 0x000fc60003f64070 */
[----:B------:R-:W-:Y:S01]  /*4df0*/  IMAD.HI.U32 R8, R0, R10, RZ ;  /* 0x0000000a00087227 */ /* 0x000fe200078e00ff */
[----:B------:R-:W-:-:S03]  /*4e00*/  ISETP.GT.U32.AND P6, PT, R2, R6, PT ;  /* 0x000000060200720c */ /* 0x000fc60003fc4070 */
[----:B------:R-:W-:-:S04]  /*4e10*/  IMAD.MOV R4, RZ, RZ, -R8 ;  /* 0x000000ffff047224 */ /* 0x000fc800078e0a08 */
[----:B------:R-:W-:Y:S02]  /*4e20*/  IMAD R4, R2, R4, R10 ;  /* 0x0000000402047224 */ /* 0x000fe400078e020a */
[----:B------:R-:W-:-:S03]  /*4e30*/  @!P3 IMAD.IADD R3, R3, 0x1, -R2 ;  /* 0x000000010303b824 */ /* 0x000fc600078e0a02 */
[----:B------:R-:W-:Y:S01]  /*4e40*/  ISETP.GT.U32.AND P3, PT, R2, R4, PT ;  /* 0x000000040200720c */ /* 0x000fe20003f64070 */
[----:B------:R-:W-:Y:S02]  /*4e50*/  @!P6 IMAD.IADD R6, R6, 0x1, -R2 ;  /* 0x000000010606e824 */ /* 0x000fe400078e0a02 */
[----:B0-----:R-:W-:-:S03]  /*4e60*/  IMAD.HI.U32 R12, R0, R13, RZ ;  /* 0x0000000d000c7227 */ /* 0x001fc600078e00ff */
[----:B------:R-:W-:Y:S01]  /*4e70*/  ISETP.GT.U32.AND P6, PT, R2, R6, PT ;  /* 0x000000060200720c */ /* 0x000fe20003fc4070 */
[----:B------:R-:W-:-:S06]  /*4e80*/  IMAD.MOV R12, RZ, RZ, -R12 ;  /* 0x000000ffff0c7224 */ /* 0x000fcc00078e0a0c */
[----:B------:R-:W-:Y:S02]  /*4e90*/  @!P3 IMAD.IADD R4, R4, 0x1, -R2 ;  /* 0x000000010404b824 */ /* 0x000fe400078e0a02 */
[----:B------:R-:W-:-:S03]  /*4ea0*/  IMAD R13, R2, R12, R13 ;  /* 0x0000000c020d7224 */ /* 0x000fc600078e020d */
[----:B------:R-:W-:Y:S01]  /*4eb0*/  ISETP.GT.U32.AND P3, PT, R2, R4, PT ;  /* 0x000000040200720c */ /* 0x000fe20003f64070 */
[----:B------:R-:W-:Y:S02]  /*4ec0*/  @!P6 IMAD.IADD R6, R6, 0x1, -R2 ;  /* 0x000000010606e824 */ /* 0x000fe400078e0a02 */
[----:B------:R-:W-:Y:S01]  /*4ed0*/  @!P1 IMAD.MOV R3, RZ, RZ, -R3 ;  /* 0x000000ffff039224 */ /* 0x000fe200078e0a03 */
[----:B----4-:R-:W-:-:S05]  /*4ee0*/  IABS R11, R15 ;  /* 0x0000000f000b7213 */ /* 0x010fca0000000000 */
[----:B------:R-:W-:-:S04]  /*4ef0*/  IMAD.MOV.U32 R8, RZ, RZ, R11 ;  /* 0x000000ffff087224 */ /* 0x000fc800078e000b */
[----:B------:R-:W-:-:S04]  /*4f00*/  IMAD.HI.U32 R11, R0, R8, RZ ;  /* 0x00000008000b7227 */ /* 0x000fc800078e00ff */
[----:B------:R-:W-:Y:S01]  /*4f10*/  IMAD.MOV R11, RZ, RZ, -R11 ;  /* 0x000000ffff0b7224 */ /* 0x000fe200078e0a0b */
[----:B------:R-:W-:-:S03]  /*4f20*/  ISETP.GT.U32.AND P0, PT, R2, R7, PT ;  /* 0x000000070200720c */ /* 0x000fc60003f04070 */
[C---:B------:R-:W-:Y:S01]  /*4f30*/  IMAD R8, R2.reuse, R11, R8 ;  /* 0x0000000b02087224 */ /* 0x040fe200078e0208 */
[----:B------:R-:W-:Y:S01]  /*4f40*/  ISETP.GE.AND P6, PT, R17, RZ, PT ;  /* 0x000000ff1100720c */ /* 0x000fe20003fc6270 */
[----:B------:R-:W-:Y:S01]  /*4f50*/  IMAD.MOV.U32 R14, RZ, RZ, R6 ;  /* 0x000000ffff0e7224 */ /* 0x000fe200078e0006 */
[----:B------:R-:W2:Y:S04]  /*4f60*/  LDL.LU R17, [R1+0xcc] ;  /* 0x0000cc0001117983 */ /* 0x000ea80000300800 */
[----:B------:R0:W-:Y:S01]  /*4f70*/  STL [R1+0x64], R3 ;  /* 0x0000640301007387 */ /* 0x0001e20000100800 */
[----:B------:R-:W-:Y:S01]  /*4f80*/  @!P5 IMAD.MOV R14, RZ, RZ, -R14 ;  /* 0x000000ffff0ed224 */ /* 0x000fe200078e0a0e */
[----:B------:R-:W-:Y:S01]  /*4f90*/  ISETP.GT.U32.AND P5, PT, R2, R8, PT ;  /* 0x000000080200720c */ /* 0x000fe20003fa4070 */
[----:B------:R-:W-:Y:S01]  /*4fa0*/  @!P3 IMAD.IADD R4, R4, 0x1, -R2 ;  /* 0x000000010404b824 */ /* 0x000fe200078e0a02 */
[----:B-----5:R-:W-:-:S05]  /*4fb0*/  IABS R10, R27 ;  /* 0x0000001b000a7213 */ /* 0x020fca0000000000 */
[----:B------:R-:W-:Y:S01]  /*4fc0*/  IMAD.HI.U32 R12, R0, R10, RZ ;  /* 0x0000000a000c7227 */ /* 0x000fe200078e00ff */
[----:B------:R-:W-:-:S03]  /*4fd0*/  IABS R11, R21 ;  /* 0x00000015000b7213 */ /* 0x000fc60000000000 */
[----:B------:R-:W-:Y:S01]  /*4fe0*/  IMAD.MOV R12, RZ, RZ, -R12 ;  /* 0x000000ffff0c7224 */ /* 0x000fe200078e0a0c */
[----:B------:R-:W-:Y:S01]  /*4ff0*/  IABS R9, R16 ;  /* 0x0000001000097213 */ /* 0x000fe20000000000 */
[----:B0-----:R-:W-:Y:S02]  /*5000*/  IMAD.MOV.U32 R3, RZ, RZ, R11 ;  /* 0x000000ffff037224 */ /* 0x001fe400078e000b */
[C---:B------:R-:W-:Y:S01]  /*5010*/  IMAD R6, R2.reuse, R12, R10 ;  /* 0x0000000c02067224 */ /* 0x040fe200078e020a */
[----:B------:R-:W-:Y:S01]  /*5020*/  ISETP.GT.U32.AND P1, PT, R2, R13, PT ;  /* 0x0000000d0200720c */ /* 0x000fe20003f24070 */
[----:B------:R-:W-:-:S03]  /*5030*/  IMAD.HI.U32 R12, R0, R3, RZ ;  /* 0x00000003000c7227 */ /* 0x000fc600078e00ff */
[----:B------:R-:W-:Y:S01]  /*5040*/  ISETP.GT.U32.AND P3, PT, R2, R6, PT ;  /* 0x000000060200720c */ /* 0x000fe20003f64070 */
[----:B------:R-:W-:Y:S02]  /*5050*/  IMAD.MOV.U32 R10, RZ, RZ, R9 ;  /* 0x000000ffff0a7224 */ /* 0x000fe400078e0009 */
[----:B------:R-:W-:Y:S02]  /*5060*/  IMAD.MOV R12, RZ, RZ, -R12 ;  /* 0x000000ffff0c7224 */ /* 0x000fe400078e0a0c */
[----:B------:R-:W-:Y:S02]  /*5070*/  @!P0 IMAD.IADD R7, R7, 0x1, -R2 ;  /* 0x0000000107078824 */ /* 0x000fe400078e0a02 */
[----:B------:R-:W-:Y:S01]  /*5080*/  IMAD.HI.U32 R9, R0, R10, RZ ;  /* 0x0000000a00097227 */ /* 0x000fe200078e00ff */
[----:B------:R0:W-:Y:S03]  /*5090*/  STL [R1+0x60], R14 ;  /* 0x0000600e01007387 */ /* 0x0001e60000100800 */
[----:B------:R-:W-:-:S02]  /*50a0*/  IMAD R3, R2, R12, R3 ;  /* 0x0000000c02037224 */ /* 0x000fc400078e0203 */
[----:B------:R-:W-:Y:S02]  /*50b0*/  IMAD.MOV.U32 R12, RZ, RZ, R4 ;  /* 0x000000ffff0c7224 */ /* 0x000fe400078e0004 */
[--C-:B------:R-:W-:Y:S02]  /*50c0*/  @!P5 IMAD.IADD R8, R8, 0x1, -R2.reuse ;  /* 0x000000010808d824 */ /* 0x100fe400078e0a02 */
[----:B0-----:R-:W-:Y:S02]  /*50d0*/  IMAD.MOV.U32 R14, RZ, RZ, R7 ;  /* 0x000000ffff0e7224 */ /* 0x001fe400078e0007 */
[----:B------:R-:W-:Y:S02]  /*50e0*/  IMAD.MOV R7, RZ, RZ, -R9 ;  /* 0x000000ffff077224 */ /* 0x000fe400078e0a09 */
[----:B------:R-:W-:Y:S02]  /*50f0*/  @!P3 IMAD.IADD R6, R6, 0x1, -R2 ;  /* 0x000000010606b824 */ /* 0x000fe400078e0a02 */
[----:B------:R-:W-:Y:S01]  /*5100*/  @!P6 IMAD.MOV R12, RZ, RZ, -R12 ;  /* 0x000000ffff0ce224 */ /* 0x000fe200078e0a0c */
[----:B------:R-:W-:Y:S01]  /*5110*/  ISETP.GT.U32.AND P6, PT, R2, R3, PT ;  /* 0x000000030200720c */ /* 0x000fe20003fc4070 */
[----:B------:R-:W-:-:S02]  /*5120*/  @!P1 IMAD.IADD R13, R13, 0x1, -R2 ;  /* 0x000000010d0d9824 */ /* 0x000fc400078e0a02 */
[----:B------:R-:W-:Y:S01]  /*5130*/  @!P2 IMAD.MOV R14, RZ, RZ, -R14 ;  /* 0x000000ffff0ea224 */ /* 0x000fe200078e0a0e */
[C---:B------:R-:W-:Y:S01]  /*5140*/  ISETP.GT.U32.AND P2, PT, R2.reuse, R8, PT ;  /* 0x000000080200720c */ /* 0x040fe20003f44070 */
[C---:B------:R-:W-:Y:S01]  /*5150*/  IMAD R10, R2.reuse, R7, R10 ;  /* 0x00000007020a7224 */ /* 0x040fe200078e020a */
[C---:B------:R-:W-:Y:S02]  /*5160*/  ISETP.GT.U32.AND P3, PT, R2.reuse, R6, PT ;  /* 0x000000060200720c */ /* 0x040fe40003f64070 */
[----:B------:R-:W-:Y:S02]  /*5170*/  ISETP.GT.U32.AND P5, PT, R2, R13, PT ;  /* 0x0000000d0200720c */ /* 0x000fe40003fa4070 */
[----:B------:R-:W-:Y:S02]  /*5180*/  ISETP.GE.AND P1, PT, R27, RZ, PT ;  /* 0x000000ff1b00720c */ /* 0x000fe40003f26270 */
[----:B------:R-:W4:Y:S01]  /*5190*/  LDL.LU R27, [R1+0xd0] ;  /* 0x0000d000011b7983 */ /* 0x000f220000300800 */
[----:B------:R-:W-:-:S03]  /*51a0*/  ISETP.GE.AND P0, PT, R15, RZ, PT ;  /* 0x000000ff0f00720c */ /* 0x000fc60003f06270 */
[----:B------:R-:W-:Y:S04]  /*51b0*/  STL [R1+0x5c], R14 ;  /* 0x00005c0e01007387 */ /* 0x000fe80000100800 */
[----:B------:R0:W-:Y:S01]  /*51c0*/  STL [R1+0x58], R12 ;  /* 0x0000580c01007387 */ /* 0x0001e20000100800 */
[--C-:B------:R-:W-:Y:S02]  /*51d0*/  @!P6 IMAD.IADD R3, R3, 0x1, -R2.reuse ;  /* 0x000000010303e824 */ /* 0x100fe400078e0a02 */
[--C-:B------:R-:W-:Y:S02]  /*51e0*/  @!P2 IMAD.IADD R8, R8, 0x1, -R2.reuse ;  /* 0x000000010808a824 */ /* 0x100fe400078e0a02 */
[--C-:B------:R-:W-:Y:S01]  /*51f0*/  @!P3 IMAD.IADD R6, R6, 0x1, -R2.reuse ;  /* 0x000000010606b824 */ /* 0x100fe200078e0a02 */
[----:B------:R-:W-:Y:S01]  /*5200*/  ISETP.GE.AND P3, PT, R16, RZ, PT ;  /* 0x000000ff1000720c */ /* 0x000fe20003f66270 */
[----:B------:R-:W-:Y:S01]  /*5210*/  @!P5 IMAD.IADD R13, R13, 0x1, -R2 ;  /* 0x000000010d0dd824 */ /* 0x000fe200078e0a02 */
[----:B------:R-:W5:Y:S03]  /*5220*/  LDL.LU R16, [R1+0xd4] ;  /* 0x0000d40001107983 */ /* 0x000f660000300800 */
[----:B------:R-:W-:-:S05]  /*5230*/  @!P4 IMAD.MOV R13, RZ, RZ, -R13 ;  /* 0x000000ffff0dc224 */ /* 0x000fca00078e0a0d */
[----:B------:R-:W-:Y:S01]  /*5240*/  STL [R1+0x54], R13 ;  /* 0x0000540d01007387 */ /* 0x000fe20000100800 */
[----:B---3--:R-:W-:-:S05]  /*5250*/  IABS R11, R29 ;  /* 0x0000001d000b7213 */ /* 0x008fca0000000000 */
[----:B------:R-:W-:-:S04]  /*5260*/  IMAD.MOV.U32 R9, RZ, RZ, R11 ;  /* 0x000000ffff097224 */ /* 0x000fc800078e000b */
[----:B------:R-:W-:Y:S01]  /*5270*/  IMAD.HI.U32 R11, R0, R9, RZ ;  /* 0x00000009000b7227 */ /* 0x000fe200078e00ff */
[----:B------:R-:W-:-:S03]  /*5280*/  IABS R7, R18 ;  /* 0x0000001200077213 */ /* 0x000fc60000000000 */
[----:B------:R-:W-:Y:S02]  /*5290*/  IMAD.MOV R11, RZ, RZ, -R11 ;  /* 0x000000ffff0b7224 */ /* 0x000fe400078e0a0b */
[----:B0-----:R-:W-:-:S04]  /*52a0*/  IMAD.HI.U32 R12, R0, R7, RZ ;  /* 0x00000007000c7227 */ /* 0x001fc800078e00ff */
[----:B------:R-:W-:Y:S02]  /*52b0*/  IMAD R9, R2, R11, R9 ;  /* 0x0000000b02097224 */ /* 0x000fe400078e0209 */
[----:B------:R-:W-:-:S03]  /*52c0*/  IMAD.MOV R12, RZ, RZ, -R12 ;  /* 0x000000ffff0c7224 */ /* 0x000fc600078e0a0c */
[C---:B------:R-:W-:Y:S01]  /*52d0*/  ISETP.GT.U32.AND P6, PT, R2.reuse, R9, PT ;  /* 0x000000090200720c */ /* 0x040fe20003fc4070 */
[----:B------:R-:W-:Y:S02]  /*52e0*/  IMAD R7, R2, R12, R7 ;  /* 0x0000000c02077224 */ /* 0x000fe400078e0207 */
[----:B------:R-:W-:-:S04]  /*52f0*/  IMAD.MOV.U32 R12, RZ, RZ, R8 ;  /* 0x000000ffff0c7224 */ /* 0x000fc800078e0008 */
[----:B------:R-:W-:-:S05]  /*5300*/  @!P0 IMAD.MOV R12, RZ, RZ, -R12 ;  /* 0x000000ffff0c8224 */ /* 0x000fca00078e0a0c */
[----:B------:R0:W-:Y:S01]  /*5310*/  STL [R1+0x50], R12 ;  /* 0x0000500c01007387 */ /* 0x0001e20000100800 */
[----:B------:R-:W-:Y:S01]  /*5320*/  @!P6 IMAD.IADD R9, R9, 0x1, -R2 ;  /* 0x000000010909e824 */ /* 0x000fe200078e0a02 */
[----:B------:R-:W-:Y:S02]  /*5330*/  ISETP.GE.AND P6, PT, R29, RZ, PT ;  /* 0x000000ff1d00720c */ /* 0x000fe40003fc6270 */
[----:B------:R-:W3:Y:S01]  /*5340*/  LDL.LU R29, [R1+0xd8] ;  /* 0x0000d800011d7983 */ /* 0x000ee20000300800 */
[----:B------:R-:W-:Y:S01]  /*5350*/  @!P1 IMAD.MOV R6, RZ, RZ, -R6 ;  /* 0x000000ffff069224 */ /* 0x000fe200078e0a06 */
[----:B------:R-:W-:Y:S02]  /*5360*/  ISETP.GT.U32.AND P5, PT, R2, R10, PT ;  /* 0x0000000a0200720c */ /* 0x000fe40003fa4070 */
[----:B------:R-:W2:Y:S01]  /*5370*/  LDL.LU R15, [R1+0xdc] ;  /* 0x0000dc00010f7983 */ /* 0x000ea20000300800 */
[----:B------:R-:W-:-:S03]  /*5380*/  ISETP.GE.AND P2, PT, R21, RZ, PT ;  /* 0x000000ff1500720c */ /* 0x000fc60003f46270 */
[----:B------:R5:W-:Y:S04]  /*5390*/  STL [R1+0x4c], R6 ;  /* 0x00004c0601007387 */ /* 0x000be80000100800 */
[----:B------:R-:W2:Y:S01]  /*53a0*/  LDL.LU R21, [R1+0xe0] ;  /* 0x0000e00001157983 */ /* 0x000ea20000300800 */
[----:B------:R-:W-:Y:S02]  /*53b0*/  ISETP.GT.U32.AND P1, PT, R2, R9, PT ;  /* 0x000000090200720c */ /* 0x000fe40003f24070 */
[----:B------:R-:W-:Y:S01]  /*53c0*/  @!P5 IMAD.IADD R10, R10, 0x1, -R2 ;  /* 0x000000010a0ad824 */ /* 0x000fe200078e0a02 */
[C---:B------:R-:W-:Y:S02]  /*53d0*/  ISETP.GT.U32.AND P5, PT, R2.reuse, R3, PT ;  /* 0x000000030200720c */ /* 0x040fe40003fa4070 */
[----:B------:R-:W-:-:S02]  /*53e0*/  ISETP.GT.U32.AND P0, PT, R2, R7, PT ;  /* 0x000000070200720c */ /* 0x000fc40003f04070 */
[----:B------:R-:W-:-:S06]  /*53f0*/  ISETP.GT.U32.AND P4, PT, R2, R10, PT ;  /* 0x0000000a0200720c */ /* 0x000fcc0003f84070 */
[----:B------:R-:W-:-:S03]  /*5400*/  @!P1 IMAD.IADD R9, R9, 0x1, -R2 ;  /* 0x0000000109099824 */ /* 0x000fc600078e0a02 */
[--C-:B------:R-:W-:Y:S02]  /*5410*/  @!P5 IMAD.IADD R3, R3, 0x1, -R2.reuse ;  /* 0x000000010303d824 */ /* 0x100fe400078e0a02 */
[----:B0-----:R-:W-:Y:S02]  /*5420*/  IMAD.MOV.U32 R12, RZ, RZ, R9 ;  /* 0x000000ffff0c7224 */ /* 0x001fe400078e0009 */
[--C-:B------:R-:W-:Y:S02]  /*5430*/  @!P4 IMAD.IADD R10, R10, 0x1, -R2.reuse ;  /* 0x000000010a0ac824 */ /* 0x100fe400078e0a02 */
[----:B------:R-:W-:Y:S02]  /*5440*/  @!P0 IMAD.IADD R7, R7, 0x1, -R2 ;  /* 0x0000000107078824 */ /* 0x000fe400078e0a02 */
[----:B------:R-:W-:Y:S02]  /*5450*/  @!P2 IMAD.MOV R3, RZ, RZ, -R3 ;  /* 0x000000ffff03a224 */ /* 0x000fe400078e0a03 */
[----:B------:R-:W-:-:S02]  /*5460*/  @!P3 IMAD.MOV R10, RZ, RZ, -R10 ;  /* 0x000000ffff0ab224 */ /* 0x000fc400078e0a0a */
[----:B------:R-:W-:Y:S01]  /*5470*/  @!P6 IMAD.MOV R12, RZ, RZ, -R12 ;  /* 0x000000ffff0ce224 */ /* 0x000fe200078e0a0c */
[----:B------:R-:W-:Y:S01]  /*5480*/  ISETP.GT.U32.AND P0, PT, R2, R7, PT ;  /* 0x000000070200720c */ /* 0x000fe20003f04070 */
[----:B------:R0:W-:Y:S04]  /*5490*/  STL [R1+0x48], R3 ;  /* 0x0000480301007387 */ /* 0x0001e80000100800 */
[----:B------:R0:W-:Y:S04]  /*54a0*/  STL [R1+0x20], R10 ;  /* 0x0000200a01007387 */ /* 0x0001e80000100800 */
[----:B------:R-:W-:Y:S04]  /*54b0*/  STL [R1+0x14], R12 ;  /* 0x0000140c01007387 */ /* 0x000fe80000100800 */
[----:B------:R-:W-:Y:S01]  /*54c0*/  @!P0 IMAD.IADD R7, R7, 0x1, -R2 ;  /* 0x0000000107078824 */ /* 0x000fe200078e0a02 */
[----:B----4-:R-:W-:-:S02]  /*54d0*/  IABS R8, R27 ;  /* 0x0000001b00087213 */ /* 0x010fc40000000000 */
[----:B------:R-:W-:Y:S02]  /*54e0*/  ISETP.GE.AND P1, PT, R27, RZ, PT ;  /* 0x000000ff1b00720c */ /* 0x000fe40003f26270 */
[----:B------:R-:W4:Y:S01]  /*54f0*/  LDL.LU R27, [R1+0xe4] ;  /* 0x0000e400011b7983 */ /* 0x000f220000300800 */
[----:B-----5:R-:W-:-:S05]  /*5500*/  IABS R6, R16 ;  /* 0x0000001000067213 */ /* 0x020fca0000000000 */
[----:B0-----:R-:W-:-:S04]  /*5510*/  IMAD.HI.U32 R3, R0, R6, RZ ;  /* 0x0000000600037227 */ /* 0x001fc800078e00ff */
[----:B------:R-:W-:Y:S01]  /*5520*/  IMAD.MOV R9, RZ, RZ, -R3 ;  /* 0x000000ffff097224 */ /* 0x000fe200078e0a03 */
[----:B---3--:R-:W-:Y:S02]  /*5530*/  ISETP.GE.AND P0, PT, R29, RZ, PT ;  /* 0x000000ff1d00720c */ /* 0x008fe40003f06270 */
[----:B------:R-:W-:Y:S02]  /*5540*/  IABS R3, R29 ;  /* 0x0000001d00037213 */ /* 0x000fe40000000000 */
[----:B------:R-:W3:Y:S01]  /*5550*/  LDL.LU R29, [R1+0xe8] ;  /* 0x0000e800011d7983 */ /* 0x000ee20000300800 */
[----:B--2---:R-:W-:-:S05]  /*5560*/  IABS R4, R17 ;  /* 0x0000001100047213 */ /* 0x004fca0000000000 */
[----:B------:R-:W-:-:S04]  /*5570*/  IMAD.HI.U32 R11, R0, R4, RZ ;  /* 0x00000004000b7227 */ /* 0x000fc800078e00ff */
[----:B------:R-:W-:-:S04]  /*5580*/  IMAD.MOV R11, RZ, RZ, -R11 ;  /* 0x000000ffff0b7224 */ /* 0x000fc800078e0a0b */
[----:B------:R-:W-:-:S05]  /*5590*/  IMAD R4, R2, R11, R4 ;  /* 0x0000000b02047224 */ /* 0x000fca00078e0204 */
[----:B------:R-:W-:Y:S01]  /*55a0*/  ISETP.GT.U32.AND P5, PT, R2, R4, PT ;  /* 0x000000040200720c */ /* 0x000fe20003fa4070 */
[----:B------:R-:W-:Y:S01]  /*55b0*/  IMAD.HI.U32 R11, R0, R8, RZ ;  /* 0x00000008000b7227 */ /* 0x000fe200078e00ff */
[----:B------:R-:W-:-:S03]  /*55c0*/  ISETP.GE.AND P4, PT, R18, RZ, PT ;  /* 0x000000ff1200720c */ /* 0x000fc60003f86270 */
[----:B------:R-:W-:-:S08]  /*55d0*/  IMAD.MOV R11, RZ, RZ, -R11 ;  /* 0x000000ffff0b7224 */ /* 0x000fd000078e0a0b */
[----:B------:R-:W-:Y:S01]  /*55e0*/  @!P5 IMAD.IADD R4, R4, 0x1, -R2 ;  /* 0x000000010404d824 */ /* 0x000fe200078e0a02 */
[----:B------:R-:W-:Y:S01]  /*55f0*/  ISETP.GE.AND P2, PT, R17, RZ, PT ;  /* 0x000000ff1100720c */ /* 0x000fe20003f46270 */
[C---:B------:R-:W-:Y:S01]  /*5600*/  IMAD R8, R2.reuse, R11, R8 ;  /* 0x0000000b02087224 */ /* 0x040fe200078e0208 */
[----:B------:R-:W2:Y:S02]  /*5610*/  LDL.LU R17, [R1+0xec] ;  /* 0x0000ec0001117983 */ /* 0x000ea40000300800 */
[C---:B------:R-:W-:Y:S02]  /*5620*/  ISETP.GT.U32.AND P5, PT, R2.reuse, R4, PT ;  /* 0x000000040200720c */ /* 0x040fe40003fa4070 */
[C---:B------:R-:W-:Y:S01]  /*5630*/  ISETP.GT.U32.AND P3, PT, R2.reuse, R8, PT ;  /* 0x000000080200720c */ /* 0x040fe20003f64070 */
[----:B------:R-:W-:Y:S02]  /*5640*/  IMAD R6, R2, R9, R6 ;  /* 0x0000000902067224 */ /* 0x000fe400078e0206 */
[----:B------:R-:W-:-:S08]  /*5650*/  @!P4 IMAD.MOV R7, RZ, RZ, -R7 ;  /* 0x000000ffff07c224 */ /* 0x000fd000078e0a07 */
[----:B------:R-:W-:Y:S01]  /*5660*/  @!P5 IMAD.IADD R4, R4, 0x1, -R2 ;  /* 0x000000010404d824 */ /* 0x000fe200078e0a02 */
[----:B------:R-:W-:-:S03]  /*5670*/  ISETP.GT.U32.AND P5, PT, R2, R6, PT ;  /* 0x000000060200720c */ /* 0x000fc60003fa4070 */
[----:B------:R-:W-:Y:S01]  /*5680*/  @!P2 IMAD.MOV R4, RZ, RZ, -R4 ;  /* 0x000000ffff04a224 */ /* 0x000fe200078e0a04 */
[----:B------:R-:W-:Y:S01]  /*5690*/  ISETP.GE.AND P6, PT, R16, RZ, PT ;  /* 0x000000ff1000720c */ /* 0x000fe20003fc6270 */
[----:B------:R0:W-:Y:S01]  /*56a0*/  STL [R1+0x10], R7 ;  /* 0x0000100701007387 */ /* 0x0001e20000100800 */
[----:B------:R-:W-:Y:S01]  /*56b0*/  IABS R16, R21 ;  /* 0x0000001500107213 */ /* 0x000fe20000000000 */
[----:B------:R-:W-:Y:S01]  /*56c0*/  @!P3 IMAD.IADD R8, R8, 0x1, -R2 ;  /* 0x000000010808b824 */ /* 0x000fe200078e0a02 */
[----:B------:R-:W-:Y:S01]  /*56d0*/  ISETP.GE.AND P2, PT, R21, RZ, PT ;  /* 0x000000ff1500720c */ /* 0x000fe20003f46270 */
[----:B------:R5:W-:Y:S04]  /*56e0*/  STL [R1+0xc], R4 ;  /* 0x00000c0401007387 */ /* 0x000be80000100800 */
[----:B------:R-:W2:Y:S01]  /*56f0*/  LDL.LU R21, [R1+0xf0] ;  /* 0x0000f00001157983 */ /* 0x000ea20000300800 */
[----:B------:R-:W-:Y:S01]  /*5700*/  ISETP.GT.U32.AND P4, PT, R2, R8, PT ;  /* 0x000000080200720c */ /* 0x000fe20003f84070 */
[----:B------:R-:W-:-:S04]  /*5710*/  IMAD.HI.U32 R9, R0, R3, RZ ;  /* 0x0000000300097227 */ /* 0x000fc800078e00ff */
[----:B------:R-:W-:Y:S02]  /*5720*/  @!P5 IMAD.IADD R6, R6, 0x1, -R2 ;  /* 0x000000010606d824 */ /* 0x000fe400078e0a02 */
[----:B------:R-:W-:-:S03]  /*5730*/  IMAD.MOV R9, RZ, RZ, -R9 ;  /* 0x000000ffff097224 */ /* 0x000fc600078e0a09 */
[C---:B------:R-:W-:Y:S01]  /*5740*/  ISETP.GT.U32.AND P5, PT, R2.reuse, R6, PT ;  /* 0x000000060200720c */ /* 0x040fe20003fa4070 */
[----:B------:R-:W-:Y:S02]  /*5750*/  IMAD R3, R2, R9, R3 ;  /* 0x0000000902037224 */ /* 0x000fe400078e0203 */
[----:B------:R-:W-:-:S03]  /*5760*/  @!P4 IMAD.IADD R8, R8, 0x1, -R2 ;  /* 0x000000010808c824 */ /* 0x000fc600078e0a02 */
[----:B------:R-:W-:Y:S01]  /*5770*/  ISETP.GT.U32.AND P4, PT, R2, R3, PT ;  /* 0x000000030200720c */ /* 0x000fe20003f84070 */
[----:B------:R-:W-:-:S06]  /*5780*/  IMAD.MOV.U32 R10, RZ, RZ, R8 ;  /* 0x000000ffff0a7224 */ /* 0x000fcc00078e0008 */
[----:B------:R-:W-:-:S04]  /*5790*/  @!P5 IMAD.IADD R6, R6, 0x1, -R2 ;  /* 0x000000010606d824 */ /* 0x000fc800078e0a02 */
[----:B------:R-:W-:Y:S02]  /*57a0*/  IMAD.MOV.U32 R9, RZ, RZ, R6 ;  /* 0x000000ffff097224 */ /* 0x000fe400078e0006 */
[----:B------:R-:W-:Y:S02]  /*57b0*/  @!P4 IMAD.IADD R3, R3, 0x1, -R2 ;  /* 0x000000010303c824 */ /* 0x000fe400078e0a02 */
[----:B------:R-:W-:Y:S02]  /*57c0*/  @!P1 IMAD.MOV R10, RZ, RZ, -R10 ;  /* 0x000000ffff0a9224 */ /* 0x000fe400078e0a0a */
[----:B------:R-:W-:Y:S01]  /*57d0*/  @!P6 IMAD.MOV R9, RZ, RZ, -R9 ;  /* 0x000000ffff09e224 */ /* 0x000fe200078e0a09 */
[----:B------:R-:W-:Y:S02]  /*57e0*/  ISETP.GT.U32.AND P4, PT, R2, R3, PT ;  /* 0x000000030200720c */ /* 0x000fe40003f84070 */
[----:B------:R-:W-:Y:S04]  /*57f0*/  STL [R1+0x8], R10 ;  /* 0x0000080a01007387 */ /* 0x000fe80000100800 */
[----:B------:R-:W-:Y:S07]  /*5800*/  STL [R1+0x4], R9 ;  /* 0x0000040901007387 */ /* 0x000fee0000100800 */
[----:B------:R-:W-:Y:S01]  /*5810*/  @!P4 IMAD.IADD R3, R3, 0x1, -R2 ;  /* 0x000000010303c824 */ /* 0x000fe200078e0a02 */
[----:B----4-:R-:W-:-:S02]  /*5820*/  ISETP.GE.AND P1, PT, R27, RZ, PT ;  /* 0x000000ff1b00720c */ /* 0x010fc40003f26270 */
[----:B------:R-:W-:Y:S02]  /*5830*/  IABS R19, R27 ;  /* 0x0000001b00137213 */ /* 0x000fe40000000000 */
[----:B------:R-:W4:Y:S01]  /*5840*/  LDL.LU R27, [R1+0xf4] ;  /* 0x0000f400011b7983 */ /* 0x000f220000300800 */
[----:B---3--:R-:W-:Y:S02]  /*5850*/  IABS R22, R29 ;  /* 0x0000001d00167213 */ /* 0x008fe40000000000 */
[----:B------:R-:W-:Y:S02]  /*5860*/  ISETP.GE.AND P4, PT, R29, RZ, PT ;  /* 0x000000ff1d00720c */ /* 0x000fe40003f86270 */
[----:B------:R-:W3:Y:S01]  /*5870*/  LDL.LU R29, [R1+0xf8] ;  /* 0x0000f800011d7983 */ /* 0x000ee20000300800 */
[----:B------:R-:W-:-:S05]  /*5880*/  IABS R13, R15 ;  /* 0x0000000f000d7213 */ /* 0x000fca0000000000 */
[----:B0-----:R-:W-:-:S04]  /*5890*/  IMAD.HI.U32 R7, R0, R13, RZ ;  /* 0x0000000d00077227 */ /* 0x001fc800078e00ff */
[----:B------:R-:W-:-:S04]  /*58a0*/  IMAD.MOV R7, RZ, RZ, -R7 ;  /* 0x000000ffff077224 */ /* 0x000fc800078e0a07 */
[----:B------:R-:W-:Y:S02]  /*58b0*/  IMAD R13, R2, R7, R13 ;  /* 0x00000007020d7224 */ /* 0x000fe400078e020d */
[----:B-----5:R-:W-:-:S03]  /*58c0*/  IMAD.HI.U32 R4, R0, R16, RZ ;  /* 0x0000001000047227 */ /* 0x020fc600078e00ff */
[----:B------:R-:W-:Y:S01]  /*58d0*/  ISETP.GT.U32.AND P5, PT, R2, R13, PT ;  /* 0x0000000d0200720c */ /* 0x000fe20003fa4070 */
[----:B------:R-:W-:-:S04]  /*58e0*/  IMAD.MOV R4, RZ, RZ, -R4 ;  /* 0x000000ffff047224 */ /* 0x000fc800078e0a04 */
[----:B------:R-:W-:-:S05]  /*58f0*/  IMAD R16, R2, R4, R16 ;  /* 0x0000000402107224 */ /* 0x000fca00078e0210 */
[----:B------:R-:W-:-:S03]  /*5900*/  ISETP.GT.U32.AND P6, PT, R2, R16, PT ;  /* 0x000000100200720c */ /* 0x000fc60003fc4070 */
[----:B------:R-:W-:Y:S02]  /*5910*/  @!P5 IMAD.IADD R13, R13, 0x1, -R2 ;  /* 0x000000010d0dd824 */ /* 0x000fe400078e0a02 */
[----:B------:R-:W-:-:S03]  /*5920*/  IMAD.HI.U32 R8, R0, R19, RZ ;  /* 0x0000001300087227 */ /* 0x000fc600078e00ff */
[C---:B------:R-:W-:Y:S01]  /*5930*/  ISETP.GT.U32.AND P5, PT, R2.reuse, R13, PT ;  /* 0x0000000d0200720c */ /* 0x040fe20003fa4070 */
[----:B------:R-:W-:Y:S01]  /*5940*/  IMAD.MOV R8, RZ, RZ, -R8 ;  /* 0x000000ffff087224 */ /* 0x000fe200078e0a08 */
[----:B------:R-:W-:Y:S02]  /*5950*/  ISETP.GE.AND P3, PT, R15, RZ, PT ;  /* 0x000000ff0f00720c */ /* 0x000fe40003f66270 */
[----:B--2---:R-:W-:Y:S01]  /*5960*/  IABS R4, R17 ;  /* 0x0000001100047213 */ /* 0x004fe20000000000 */
[----:B------:R-:W-:Y:S01]  /*5970*/  IMAD R19, R2, R8, R19 ;  /* 0x0000000802137224 */ /* 0x000fe200078e0213 */
[----:B------:R-:W2:Y:S01]  /*5980*/  LDL.LU R15, [R1+0xfc] ;  /* 0x0000fc00010f7983 */ /* 0x000ea20000300800 */
[----:B------:R-:W-:-:S06]  /*5990*/  @!P6 IMAD.IADD R16, R16, 0x1, -R2 ;  /* 0x000000011010e824 */ /* 0x000fcc00078e0a02 */
[----:B------:R-:W-:Y:S01]  /*59a0*/  @!P5 IMAD.IADD R13, R13, 0x1, -R2 ;  /* 0x000000010d0dd824 */ /* 0x000fe200078e0a02 */
[C---:B------:R-:W-:Y:S02]  /*59b0*/  ISETP.GT.U32.AND P5, PT, R2.reuse, R19, PT ;  /* 0x000000130200720c */ /* 0x040fe40003fa4070 */
[----:B------:R-:W-:Y:S01]  /*59c0*/  ISETP.GT.U32.AND P6, PT, R2, R16, PT ;  /* 0x000000100200720c */ /* 0x000fe20003fc4070 */
[----:B------:R-:W-:-:S04]  /*59d0*/  IMAD.HI.U32 R6, R0, R4, RZ ;  /* 0x0000000400067227 */ /* 0x000fc800078e00ff */
[----:B------:R-:W-:Y:S02]  /*59e0*/  @!P3 IMAD.MOV R13, RZ, RZ, -R13 ;  /* 0x000000ffff0db224 */ /* 0x000fe400078e0a0d */
[----:B------:R-:W-:Y:S02]  /*59f0*/  IMAD.MOV R6, RZ, RZ, -R6 ;  /* 0x000000ffff067224 */ /* 0x000fe400078e0a06 */
[----:B------:R-:W-:Y:S02]  /*5a00*/  @!P0 IMAD.MOV R3, RZ, RZ, -R3 ;  /* 0x000000ffff038224 */ /* 0x000fe400078e0a03 */
[----:B------:R-:W-:Y:S01]  /*5a10*/  IMAD.HI.U32 R7, R0, R22, RZ ;  /* 0x0000001600077227 */ /* 0x000fe200078e00ff */
[----:B------:R-:W-:Y:S03]  /*5a20*/  STL [R1+0x23a0], R13 ;  /* 0x0023a00d01007387 */ /* 0x000fe60000100800 */
[----:B------:R-:W-:Y:S01]  /*5a30*/  IMAD R4, R2, R6, R4 ;  /* 0x0000000602047224 */ /* 0x000fe200078e0204 */
[----:B------:R-:W-:Y:S01]  /*5a40*/  IABS R6, R21 ;  /* 0x0000001500067213 */ /* 0x000fe20000000000 */
[--C-:B------:R-:W-:Y:S01]  /*5a50*/  @!P5 IMAD.IADD R19, R19, 0x1, -R2.reuse ;  /* 0x000000011313d824 */ /* 0x100fe200078e0a02 */
[----:B------:R0:W-:Y:S01]  /*5a60*/  STL [R1], R3 ;  /* 0x0000000301007387 */ /* 0x0001e20000100800 */
[----:B------:R-:W-:Y:S01]  /*5a70*/  IMAD.MOV R7, RZ, RZ, -R7 ;  /* 0x000000ffff077224 */ /* 0x000fe200078e0a07 */
[----:B------:R-:W-:Y:S01]  /*5a80*/  ISETP.GE.AND P5, PT, R21, RZ, PT ;  /* 0x000000ff1500720c */ /* 0x000fe20003fa6270 */
[----:B------:R-:W-:Y:S01]  /*5a90*/  @!P6 IMAD.IADD R16, R16, 0x1, -R2 ;  /* 0x000000011010e824 */ /* 0x000fe200078e0a02 */
[----:B------:R-:W5:Y:S01]  /*5aa0*/  LDL.LU R21, [R1+0x100] ;  /* 0x0001000001157983 */ /* 0x000f620000300800 */
[----:B------:R-:W-:-:S02]  /*5ab0*/  IMAD R22, R2, R7, R22 ;  /* 0x0000000702167224 */ /* 0x000fc400078e0216 */
[----:B------:R-:W-:Y:S01]  /*5ac0*/  @!P2 IMAD.MOV R16, RZ, RZ, -R16 ;  /* 0x000000ffff10a224 */ /* 0x000fe200078e0a10 */
[----:B------:R-:W-:Y:S02]  /*5ad0*/  ISETP.GE.AND P3, PT, R17, RZ, PT ;  /* 0x000000ff1100720c */ /* 0x000fe40003f66270 */
[C---:B------:R-:W-:Y:S02]  /*5ae0*/  ISETP.GT.U32.AND P0, PT, R2.reuse, R22, PT ;  /* 0x000000160200720c */ /* 0x040fe40003f04070 */
[----:B------:R-:W-:Y:S04]  /*5af0*/  STL [R1+0x23a4], R16 ;  /* 0x0023a41001007387 */ /* 0x000fe80000100800 */
[----:B------:R-:W5:Y:S01]  /*5b00*/  LDL.LU R17, [R1+0x104] ;  /* 0x0001040001117983 */ /* 0x000f620000300800 */
[----:B------:R-:W-:Y:S01]  /*5b10*/  ISETP.GT.U32.AND P2, PT, R2, R19, PT ;  /* 0x000000130200720c */ /* 0x000fe20003f44070 */
[----:B0-----:R-:W-:-:S05]  /*5b20*/  IMAD.HI.U32 R3, R0, R6, RZ ;  /* 0x0000000600037227 */ /* 0x001fca00078e00ff */
[----:B------:R-:W-:Y:S02]  /*5b30*/  @!P0 IMAD.IADD R22, R22, 0x1, -R2 ;  /* 0x0000000116168824 */ /* 0x000fe400078e0a02 */
[----:B------:R-:W-:-:S03]  /*5b40*/  IMAD.MOV R3, RZ, RZ, -R3 ;  /* 0x000000ffff037224 */ /* 0x000fc600078e0a03 */
[C---:B------:R-:W-:Y:S01]  /*5b50*/  ISETP.GT.U32.AND P0, PT, R2.reuse, R22, PT ;  /* 0x000000160200720c */ /* 0x040fe20003f04070 */
[----:B------:R-:W-:Y:S02]  /*5b60*/  IMAD R6, R2, R3, R6 ;  /* 0x0000000302067224 */ /* 0x000fe400078e0206 */
[----:B------:R-:W-:-:S03]  /*5b70*/  @!P2 IMAD.IADD R19, R19, 0x1, -R2 ;  /* 0x000000011313a824 */ /* 0x000fc600078e0a02 */
[----:B------:R-:W-:-:S07]  /*5b80*/  ISETP.GT.U32.AND P2, PT, R2, R6, PT ;  /* 0x000000060200720c */ /* 0x000fce0003f44070 */
[--C-:B------:R-:W-:Y:S01]  /*5b90*/  @!P0 IMAD.IADD R22, R22, 0x1, -R2.reuse ;  /* 0x0000000116168824 */ /* 0x100fe200078e0a02 */
[----:B----4-:R-:W-:Y:S02]  /*5ba0*/  IABS R7, R27 ;  /* 0x0000001b00077213 */ /* 0x010fe40000000000 */
[----:B------:R-:W-:Y:S02]  /*5bb0*/  ISETP.GE.AND P0, PT, R27, RZ, PT ;  /* 0x000000ff1b00720c */ /* 0x000fe40003f06270 */
[----:B------:R-:W4:Y:S01]  /*5bc0*/  LDL.LU R27, [R1+0x108] ;  /* 0x00010800011b7983 */ /* 0x000f220000300800 */
[----:B------:R-:W-:Y:S01]  /*5bd0*/  @!P2 IMAD.IADD R6, R6, 0x1, -R2 ;  /* 0x000000010606a824 */ /* 0x000fe200078e0a02 */
[----:B---3--:R-:W-:Y:S02]  /*5be0*/  IABS R8, R29 ;  /* 0x0000001d00087213 */ /* 0x008fe40000000000 */
[----:B------:R-:W-:Y:S02]  /*5bf0*/  ISETP.GE.AND P2, PT, R29, RZ, PT ;  /* 0x000000ff1d00720c */ /* 0x000fe40003f46270 */
[----:B------:R-:W3:Y:S01]  /*5c00*/  LDL.LU R29, [R1+0x10c] ;  /* 0x00010c00011d7983 */ /* 0x000ee20000300800 */
[----:B------:R-:W-:Y:S01]  /*5c10*/  ISETP.GT.U32.AND P6, PT, R2, R4, PT ;  /* 0x000000040200720c */ /* 0x000fe20003fc4070 */
[----:B------:R-:W-:-:S02]  /*5c20*/  IMAD.HI.U32 R11, R0, R8, RZ ;  /* 0x00000008000b7227 */ /* 0x000fc400078e00ff */
[----:B------:R-:W3:Y:S02]  /*5c30*/  LDL.LU R18, [R1+0x110] ;  /* 0x0001100001127983 */ /* 0x000ee40000300800 */
[----:B------:R-:W-:Y:S02]  /*5c40*/  IMAD.MOV R11, RZ, RZ, -R11 ;  /* 0x000000ffff0b7224 */ /* 0x000fe400078e0a0b */
[----:B------:R-:W-:-:S04]  /*5c50*/  IMAD.HI.U32 R3, R0, R7, RZ ;  /* 0x0000000700037227 */ /* 0x000fc800078e00ff */
[----:B------:R-:W-:Y:S02]  /*5c60*/  IMAD R8, R2, R11, R8 ;  /* 0x0000000b02087224 */ /* 0x000fe400078e0208 */
[----:B------:R-:W-:Y:S02]  /*5c70*/  @!P6 IMAD.IADD R4, R4, 0x1, -R2 ;  /* 0x000000010404e824 */ /* 0x000fe400078e0a02 */
[----:B------:R-:W-:Y:S02]  /*5c80*/  IMAD.MOV R3, RZ, RZ, -R3 ;  /* 0x000000ffff037224 */ /* 0x000fe400078e0a03 */
[----:B------:R-:W-:Y:S01]  /*5c90*/  @!P1 IMAD.MOV R19, RZ, RZ, -R19 ;  /* 0x000000ffff139224 */ /* 0x000fe200078e0a13 */
[C---:B------:R-:W-:Y:S01]  /*5ca0*/  ISETP.GT.U32.AND P6, PT, R2.reuse, R4, PT ;  /* 0x000000040200720c */ /* 0x040fe20003fc4070 */
[----:B------:R-:W-:Y:S01]  /*5cb0*/  @!P4 IMAD.MOV R22, RZ, RZ, -R22 ;  /* 0x000000ffff16c224 */ /* 0x000fe200078e0a16 */
[C---:B------:R-:W-:Y:S01]  /*5cc0*/  ISETP.GT.U32.AND P1, PT, R2.reuse, R6, PT ;  /* 0x000000060200720c */ /* 0x040fe20003f24070 */
[C---:B------:R-:W-:Y:S01]  /*5cd0*/  IMAD R7, R2.reuse, R3, R7 ;  /* 0x0000000302077224 */ /* 0x040fe200078e0207 */
[----:B------:R-:W-:-:S02]  /*5ce0*/  ISETP.GT.U32.AND P4, PT, R2, R8, PT ;  /* 0x000000080200720c */ /* 0x000fc40003f84070 */
[----:B--2---:R-:W-:-:S05]  /*5cf0*/  IABS R9, R15 ;  /* 0x0000000f00097213 */ /* 0x004fca0000000000 */
[----:B------:R-:W-:-:S04]  /*5d00*/  IMAD.HI.U32 R3, R0, R9, RZ ;  /* 0x0000000900037227 */ /* 0x000fc800078e00ff */
[----:B------:R-:W-:-:S04]  /*5d10*/  IMAD.MOV R3, RZ, RZ, -R3 ;  /* 0x000000ffff037224 */ /* 0x000fc800078e0a03 */
[----:B------:R-:W-:Y:S02]  /*5d20*/  IMAD R9, R2, R3, R9 ;  /* 0x0000000302097224 */ /* 0x000fe400078e0209 */
[--C-:B------:R-:W-:Y:S02]  /*5d30*/  @!P6 IMAD.IADD R4, R4, 0x1, -R2.reuse ;  /* 0x000000010404e824 */ /* 0x100fe400078e0a02 */
[--C-:B------:R-:W-:Y:S02]  /*5d40*/  @!P1 IMAD.IADD R6, R6, 0x1, -R2.reuse ;  /* 0x0000000106069824 */ /* 0x100fe400078e0a02 */
[----:B------:R-:W-:Y:S01]  /*5d50*/  @!P4 IMAD.IADD R8, R8, 0x1, -R2 ;  /* 0x000000010808c824 */ /* 0x000fe200078e0a02 */
[----:B------:R-:W-:Y:S01]  /*5d60*/  ISETP.GT.U32.AND P6, PT, R2, R7, PT ;  /* 0x000000070200720c */ /* 0x000fe20003fc4070 */
[----:B------:R-:W-:Y:S01]  /*5d70*/  @!P3 IMAD.MOV R4, RZ, RZ, -R4 ;  /* 0x000000ffff04b224 */ /* 0x000fe200078e0a04 */
[----:B-----5:R-:W-:-:S05]  /*5d80*/  IABS R10, R21 ;  /* 0x00000015000a7213 */ /* 0x020fca0000000000 */
[----:B------:R-:W-:Y:S01]  /*5d90*/  IMAD.HI.U32 R3, R0, R10, RZ ;  /* 0x0000000a00037227 */ /* 0x000fe200078e00ff */
[----:B------:R-:W-:-:S03]  /*5da0*/  ISETP.GT.U32.AND P3, PT, R2, R9, PT ;  /* 0x000000090200720c */ /* 0x000fc60003f64070 */
[----:B------:R-:W-:Y:S01]  /*5db0*/  IMAD.MOV R3, RZ, RZ, -R3 ;  /* 0x000000ffff037224 */ /* 0x000fe200078e0a03 */
[----:B------:R-:W-:Y:S01]  /*5dc0*/  IABS R11, R17 ;  /* 0x00000011000b7213 */ /* 0x000fe20000000000 */
[----:B------:R-:W-:Y:S01]  /*5dd0*/  @!P5 IMAD.MOV R6, RZ, RZ, -R6 ;  /* 0x000000ffff06d224 */ /* 0x000fe200078e0a06 */
[C---:B------:R-:W-:Y:S01]  /*5de0*/  ISETP.GT.U32.AND P5, PT, R2.reuse, R8, PT ;  /* 0x000000080200720c */ /* 0x040fe20003fa4070 */
[----:B------:R-:W-:Y:S02]  /*5df0*/  IMAD R10, R2, R3, R10 ;  /* 0x00000003020a7224 */ /* 0x000fe400078e020a */
[----:B------:R-:W-:-:S04]  /*5e00*/  IMAD.HI.U32 R3, R0, R11, RZ ;  /* 0x0000000b00037227 */ /* 0x000fc800078e00ff */
[----:B------:R-:W-:Y:S02]  /*5e10*/  IMAD.MOV R3, RZ, RZ, -R3 ;  /* 0x000000ffff037224 */ /* 0x000fe400078e0a03 */
[--C-:B------:R-:W-:Y:S02]  /*5e20*/  @!P6 IMAD.IADD R7, R7, 0x1, -R2.reuse ;  /* 0x000000010707e824 */ /* 0x100fe400078e0a02 */
[----:B------:R-:W-:Y:S01]  /*5e30*/  IMAD R11, R2, R3, R11 ;  /* 0x00000003020b7224 */ /* 0x000fe200078e020b */
[----:B------:R-:W-:Y:S01]  /*5e40*/  STL [R1+0x23a8], R19 ;  /* 0x0023a81301007387 */ /* 0x000fe20000100800 */
[--C-:B------:R-:W-:Y:S01]  /*5e50*/  @!P3 IMAD.IADD R9, R9, 0x1, -R2.reuse ;  /* 0x000000010909b824 */ /* 0x100fe200078e0a02 */
[----:B------:R-:W-:Y:S01]  /*5e60*/  ISETP.GE.AND P4, PT, R21, RZ, PT ;  /* 0x000000ff1500720c */ /* 0x000fe20003f86270 */
[----:B------:R-:W-:Y:S01]  /*5e70*/  @!P5 IMAD.IADD R8, R8, 0x1, -R2 ;  /* 0x000000010808d824 */ /* 0x000fe200078e0a02 */
[----:B------:R-:W-:Y:S01]  /*5e80*/  STL [R1+0x23ac], R22 ;  /* 0x0023ac1601007387 */ /* 0x000fe20000100800 */
[----:B------:R-:W-:-:S02]  /*5e90*/  ISETP.GT.U32.AND P5, PT, R2, R11, PT ;  /* 0x0000000b0200720c */ /* 0x000fc40003fa4070 */
[C---:B------:R-:W-:Y:S01]  /*5ea0*/  ISETP.GT.U32.AND P6, PT, R2.reuse, R7, PT ;  /* 0x000000070200720c */ /* 0x040fe20003fc4070 */
[----:B------:R-:W-:Y:S01]  /*5eb0*/  STL [R1+0x23b0], R4 ;  /* 0x0023b00401007387 */ /* 0x000fe20000100800 */
[----:B------:R-:W-:-:S03]  /*5ec0*/  ISETP.GT.U32.AND P3, PT, R2, R9, PT ;  /* 0x000000090200720c */ /* 0x000fc60003f64070 */
[----:B------:R-:W2:Y:S01]  /*5ed0*/  LDL.LU R21, [R1+0x114] ;  /* 0x0001140001157983 */ /* 0x000ea20000300800 */
[----:B------:R-:W-:-:S03]  /*5ee0*/  ISETP.GE.AND P1, PT, R15, RZ, PT ;  /* 0x000000ff0f00720c */ /* 0x000fc60003f26270 */
[----:B------:R0:W-:Y:S02]  /*5ef0*/  STL [R1+0x23b4], R6 ;  /* 0x0023b40601007387 */ /* 0x0001e40000100800 */
[--C-:B------:R-:W-:Y:S02]  /*5f00*/  @!P5 IMAD.IADD R11, R11, 0x1, -R2.reuse ;  /* 0x000000010b0bd824 */ /* 0x100fe400078e0a02 */
[--C-:B------:R-:W-:Y:S02]  /*5f10*/  @!P6 IMAD.IADD R7, R7, 0x1, -R2.reuse ;  /* 0x000000010707e824 */ /* 0x100fe400078e0a02 */
[----:B------:R-:W-:Y:S02]  /*5f20*/  @!P3 IMAD.IADD R9, R9, 0x1, -R2 ;  /* 0x000000010909b824 */ /* 0x000fe400078e0a02 */
[----:B------:R-:W-:Y:S01]  /*5f30*/  @!P0 IMAD.MOV R7, RZ, RZ, -R7 ;  /* 0x000000ffff078224 */ /* 0x000fe200078e0a07 */
[----:B----4-:R-:W-:Y:S02]  /*5f40*/  IABS R12, R27 ;  /* 0x0000001b000c7213 */ /* 0x010fe40000000000 */
[----:B------:R-:W-:-:S02]  /*5f50*/  ISETP.GE.AND P5, PT, R27, RZ, PT ;  /* 0x000000ff1b00720c */ /* 0x000fc40003fa6270 */
[----:B------:R-:W4:Y:S01]  /*5f60*/  LDL.LU R27, [R1+0x118] ;  /* 0x00011800011b7983 */ /* 0x000f220000300800 */
[----:B------:R-:W-:Y:S02]  /*5f70*/  @!P2 IMAD.MOV R8, RZ, RZ, -R8 ;  /* 0x000000ffff08a224 */ /* 0x000fe400078e0a08 */
[----:B------:R-:W-:Y:S01]  /*5f80*/  @!P1 IMAD.MOV R9, RZ, RZ, -R9 ;  /* 0x000000ffff099224 */ /* 0x000fe200078e0a09 */
[----:B------:R5:W-:Y:S04]  /*5f90*/  STL [R1+0x23b8], R7 ;  /* 0x0023b80701007387 */ /* 0x000be80000100800 */
[----:B------:R-:W-:Y:S04]  /*5fa0*/  STL [R1+0x23bc], R8 ;  /* 0x0023bc0801007387 */ /* 0x000fe80000100800 */
[----:B------:R-:W-:Y:S01]  /*5fb0*/  STL [R1+0x23c0], R9 ;  /* 0x0023c00901007387 */ /* 0x000fe20000100800 */
[----:B---3--:R-:W-:-:S02]  /*5fc0*/  IABS R3, R29 ;  /* 0x0000001d00037213 */ /* 0x008fc40000000000 */
[----:B------:R-:W-:Y:S02]  /*5fd0*/  ISETP.GE.AND P1, PT, R29, RZ, PT ;  /* 0x000000ff1d00720c */ /* 0x000fe40003f26270 */
[----:B------:R-:W3:Y:S01]  /*5fe0*/  LDL.LU R29, [R1+0x11c] ;  /* 0x00011c00011d7983 */ /* 0x000ee20000300800 */
[----:B------:R-:W-:Y:S01]  /*5ff0*/  ISETP.GT.U32.AND P6, PT, R2, R10, PT ;  /* 0x0000000a0200720c */ /* 0x000fe20003fc4070 */
[----:B------:R-:W-:-:S12]  /*6000*/  IMAD.HI.U32 R15, R0, R12, RZ ;  /* 0x0000000c000f7227 */ /* 0x000fd800078e00ff */
[----:B------:R-:W-:-:S05]  /*6010*/  @!P6 IMAD.IADD R10, R10, 0x1, -R2 ;  /* 0x000000010a0ae824 */ /* 0x000fca00078e0a02 */
[----:B------:R-:W-:Y:S01]  /*6020*/  ISETP.GT.U32.AND P6, PT, R2, R10, PT ;  /* 0x0000000a0200720c */ /* 0x000fe20003fc4070 */
[----:B------:R-:W-:-:S04]  /*6030*/  IMAD.MOV R15, RZ, RZ, -R15 ;  /* 0x000000ffff0f7224 */ /* 0x000fc800078e0a0f */
[----:B------:R-:W-:Y:S02]  /*6040*/  IMAD R12, R2, R15, R12 ;  /* 0x0000000f020c7224 */ /* 0x000fe400078e020c */
[----:B------:R-:W-:-:S04]  /*6050*/  IMAD.HI.U32 R15, R0, R3, RZ ;  /* 0x00000003000f7227 */ /* 0x000fc800078e00ff */
[----:B------:R-:W-:Y:S02]  /*6060*/  IMAD.MOV R15, RZ, RZ, -R15 ;  /* 0x000000ffff0f7224 */ /* 0x000fe400078e0a0f */
[----:B------:R-:W-:Y:S01]  /*6070*/  @!P6 IMAD.IADD R10, R10, 0x1, -R2 ;  /* 0x000000010a0ae824 */ /* 0x000fe200078e0a02 */
[C---:B------:R-:W-:Y:S01]  /*6080*/  ISETP.GT.U32.AND P6, PT, R2.reuse, R12, PT ;  /* 0x0000000c0200720c */ /* 0x040fe20003fc4070 */
[C---:B------:R-:W-:Y:S01]  /*6090*/  IMAD R3, R2.reuse, R15, R3 ;  /* 0x0000000f02037224 */ /* 0x040fe200078e0203 */
[C---:B------:R-:W-:Y:S02]  /*60a0*/  ISETP.GT.U32.AND P0, PT, R2.reuse, R11, PT ;  /* 0x0000000b0200720c */ /* 0x040fe40003f04070 */
[----:B------:R-:W-:Y:S02]  /*60b0*/  IABS R14, R18 ;  /* 0x00000012000e7213 */ /* 0x000fe40000000000 */
[----:B------:R-:W-:Y:S02]  /*60c0*/  ISETP.GT.U32.AND P2, PT, R2, R3, PT ;  /* 0x000000030200720c */ /* 0x000fe40003f44070 */
[----:B------:R-:W-:Y:S01]  /*60d0*/  ISETP.GE.AND P3, PT, R17, RZ, PT ;  /* 0x000000ff1100720c */ /* 0x000fe20003f66270 */
[----:B------:R-:W-:-:S04]  /*60e0*/  IMAD.HI.U32 R17, R0, R14, RZ ;  /* 0x0000000e00117227 */ /* 0x000fc800078e00ff */
[----:B------:R-:W-:Y:S02]  /*60f0*/  @!P4 IMAD.MOV R10, RZ, RZ, -R10 ;  /* 0x000000ffff0ac224 */ /* 0x000fe400078e0a0a */
[--C-:B------:R-:W-:Y:S02]  /*6100*/  @!P6 IMAD.IADD R12, R12, 0x1, -R2.reuse ;  /* 0x000000010c0ce824 */ /* 0x100fe400078e0a02 */
[----:B------:R-:W-:Y:S01]  /*6110*/  IMAD.MOV R17, RZ, RZ, -R17 ;  /* 0x000000ffff117224 */ /* 0x000fe200078e0a11 */
[----:B------:R-:W-:Y:S01]  /*6120*/  STL [R1+0x23c4], R10 ;  /* 0x0023c40a01007387 */ /* 0x000fe20000100800 */
[----:B------:R-:W-:Y:S01]  /*6130*/  @!P0 IMAD.IADD R11, R11, 0x1, -R2 ;  /* 0x000000010b0b8824 */ /* 0x000fe200078e0a02 */
[----:B------:R-:W-:Y:S01]  /*6140*/  ISETP.GE.AND P0, PT, R18, RZ, PT ;  /* 0x000000ff1200720c */ /* 0x000fe20003f06270 */
[C---:B------:R-:W-:Y:S01]  /*6150*/  IMAD R14, R2.reuse, R17, R14 ;  /* 0x00000011020e7224 */ /* 0x040fe200078e020e */
[----:B------:R-:W-:Y:S01]  /*6160*/  ISETP.GT.U32.AND P6, PT, R2, R12, PT ;  /* 0x0000000c0200720c */ /* 0x000fe20003fc4070 */
[----:B------:R-:W5:Y:S01]  /*6170*/  LDL.LU R18, [R1+0x120] ;  /* 0x0001200001127983 */ /* 0x000f620000300800 */
[----:B------:R-:W-:-:S02]  /*6180*/  @!P2 IMAD.IADD R3, R3, 0x1, -R2 ;  /* 0x000000010303a824 */ /* 0x000fc400078e0a02 */
[----:B------:R-:W-:-:S03]  /*6190*/  @!P3 IMAD.MOV R11, RZ, RZ, -R11 ;  /* 0x000000ffff0bb224 */ /* 0x000fc600078e0a0b */
[----:B------:R-:W-:Y:S02]  /*61a0*/  ISETP.GT.U32.AND P2, PT, R2, R3, PT ;  /* 0x000000030200720c */ /* 0x000fe40003f44070 */
[----:B------:R-:W-:Y:S04]  /*61b0*/  STL [R1+0x23c8], R11 ;  /* 0x0023c80b01007387 */ /* 0x000fe80000100800 */
[----:B------:R-:W-:-:S04]  /*61c0*/  @!P6 IMAD.IADD R12, R12, 0x1, -R2 ;  /* 0x000000010c0ce824 */ /* 0x000fc800078e0a02 */
[----:B------:R-:W-:-:S03]  /*61d0*/  @!P5 IMAD.MOV R12, RZ, RZ, -R12 ;  /* 0x000000ffff0cd224 */ /* 0x000fc600078e0a0c */
[----:B------:R-:W-:Y:S01]  /*61e0*/  @!P2 IMAD.IADD R3, R3, 0x1, -R2 ;  /* 0x000000010303a824 */ /* 0x000fe200078e0a02 */
[----:B--2---:R-:W-:-:S05]  /*61f0*/  IABS R15, R21 ;  /* 0x00000015000f7213 */ /* 0x004fca0000000000 */
[----:B------:R-:W-:-:S04]  /*6200*/  IMAD.HI.U32 R17, R0, R15, RZ ;  /* 0x0000000f00117227 */ /* 0x000fc800078e00ff */
[----:B------:R-:W-:-:S04]  /*6210*/  IMAD.MOV R17, RZ, RZ, -R17 ;  /* 0x000000ffff117224 */ /* 0x000fc800078e0a11 */
[C---:B------:R-:W-:Y:S01]  /*6220*/  IMAD R15, R2.reuse, R17, R15 ;  /* 0x00000011020f7224 */ /* 0x040fe200078e020f */
[----:B----4-:R-:W-:Y:S02]  /*6230*/  IABS R17, R27 ;  /* 0x0000001b00117213 */ /* 0x010fe40000000000 */
[----:B------:R-:W-:Y:S02]  /*6240*/  ISETP.GE.AND P3, PT, R27, RZ, PT ;  /* 0x000000ff1b00720c */ /* 0x000fe40003f66270 */
[----:B------:R-:W2:Y:S04]  /*6250*/  LDL.LU R27, [R1+0x124] ;  /* 0x00012400011b7983 */ /* 0x000ea80000300800 */
[----:B------:R-:W-:Y:S01]  /*6260*/  STL [R1+0x23cc], R12 ;  /* 0x0023cc0c01007387 */ /* 0x000fe20000100800 */
[----:B------:R-:W-:-:S13]  /*6270*/  ISETP.GT.U32.AND P4, PT, R2, R14, PT ;  /* 0x0000000e0200720c */ /* 0x000fda0003f84070 */
[----:B------:R-:W-:-:S05]  /*6280*/  @!P4 IMAD.IADD R14, R14, 0x1, -R2 ;  /* 0x000000010e0ec824 */ /* 0x000fca00078e0a02 */
[----:B------:R-:W-:Y:S01]  /*6290*/  ISETP.GT.U32.AND P4, PT, R2, R14, PT ;  /* 0x0000000e0200720c */ /* 0x000fe20003f84070 */
[----:B------:R-:W-:-:S12]  /*62a0*/  @!P1 IMAD.MOV R3, RZ, RZ, -R3 ;  /* 0x000000ffff039224 */ /* 0x000fd800078e0a03 */
[----:B------:R-:W-:-:S04]  /*62b0*/  @!P4 IMAD.IADD R14, R14, 0x1, -R2 ;  /* 0x000000010e0ec824 */ /* 0x000fc800078e0a02 */
[----:B------:R-:W-:Y:S01]  /*62c0*/  @!P0 IMAD.MOV R14, RZ, RZ, -R14 ;  /* 0x000000ffff0e8224 */ /* 0x000fe200078e0a0e */
[----:B---3--:R-:W-:Y:S02]  /*62d0*/  ISETP.GE.AND P2, PT, R29, RZ, PT ;  /* 0x000000ff1d00720c */ /* 0x008fe40003f46270 */
[----:B------:R-:W-:Y:S02]  /*62e0*/  IABS R20, R29 ;  /* 0x0000001d00147213 */ /* 0x000fe40000000000 */
[----:B------:R-:W3:Y:S04]  /*62f0*/  LDL.LU R29, [R1+0x128] ;  /* 0x00012800011d7983 */ /* 0x000ee80000300800 */
[----:B0-----:R-:W4:Y:S04]  /*6300*/  LDL.LU R6, [R1+0x12c] ;  /* 0x00012c0001067983 */ /* 0x001f280000300800 */
[----:B------:R-:W4:Y:S04]  /*6310*/  LDL.LU R13, [R1+0x130] ;  /* 0x00013000010d7983 */ /* 0x000f280000300800 */
[----:B------:R0:W-:Y:S04]  /*6320*/  STL [R1+0x23d0], R3 ;  /* 0x0023d00301007387 */ /* 0x0001e80000100800 */
[----:B------:R-:W-:Y:S04]  /*6330*/  STL [R1+0x23d4], R14 ;  /* 0x0023d40e01007387 */ /* 0x000fe80000100800 */
[----:B------:R-:W4:Y:S04]  /*6340*/  LDL.LU R4, [R1+0x134] ;  /* 0x0001340001047983 */ /* 0x000f280000300800 */
[----:B------:R-:W4:Y:S04]  /*6350*/  LDL.LU R22, [R1+0x138] ;  /* 0x0001380001167983 */ /* 0x000f280000300800 */
[----:B------:R-:W4:Y:S04]  /*6360*/  LDL.LU R19, [R1+0x13c] ;  /* 0x00013c0001137983 */ /* 0x000f280000300800 */
[----:B------:R-:W4:Y:S01]  /*6370*/  LDL R16, [R1+0xf3c] ;  /* 0x000f3c0001107983 */ /* 0x000f220000100800 */
[----:B------:R-:W-:Y:S01]  /*6380*/  ISETP.GE.AND P6, PT, R21, RZ, PT ;  /* 0x000000ff1500720c */ /* 0x000fe20003fc6270 */
[----:B------:R-:W-:Y:S01]  /*6390*/  IMAD.HI.U32 R21, R0, R17, RZ ;  /* 0x0000001100157227 */ /* 0x000fe200078e00ff */
[----:B------:R-:W-:-:S03]  /*63a0*/  ISETP.GT.U32.AND P5, PT, R2, R15, PT ;  /* 0x0000000f0200720c */ /* 0x000fc60003fa4070 */
[----:B------:R-:W-:-:S04]  /*63b0*/  IMAD.MOV R21, RZ, RZ, -R21 ;  /* 0x000000ffff157224 */ /* 0x000fc800078e0a15 */
[----:B------:R-:W-:-:S05]  /*63c0*/  IMAD R17, R2, R21, R17 ;  /* 0x0000001502117224 */ /* 0x000fca00078e0211 */
[----:B------:R-:W-:Y:S01]  /*63d0*/  ISETP.GT.U32.AND P1, PT, R2, R17, PT ;  /* 0x000000110200720c */ /* 0x000fe20003f24070 */
[----:B------:R-:W-:Y:S01]  /*63e0*/  @!P5 IMAD.IADD R15, R15, 0x1, -R2 ;  /* 0x000000010f0fd824 */ /* 0x000fe200078e0a02 */
[----:B-----5:R-:W-:Y:S02]  /*63f0*/  ISETP.GE.AND P4, PT, R18, RZ, PT ;  /* 0x000000ff1200720c */ /* 0x020fe40003f86270 */
[----:B------:R-:W-:Y:S01]  /*6400*/  IABS R18, R18 ;  /* 0x0000001200127213 */ /* 0x000fe20000000000 */
[----:B------:R-:W-:Y:S01]  /*6410*/  IMAD.MOV.U32 R24, RZ, RZ, R20 ;  /* 0x000000ffff187224 */ /* 0x000fe200078e0014 */
[----:B------:R-:W-:-:S03]  /*6420*/  ISETP.GT.U32.AND P5, PT, R2, R15, PT ;  /* 0x0000000f0200720c */ /* 0x000fc60003fa4070 */
[----:B------:R-:W-:Y:S02]  /*6430*/  IMAD.MOV.U32 R23, RZ, RZ, R18 ;  /* 0x000000ffff177224 */ /* 0x000fe400078e0012 */
[----:B------:R-:W-:-:S04]  /*6440*/  IMAD.HI.U32 R18, R0, R24, RZ ;  /* 0x0000001800127227 */ /* 0x000fc800078e00ff */
[----:B------:R-:W-:Y:S02]  /*6450*/  IMAD.MOV R18, RZ, RZ, -R18 ;  /* 0x000000ffff127224 */ /* 0x000fe400078e0a12 */
[----:B------:R-:W-:Y:S02]  /*6460*/  @!P1 IMAD.IADD R17, R17, 0x1, -R2 ;  /* 0x0000000111119824 */ /* 0x000fe400078e0a02 */
[----:B------:R-:W-:-:S03]  /*6470*/  IMAD.HI.U32 R20, R0, R23, RZ ;  /* 0x0000001700147227 */ /* 0x000fc600078e00ff */
[C---:B------:R-:W-:Y:S01]  /*6480*/  ISETP.GT.U32.AND P1, PT, R2.reuse, R17, PT ;  /* 0x000000110200720c */ /* 0x040fe20003f24070 */
[C---:B------:R-:W-:Y:S02]  /*6490*/  IMAD R18, R2.reuse, R18, R24 ;  /* 0x0000001202127224 */ /* 0x040fe400078e0218 */
[----:B------:R-:W-:Y:S02]  /*64a0*/  @!P5 IMAD.IADD R15, R15, 0x1, -R2 ;  /* 0x000000010f0fd824 */ /* 0x000fe400078e0a02 */
[----:B------:R-:W-:Y:S02]  /*64b0*/  IMAD.MOV R20, RZ, RZ, -R20 ;  /* 0x000000ffff147224 */ /* 0x000fe400078e0a14 */
[----:B------:R-:W-:Y:S01]  /*64c0*/  @!P6 IMAD.MOV R15, RZ, RZ, -R15 ;  /* 0x000000ffff0fe224 */ /* 0x000fe200078e0a0f */
[C---:B------:R-:W-:Y:S01]  /*64d0*/  ISETP.GT.U32.AND P6, PT, R2.reuse, R18, PT ;  /* 0x000000120200720c */ /* 0x040fe20003fc4070 */
[----:B------:R-:W-:-:S04]  /*64e0*/  IMAD R20, R2, R20, R23 ;  /* 0x0000001402147224 */ /* 0x000fc800078e0217 */
[----:B------:R-:W-:Y:S01]  /*64f0*/  @!P1 IMAD.IADD R17, R17, 0x1, -R2 ;  /* 0x0000000111119824 */ /* 0x000fe200078e0a02 */
[----:B------:R-:W-:-:S07]  /*6500*/  ISETP.GT.U32.AND P1, PT, R2, R20, PT ;  /* 0x000000140200720c */ /* 0x000fce0003f24070 */
[----:B------:R-:W-:Y:S01]  /*6510*/  @!P6 IMAD.IADD R18, R18, 0x1, -R2 ;  /* 0x000000011212e824 */ /* 0x000fe200078e0a02 */
[----:B--2---:R-:W-:-:S05]  /*6520*/  IABS R21, R27 ;  /* 0x0000001b00157213 */ /* 0x004fca0000000000 */
[----:B------:R-:W-:-:S04]  /*6530*/  IMAD.MOV.U32 R24, RZ, RZ, R21 ;  /* 0x000000ffff187224 */ /* 0x000fc800078e0015 */
[----:B------:R-:W-:Y:S01]  /*6540*/  IMAD.HI.U32 R23, R0, R24, RZ ;  /* 0x0000001800177227 */ /* 0x000fe200078e00ff */
[----:B------:R-:W-:-:S03]  /*6550*/  ISETP.GE.AND P0, PT, R27, RZ, PT ;  /* 0x000000ff1b00720c */ /* 0x000fc60003f06270 */
[----:B------:R-:W-:Y:S02]  /*6560*/  IMAD.MOV R23, RZ, RZ, -R23 ;  /* 0x000000ffff177224 */ /* 0x000fe400078e0a17 */
[----:B------:R-:W-:Y:S01]  /*6570*/  @!P1 IMAD.IADD R20, R20, 0x1, -R2 ;  /* 0x0000000114149824 */ /* 0x000fe200078e0a02 */
[----:B------:R-:W-:-:S13]  /*6580*/  ISETP.GT.U32.AND P1, PT, R2, R18, PT ;  /* 0x000000120200720c */ /* 0x000fda0003f24070 */
[----:B------:R-:W-:-:S04]  /*6590*/  @!P1 IMAD.IADD R18, R18, 0x1, -R2 ;  /* 0x0000000112129824 */ /* 0x000fc800078e0a02 */
[----:B------:R-:W-:Y:S02]  /*65a0*/  @!P2 IMAD.MOV R18, RZ, RZ, -R18 ;  /* 0x000000ffff12a224 */ /* 0x000fe400078e0a12 */
[----:B------:R-:W-:Y:S01]  /*65b0*/  @!P3 IMAD.MOV R17, RZ, RZ, -R17 ;  /* 0x000000ffff11b224 */ /* 0x000fe200078e0a11 */
[----:B------:R-:W-:Y:S04]  /*65c0*/  STL [R1+0x23d8], R15 ;  /* 0x0023d80f01007387 */ /* 0x000fe80000100800 */
[----:B------:R-:W-:Y:S04]  /*65d0*/  STL [R1+0x23dc], R17 ;  /* 0x0023dc1101007387 */ /* 0x000fe80000100800 */
[----:B------:R-:W-:Y:S01]  /*65e0*/  STL [R1+0x23e0], R18 ;  /* 0x0023e01201007387 */ /* 0x000fe20000100800 */
[----:B---3--:R-:W-:-:S05]  /*65f0*/  IABS R21, R29 ;  /* 0x0000001d00157213 */ /* 0x008fca0000000000 */
[----:B------:R-:W-:Y:S02]  /*6600*/  IMAD.MOV.U32 R27, RZ, RZ, R21 ;  /* 0x000000ffff1b7224 */ /* 0x000fe400078e0015 */
[----:B------:R-:W-:-:S05]  /*6610*/  IMAD R21, R2, R23, R24 ;  /* 0x0000001702157224 */ /* 0x000fca00078e0218 */
[----:B------:R-:W-:Y:S02]  /*6620*/  ISETP.GT.U32.AND P6, PT, R2, R21, PT ;  /* 0x000000150200720c */ /* 0x000fe40003fc4070 */
[----:B----4-:R-:W-:Y:S01]  /*6630*/  IABS R28, R6 ;  /* 0x00000006001c7213 */ /* 0x010fe20000000000 */
[----:B------:R-:W-:Y:S01]  /*6640*/  IMAD.HI.U32 R26, R0, R27, RZ ;  /* 0x0000001b001a7227 */ /* 0x000fe200078e00ff */
[----:B------:R-:W-:-:S03]  /*6650*/  ISETP.GE.AND P5, PT, R29, RZ, PT ;  /* 0x000000ff1d00720c */ /* 0x000fc60003fa6270 */
[----:B------:R-:W-:-:S06]  /*6660*/  IMAD.HI.U32 R24, R0, R28, RZ ;  /* 0x0000001c00187227 */ /* 0x000fcc00078e00ff */
[----:B------:R-:W-:Y:S01]  /*6670*/  @!P6 IMAD.IADD R21, R21, 0x1, -R2 ;  /* 0x000000011515e824 */ /* 0x000fe200078e0a02 */
[----:B------:R-:W-:Y:S01]  /*6680*/  ISETP.GT.U32.AND P6, PT, R2, R20, PT ;  /* 0x000000140200720c */ /* 0x000fe20003fc4070 */
[----:B------:R-:W-:Y:S02]  /*6690*/  IMAD.MOV R29, RZ, RZ, -R26 ;  /* 0x000000ffff1d7224 */ /* 0x000fe400078e0a1a */
[----:B------:R-:W-:-:S04]  /*66a0*/  IMAD.MOV R26, RZ, RZ, -R24 ;  /* 0x000000ffff1a7224 */ /* 0x000fc800078e0a18 */
[----:B------:R-:W-:-:S06]  /*66b0*/  IMAD R28, R2, R26, R28 ;  /* 0x0000001a021c7224 */ /* 0x000fcc00078e021c */
[----:B------:R-:W-:Y:S01]  /*66c0*/  @!P6 IMAD.IADD R20, R20, 0x1, -R2 ;  /* 0x000000011414e824 */ /* 0x000fe200078e0a02 */
[C---:B------:R-:W-:Y:S02]  /*66d0*/  ISETP.GT.U32.AND P6, PT, R2.reuse, R28, PT ;  /* 0x0000001c0200720c */ /* 0x040fe40003fc4070 */
[----:B------:R-:W-:Y:S01]  /*66e0*/  IABS R25, R4 ;  /* 0x0000000400197213 */ /* 0x000fe20000000000 */
[----:B------:R-:W-:-:S10]  /*66f0*/  IMAD R29, R2, R29, R27 ;  /* 0x0000001d021d7224 */ /* 0x000fd400078e021b */
[----:B------:R-:W-:-:S05]  /*6700*/  @!P6 IMAD.IADD R28, R28, 0x1, -R2 ;  /* 0x000000011c1ce824 */ /* 0x000fca00078e0a02 */
[C---:B------:R-:W-:Y:S01]  /*6710*/  ISETP.GT.U32.AND P2, PT, R2.reuse, R28, PT ;  /* 0x0000001c0200720c */ /* 0x040fe20003f44070 */
[----:B------:R-:W-:Y:S01]  /*6720*/  IMAD.MOV.U32 R24, RZ, RZ, R25 ;  /* 0x000000ffff187224 */ /* 0x000fe200078e0019 */
[----:B------:R-:W-:Y:S02]  /*6730*/  IABS R23, R13 ;  /* 0x0000000d00177213 */ /* 0x000fe40000000000 */
[----:B------:R-:W-:Y:S01]  /*6740*/  ISETP.GT.U32.AND P1, PT, R2, R29, PT ;  /* 0x0000001d0200720c */ /* 0x000fe20003f24070 */
[----:B------:R-:W-:-:S04]  /*6750*/  IMAD.HI.U32 R26, R0, R24, RZ ;  /* 0x00000018001a7227 */ /* 0x000fc800078e00ff */
[----:B------:R-:W-:Y:S01]  /*6760*/  IMAD.HI.U32 R25, R0, R23, RZ ;  /* 0x0000001700197227 */ /* 0x000fe200078e00ff */
[----:B------:R-:W-:-:S03]  /*6770*/  IABS R27, R22 ;  /* 0x00000016001b7213 */ /* 0x000fc60000000000 */
[----:B------:R-:W-:Y:S01]  /*6780*/  @!P2 IMAD.IADD R28, R28, 0x1, -R2 ;  /* 0x000000011c1ca824 */ /* 0x000fe200078e0a02 */
[----:B------:R-:W-:Y:S01]  /*6790*/  ISETP.GE.AND P2, PT, R13, RZ, PT ;  /* 0x000000ff0d00720c */ /* 0x000fe20003f46270 */
[----:B------:R-:W-:Y:S01]  /*67a0*/  IMAD.MOV R25, RZ, RZ, -R25 ;  /* 0x000000ffff197224 */ /* 0x000fe200078e0a19 */
[----:B------:R-:W2:Y:S01]  /*67b0*/  S2R R13, SR_TID.X ;  /* 0x00000000000d7919 */ /* 0x000ea20000002100 */
[----:B------:R-:W-:Y:S02]  /*67c0*/  IMAD.MOV R26, RZ, RZ, -R26 ;  /* 0x000000ffff1a7224 */ /* 0x000fe400078e0a1a */
[C---:B------:R-:W-:Y:S02]  /*67d0*/  IMAD R23, R2.reuse, R25, R23 ;  /* 0x0000001902177224 */ /* 0x040fe400078e0217 */
[----:B------:R-:W-:Y:S02]  /*67e0*/  IMAD R24, R2, R26, R24 ;  /* 0x0000001a02187224 */ /* 0x000fe400078e0218 */
[----:B------:R-:W-:-:S02]  /*67f0*/  IMAD.MOV.U32 R25, RZ, RZ, R27 ;  /* 0x000000ffff197224 */ /* 0x000fc400078e001b */
[----:B------:R-:W-:Y:S01]  /*6800*/  @!P1 IMAD.IADD R29, R29, 0x1, -R2 ;  /* 0x000000011d1d9824 */ /* 0x000fe200078e0a02 */
[----:B------:R-:W-:Y:S01]  /*6810*/  ISETP.GT.U32.AND P1, PT, R2, R24, PT ;  /* 0x000000180200720c */ /* 0x000fe20003f24070 */
[----:B------:R-:W-:Y:S01]  /*6820*/  IMAD.HI.U32 R27, R0, R25, RZ ;  /* 0x00000019001b7227 */ /* 0x000fe200078e00ff */
[----:B------:R-:W-:-:S03]  /*6830*/  IABS R7, R16 ;  /* 0x0000001000077213 */ /* 0x000fc60000000000 */
[----:B0-----:R-:W-:Y:S01]  /*6840*/  IMAD.MOV R3, RZ, RZ, -R27 ;  /* 0x000000ffff037224 */ /* 0x001fe200078e0a1b */
[C---:B------:R-:W-:Y:S02]  /*6850*/  ISETP.GT.U32.AND P3, PT, R2.reuse, R21, PT ;  /* 0x000000150200720c */ /* 0x040fe40003f64070 */
[----:B------:R-:W-:Y:S01]  /*6860*/  IABS R26, R19 ;  /* 0x00000013001a7213 */ /* 0x000fe20000000000 */
[----:B------:R-:W-:Y:S02]  /*6870*/  IMAD R25, R2, R3, R25 ;  /* 0x0000000302197224 */ /* 0x000fe400078e0219 */
[----:B------:R-:W-:Y:S02]  /*6880*/  IMAD.MOV.U32 R27, RZ, RZ, R7 ;  /* 0x000000ffff1b7224 */ /* 0x000fe400078e0007 */
[----:B------:R-:W-:Y:S01]  /*6890*/  IMAD.HI.U32 R3, R0, R26, RZ ;  /* 0x0000001a00037227 */ /* 0x000fe200078e00ff */
[----:B------:R-:W-:-:S03]  /*68a0*/  ISETP.GT.U32.AND P6, PT, R2, R25, PT ;  /* 0x000000190200720c */ /* 0x000fc60003fc4070 */
[----:B------:R-:W-:Y:S01]  /*68b0*/  @!P1 IMAD.IADD R24, R24, 0x1, -R2 ;  /* 0x0000000118189824 */ /* 0x000fe200078e0a02 */
[----:B------:R-:W-:Y:S01]  /*68c0*/  ISETP.GT.U32.AND P1, PT, R2, R29, PT ;  /* 0x0000001d0200720c */ /* 0x000fe20003f24070 */
[----:B------:R-:W-:-:S04]  /*68d0*/  IMAD.HI.U32 R0, R0, R27, RZ ;  /* 0x0000001b00007227 */ /* 0x000fc800078e00ff */
[----:B------:R-:W-:Y:S02]  /*68e0*/  IMAD.MOV R0, RZ, RZ, -R0 ;  /* 0x000000ffff007224 */ /* 0x000fe400078e0a00 */
[----:B------:R-:W-:Y:S02]  /*68f0*/  IMAD.MOV R3, RZ, RZ, -R3 ;  /* 0x000000ffff037224 */ /* 0x000fe400078e0a03 */
[----:B------:R-:W-:Y:S01]  /*6900*/  @!P3 IMAD.IADD R21, R21, 0x1, -R2 ;  /* 0x000000011515b824 */ /* 0x000fe200078e0a02 */
[C---:B------:R-:W-:Y:S01]  /*6910*/  ISETP.GT.U32.AND P3, PT, R2.reuse, R23, PT ;  /* 0x000000170200720c */ /* 0x040fe20003f64070 */
[C---:B------:R-:W-:Y:S01]  /*6920*/  IMAD R27, R2.reuse, R0, R27 ;  /* 0x00000000021b7224 */ /* 0x040fe200078e021b */
[----:B--2---:R-:W-:Y:S01]  /*6930*/  LOP3.LUT R0, R13, 0x3, RZ, 0xc0, !PT ;  /* 0x000000030d007812 */ /* 0x004fe200078ec0ff */
[C---:B------:R-:W-:Y:S01]  /*6940*/  IMAD R26, R2.reuse, R3, R26 ;  /* 0x00000003021a7224 */ /* 0x040fe200078e021a */
[----:B------:R-:W-:Y:S01]  /*6950*/  SHF.R.U32.HI R3, RZ, 0x2, R13 ;  /* 0x00000002ff037819 */ /* 0x000fe2000001160d */
[--C-:B------:R-:W-:Y:S01]  /*6960*/  @!P6 IMAD.IADD R25, R25, 0x1, -R2.reuse ;  /* 0x000000011919e824 */ /* 0x100fe200078e0a02 */
[C---:B------:R-:W-:Y:S01]  /*6970*/  ISETP.GT.U32.AND P6, PT, R2.reuse, R24, PT ;  /* 0x000000180200720c */ /* 0x040fe20003fc4070 */
[----:B------:R-:W-:Y:S01]  /*6980*/  @!P1 IMAD.IADD R29, R29, 0x1, -R2 ;  /* 0x000000011d1d9824 */ /* 0x000fe200078e0a02 */
[----:B------:R-:W-:Y:S01]  /*6990*/  ISETP.GT.U32.AND P1, PT, R2, R26, PT ;  /* 0x0000001a0200720c */ /* 0x000fe20003f24070 */
[----:B------:R-:W-:Y:S01]  /*69a0*/  IMAD R0, R0, 0x820, RZ ;  /* 0x0000082000007824 */ /* 0x000fe200078e02ff */
[----:B------:R-:W-:-:S04]  /*69b0*/  SGXT.U32 R3, R3, 0x3 ;  /* 0x000000030303781a */ /* 0x000fc80000000000 */
[----:B------:R-:W-:Y:S01]  /*69c0*/  LOP3.LUT R0, R0, R3, RZ, 0xfc, !PT ;  /* 0x0000000300007212 */ /* 0x000fe200078efcff */
[----:B------:R-:W-:Y:S02]  /*69d0*/  IMAD.SHL.U32 R3, R13, 0x40, RZ ;  /* 0x000000400d037824 */ /* 0x000fe400078e00ff */
[----:B------:R-:W-:Y:S01]  /*69e0*/  @!P3 IMAD.IADD R23, R23, 0x1, -R2 ;  /* 0x000000011717b824 */ /* 0x000fe200078e0a02 */
[----:B------:R-:W-:Y:S01]  /*69f0*/  ISETP.GE.AND P3, PT, R6, RZ, PT ;  /* 0x000000ff0600720c */ /* 0x000fe20003f66270 */
[----:B------:R-:W-:Y:S01]  /*6a00*/  @!P4 IMAD.MOV R20, RZ, RZ, -R20 ;  /* 0x000000ffff14c224 */ /* 0x000fe200078e0a14 */
[----:B------:R-:W-:Y:S01]  /*6a10*/  SHF.R.U32.HI R6, RZ, 0x1, R13 ;  /* 0x00000001ff067819 */ /* 0x000fe2000001160d */
[----:B------:R-:W-:Y:S01]  /*6a20*/  IMAD.SHL.U32 R7, R13, 0x8, RZ ;  /* 0x000000080d077824 */ /* 0x000fe200078e00ff */
[----:B------:R-:W-:Y:S01]  /*6a30*/  LOP3.LUT R3, R3, 0x1c0, RZ, 0xc0, !PT ;  /* 0x000001c003037812 */ /* 0x000fe200078ec0ff */
[----:B------:R-:W-:Y:S01]  /*6a40*/  @!P0 IMAD.MOV R21, RZ, RZ, -R21 ;  /* 0x000000ffff158224 */ /* 0x000fe200078e0a15 */
[----:B------:R-:W-:Y:S01]  /*6a50*/  LOP3.LUT R0, R0, 0x10, R6, 0xf8, !PT ;  /* 0x0000001000007812 */ /* 0x000fe200078ef806 */
[--C-:B------:R-:W-:Y:S01]  /*6a60*/  @!P6 IMAD.IADD R24, R24, 0x1, -R2.reuse ;  /* 0x000000011818e824 */ /* 0x100fe200078e0a02 */
[----:B------:R-:W-:Y:S01]  /*6a70*/  ISETP.GE.AND P6, PT, R4, RZ, PT ;  /* 0x000000ff0400720c */ /* 0x000fe20003fc6270 */
[----:B------:R-:W-:Y:S01]  /*6a80*/  @!P1 IMAD.IADD R26, R26, 0x1, -R2 ;  /* 0x000000011a1a9824 */ /* 0x000fe200078e0a02 */
[----:B------:R-:W-:Y:S01]  /*6a90*/  STL [R1+0x23e4], R20 ;  /* 0x0023e41401007387 */ /* 0x000fe20000100800 */
[----:B------:R-:W-:Y:S01]  /*6aa0*/  IMAD.SHL.U32 R4, R13, 0x2, RZ ;  /* 0x000000020d047824 */ /* 0x000fe200078e00ff */
[----:B------:R-:W-:-:S02]  /*6ab0*/  LOP3.LUT R3, R3, 0x30, R7, 0xf8, !PT ;  /* 0x0000003003037812 */ /* 0x000fc400078ef807 */
[----:B------:R-:W-:Y:S01]  /*6ac0*/  STL [R1+0x23e8], R21 ;  /* 0x0023e81501007387 */ /* 0x000fe20000100800 */
[C---:B------:R-:W-:Y:S02]  /*6ad0*/  ISETP.GT.U32.AND P0, PT, R2.reuse, R25, PT ;  /* 0x000000190200720c */ /* 0x040fe40003f04070 */
[----:B------:R-:W-:Y:S01]  /*6ae0*/  ISETP.GT.U32.AND P1, PT, R2, R26, PT ;  /* 0x0000001a0200720c */ /* 0x000fe20003f24070 */
[----:B------:R-:W-:Y:S01]  /*6af0*/  STL [R1+0x2338], R7 ;  /* 0x0023380701007387 */ /* 0x000fe20000100800 */
[----:B------:R-:W-:-:S03]  /*6b00*/  @!P5 IMAD.MOV R29, RZ, RZ, -R29 ;  /* 0x000000ffff1dd224 */ /* 0x000fc600078e0a1d */
[----:B------:R0:W-:Y:S02]  /*6b10*/  STL [R1+0x233c], R0 ;  /* 0x00233c0001007387 */ /* 0x0001e40000100800 */
[----:B0-----:R-:W-:-:S05]  /*6b20*/  LOP3.LUT R0, R3, 0x30, R4, 0x78, !PT ;  /* 0x0000003003007812 */ /* 0x001fca00078e7804 */
[----:B------:R0:W-:Y:S04]  /*6b30*/  STL [R1+0xd90], R0 ;  /* 0x000d900001007387 */ /* 0x0001e80000100800 */
[----:B------:R-:W-:Y:S04]  /*6b40*/  STL [R1+0x23ec], R29 ;  /* 0x0023ec1d01007387 */ /* 0x000fe80000100800 */
[----:B------:R-:W2:Y:S01]  /*6b50*/  LDL.LU R7, [R1+0xc0] ;  /* 0x0000c00001077983 */ /* 0x000ea20000300800 */
[----:B------:R-:W-:-:S03]  /*6b60*/  @!P0 IMAD.IADD R25, R25, 0x1, -R2 ;  /* 0x0000000119198824 */ /* 0x000fc600078e0a02 */
[----:B------:R-:W3:Y:S01]  /*6b70*/  LDL.LU R6, [R1+0xbc] ;  /* 0x0000bc0001067983 */ /* 0x000ee20000300800 */
[----:B------:R-:W-:Y:S01]  /*6b80*/  ISETP.GE.AND P0, PT, R22, RZ, PT ;  /* 0x000000ff1600720c */ /* 0x000fe20003f06270 */
[----:B------:R-:W-:Y:S01]  /*6b90*/  @!P1 IMAD.IADD R26, R26, 0x1, -R2 ;  /* 0x000000011a1a9824 */ /* 0x000fe200078e0a02 */
[----:B------:R-:W-:Y:S01]  /*6ba0*/  ISETP.GE.AND P1, PT, R19, RZ, PT ;  /* 0x000000ff1300720c */ /* 0x000fe20003f26270 */
[----:B------:R-:W4:Y:S04]  /*6bb0*/  LDL.LU R4, [R1+0xb8] ;  /* 0x0000b80001047983 */ /* 0x000f280000300800 */
[----:B------:R-:W5:Y:S04]  /*6bc0*/  LDL.LU R22, [R1+0xb4] ;  /* 0x0000b40001167983 */ /* 0x000f680000300800 */
[----:B------:R-:W5:Y:S01]  /*6bd0*/  LDL.LU R19, [R1+0xb0] ;  /* 0x0000b00001137983 */ /* 0x000f620000300800 */
[----:B------:R-:W-:-:S13]  /*6be0*/  ISETP.GT.U32.AND P4, PT, R2, R23, PT ;  /* 0x000000170200720c */ /* 0x000fda0003f84070 */
[----:B------:R-:W-:Y:S01]  /*6bf0*/  @!P4 IMAD.IADD R23, R23, 0x1, -R2 ;  /* 0x000000011717c824 */ /* 0x000fe200078e0a02 */
[----:B------:R-:W-:-:S13]  /*6c00*/  ISETP.GT.U32.AND P4, PT, R2, R27, PT ;  /* 0x0000001b0200720c */ /* 0x000fda0003f84070 */
[----:B------:R-:W-:-:S05]  /*6c10*/  @!P4 IMAD.IADD R27, R27, 0x1, -R2 ;  /* 0x000000011b1bc824 */ /* 0x000fca00078e0a02 */
[----:B------:R-:W-:Y:S02]  /*6c20*/  ISETP.GT.U32.AND P4, PT, R2, R27, PT ;  /* 0x0000001b0200720c */ /* 0x000fe40003f84070 */
[----:B------:R-:W-:Y:S01]  /*6c30*/  LOP3.LUT R8, R13, 0x3f, RZ, 0xc0, !PT ;  /* 0x0000003f0d087812 */ /* 0x000fe200078ec0ff */
[----:B------:R-:W-:-:S04]  /*6c40*/  @!P3 IMAD.MOV R28, RZ, RZ, -R28 ;  /* 0x000000ffff1cb224 */ /* 0x000fc800078e0a1c */
[----:B0-----:R-:W-:-:S06]  /*6c50*/  IMAD R0, R8, UR64, RZ ;  /* 0x0000004008007c24 */ /* 0x001fcc000f8e02ff */
[----:B------:R-:W-:Y:S01]  /*6c60*/  @!P4 IMAD.IADD R27, R27, 0x1, -R2 ;  /* 0x000000011b1bc824 */ /* 0x000fe200078e0a02 */
[----:B------:R-:W-:Y:S01]  /*6c70*/  ISETP.GE.AND P4, PT, R16, RZ, PT ;  /* 0x000000ff1000720c */ /* 0x000fe20003f86270 */
[----:B------:R-:W-:Y:S01]  /*6c80*/  @!P2 IMAD.MOV R23, RZ, RZ, -R23 ;  /* 0x000000ffff17a224 */ /* 0x000fe200078e0a17 */
[----:B------:R-:W-:Y:S01]  /*6c90*/  IADD3 R2, P5, PT, R0, UR22, RZ ;  /* 0x0000001600027c10 */ /* 0x000fe2000ffbe0ff */
[----:B------:R-:W5:Y:S01]  /*6ca0*/  LDL.LU R16, [R1+0xac] ;  /* 0x0000ac0001107983 */ /* 0x000f620000300800 */
[----:B------:R-:W-:Y:S01]  /*6cb0*/  ISETP.NE.AND P3, PT, R5, RZ, PT ;  /* 0x000000ff0500720c */ /* 0x000fe20003f65270 */
[----:B------:R-:W-:Y:S01]  /*6cc0*/  @!P6 IMAD.MOV R24, RZ, RZ, -R24 ;  /* 0x000000ffff18e224 */ /* 0x000fe200078e0a18 */
[----:B------:R-:W-:Y:S01]  /*6cd0*/  LOP3.LUT R5, RZ, R5, RZ, 0x33, !PT ;  /* 0x00000005ff057212 */ /* 0x000fe200078e33ff */
[----:B------:R-:W5:Y:S01]  /*6ce0*/  LDL.LU R13, [R1+0xa8] ;  /* 0x0000a800010d7983 */ /* 0x000f620000300800 */
[----:B------:R-:W-:Y:S01]  /*6cf0*/  @!P0 IMAD.MOV R25, RZ, RZ, -R25 ;  /* 0x000000ffff198224 */ /* 0x000fe200078e0a19 */
[----:B------:R-:W-:Y:S01]  /*6d00*/  UIMAD UR75, UR5, 0x3f, URZ ;  /* 0x0000003f054b78a4 */ /* 0x000fe2000f8e02ff */
[----:B------:R-:W-:Y:S01]  /*6d10*/  @!P1 IMAD.MOV R26, RZ, RZ, -R26 ;  /* 0x000000ffff1a9224 */ /* 0x000fe200078e0a1a */
[----:B------:R-:W-:Y:S01]  /*6d20*/  STL [R1+0x23f0], R28 ;  /* 0x0023f01c01007387 */ /* 0x000fe20000100800 */
[----:B------:R-:W-:Y:S01]  /*6d30*/  UIMAD UR73, UR5, 0x3e, URZ ;  /* 0x0000003e054978a4 */ /* 0x000fe2000f8e02ff */
[----:B------:R-:W-:Y:S01]  /*6d40*/  @!P4 IMAD.MOV R27, RZ, RZ, -R27 ;  /* 0x000000ffff1bc224 */ /* 0x000fe200078e0a1b */
[----:B------:R-:W-:Y:S01]  /*6d50*/  UIMAD UR71, UR5, 0x3d, URZ ;  /* 0x0000003d054778a4 */ /* 0x000fe2000f8e02ff */
[----:B------:R4:W-:Y:S01]  /*6d60*/  STL [R1+0x239c], R2 ;  /* 0x00239c0201007387 */ /* 0x0009e20000100800 */
[----:B------:R-:W-:-:S02]  /*6d70*/  UIMAD UR69, UR5, 0x3c, URZ ;  /* 0x0000003c054578a4 */ /* 0x000fc4000f8e02ff */
[----:B------:R-:W-:Y:S01]  /*6d80*/  UIMAD UR76, UR5, 0x3a, URZ ;  /* 0x0000003a054c78a4 */ /* 0x000fe2000f8e02ff */
[----:B------:R-:W-:Y:S01]  /*6d90*/  STL [R1+0x23f4], R23 ;  /* 0x0023f41701007387 */ /* 0x000fe20000100800 */
[----:B------:R-:W-:Y:S02]  /*6da0*/  UIMAD UR68, UR5, 0x39, URZ ;  /* 0x00000039054478a4 */ /* 0x000fe4000f8e02ff */
[----:B------:R-:W-:Y:S01]  /*6db0*/  UIMAD UR72, UR5, 0x38, URZ ;  /* 0x00000038054878a4 */ /* 0x000fe2000f8e02ff */
[----:B------:R-:W-:Y:S01]  /*6dc0*/  STL [R1+0x23f8], R24 ;  /* 0x0023f81801007387 */ /* 0x000fe20000100800 */
[----:B------:R-:W-:Y:S02]  /*6dd0*/  UIMAD UR74, UR5, 0x36, URZ ;  /* 0x00000036054a78a4 */ /* 0x000fe4000f8e02ff */
[----:B------:R-:W-:Y:S01]  /*6de0*/  UIMAD UR70, UR5, 0x35, URZ ;  /* 0x00000035054678a4 */ /* 0x000fe2000f8e02ff */
[----:B------:R-:W-:Y:S01]  /*6df0*/  STL [R1+0x23fc], R25 ;  /* 0x0023fc1901007387 */ /* 0x000fe20000100800 */
[----:B------:R-:W-:-:S02]  /*6e00*/  UIMAD UR67, UR5, 0x34, URZ ;  /* 0x00000034054378a4 */ /* 0x000fc4000f8e02ff */
[----:B------:R-:W-:Y:S01]  /*6e10*/  UIMAD UR77, UR5, 0x33, URZ ;  /* 0x00000033054d78a4 */ /* 0x000fe2000f8e02ff */
[----:B------:R-:W-:Y:S01]  /*6e20*/  STL [R1+0x2400], R26 ;  /* 0x0024001a01007387 */ /* 0x000fe20000100800 */
[----:B------:R-:W-:Y:S02]  /*6e30*/  UIMAD UR25, UR25, 0x2d, URZ ;  /* 0x0000002d191978a4 */ /* 0x000fe4000f8e02ff */
[----:B------:R-:W-:Y:S01]  /*6e40*/  UIMAD UR14, UR14, 0x2c, URZ ;  /* 0x0000002c0e0e78a4 */ /* 0x000fe2000f8e02ff */
[----:B------:R-:W-:Y:S01]  /*6e50*/  STL [R1+0x2404], R27 ;  /* 0x0024041b01007387 */ /* 0x000fe20000100800 */
[----:B------:R-:W-:Y:S02]  /*6e60*/  UIMAD UR7, UR7, 0x2b, URZ ;  /* 0x0000002b070778a4 */ /* 0x000fe4000f8e02ff */
[----:B------:R-:W-:Y:S02]  /*6e70*/  UIMAD UR57, UR57, 0x2a, URZ ;  /* 0x0000002a393978a4 */ /* 0x000fe4000f8e02ff */
[----:B------:R-:W-:-:S02]  /*6e80*/  UIMAD UR54, UR54, 0x29, URZ ;  /* 0x00000029363678a4 */ /* 0x000fc4000f8e02ff */
[----:B------:R-:W-:Y:S02]  /*6e90*/  UIMAD UR51, UR51, 0x28, URZ ;  /* 0x00000028333378a4 */ /* 0x000fe4000f8e02ff */
[----:B------:R-:W-:Y:S02]  /*6ea0*/  UIMAD UR48, UR48, 0x27, URZ ;  /* 0x00000027303078a4 */ /* 0x000fe4000f8e02ff */
[----:B------:R-:W-:Y:S02]  /*6eb0*/  UIMAD UR45, UR45, 0x26, URZ ;  /* 0x000000262d2d78a4 */ /* 0x000fe4000f8e02ff */
[----:B------:R-:W-:Y:S02]  /*6ec0*/  UIMAD UR42, UR42, 0x25, URZ ;  /* 0x000000252a2a78a4 */ /* 0x000fe4000f8e02ff */
[----:B------:R-:W-:Y:S02]  /*6ed0*/  UIMAD UR39, UR39, 0x24, URZ ;  /* 0x00000024272778a4 */ /* 0x000fe4000f8e02ff */
[----:B------:R-:W-:-:S02]  /*6ee0*/  UIMAD UR35, UR35, 0x23, URZ ;  /* 0x00000023232378a4 */ /* 0x000fc4000f8e02ff */
[----:B------:R-:W-:Y:S02]  /*6ef0*/  UIMAD UR32, UR32, 0x22, URZ ;  /* 0x00000022202078a4 */ /* 0x000fe4000f8e02ff */
[----:B------:R-:W-:Y:S02]  /*6f00*/  UIMAD UR27, UR27, 0x21, URZ ;  /* 0x000000211b1b78a4 */ /* 0x000fe4000f8e02ff */
[----:B------:R-:W-:Y:S02]  /*6f10*/  USHF.L.U32 UR19, UR19, 0x5, URZ ;  /* 0x0000000513137899 */ /* 0x000fe400080006ff */
        /* <DEDUP_REMOVED lines=15> */
[----:B------:R-:W-:Y:S02]  /*7010*/  USHF.L.U32 UR41, UR41, 0x4, URZ ;  /* 0x0000000429297899 */ /* 0x000fe400080006ff */
        /* <DEDUP_REMOVED lines=8> */
[----:B-1----:R-:W-:Y:S02]  /*70a0*/  UIMAD UR24, UR24, 0x7, URZ ;  /* 0x00000007181878a4 */ /* 0x002fe4000f8e02ff */
[----:B------:R-:W-:Y:S02]  /*70b0*/  UIMAD UR18, UR18, 0x6, URZ ;  /* 0x00000006121278a4 */ /* 0x000fe4000f8e02ff */
[----:B------:R-:W-:-:S02]  /*70c0*/  UIMAD UR17, UR17, 0x5, URZ ;  /* 0x00000005111178a4 */ /* 0x000fc4000f8e02ff */
[----:B------:R-:W-:Y:S02]  /*70d0*/  USHF.L.U32 UR15, UR15, 0x2, URZ ;  /* 0x000000020f0f7899 */ /* 0x000fe400080006ff */
[----:B------:R-:W-:Y:S02]  /*70e0*/  UIMAD UR13, UR13, 0x3, URZ ;  /* 0x000000030d0d78a4 */ /* 0x000fe4000f8e02ff */
[----:B------:R-:W-:Y:S01]  /*70f0*/  USHF.L.U32 UR11, UR11, 0x1, URZ ;  /* 0x000000010b0b7899 */ /* 0x000fe200080006ff */
[----:B------:R-:W0:Y:S01]  /*7100*/  LDCU UR22, c[0x0][0x3a8] ;  /* 0x00007500ff1677ac */ /* 0x000e220008000800 */
[C---:B--2---:R-:W-:Y:S02]  /*7110*/  SEL R0, R5.reuse, R7, !P3 ;  /* 0x0000000705007207 */ /* 0x044fe40005800000 */
[----:B---3--:R-:W-:-:S03]  /*7120*/  SEL R3, R5, R6, !P3 ;  /* 0x0000000605037207 */ /* 0x008fc60005800000 */
[----:B------:R5:W-:Y:S01]  /*7130*/  STL [R1+0x44], R0 ;  /* 0x0000440001007387 */ /* 0x000be20000100800 */
[----:B----4-:R-:W-:-:S03]  /*7140*/  SEL R2, R5, R4, !P3 ;  /* 0x0000000405027207 */ /* 0x010fc60005800000 */
[----:B------:R1:W-:Y:S01]  /*7150*/  STL [R1+0x40], R3 ;  /* 0x0000400301007387 */ /* 0x0003e20000100800 */
[----:B-----5:R-:W-:-:S03]  /*7160*/  SEL R0, R5, R22, !P3 ;  /* 0x0000001605007207 */ /* 0x020fc60005800000 */
[----:B------:R2:W-:Y:S01]  /*7170*/  STL [R1+0x3c], R2 ;  /* 0x00003c0201007387 */ /* 0x0005e20000100800 */
[----:B-1----:R-:W-:-:S03]  /*7180*/  SEL R3, R5, R19, !P3 ;  /* 0x0000001305037207 */ /* 0x002fc60005800000 */
[----:B------:R1:W-:Y:S04]  /*7190*/  STL [R1+0x38], R0 ;  /* 0x0000380001007387 */ /* 0x0003e80000100800 */
[----:B------:R-:W-:Y:S04]  /*71a0*/  STL [R1+0x34], R3 ;  /* 0x0000340301007387 */ /* 0x000fe80000100800 */
[----:B------:R-:W3:Y:S01]  /*71b0*/  LDL.LU R27, [R1+0x98] ;  /* 0x00009800011b7983 */ /* 0x000ee20000300800 */
[C---:B--2---:R-:W-:Y:S02]  /*71c0*/  SEL R2, R5.reuse, R16, !P3 ;  /* 0x0000001005027207 */ /* 0x044fe40005800000 */
[----:B-1----:R-:W-:-:S03]  /*71d0*/  SEL R0, R5, R13, !P3 ;  /* 0x0000000d05007207 */ /* 0x002fc60005800000 */
[----:B------:R-:W-:Y:S04]  /*71e0*/  STL [R1+0x30], R2 ;  /* 0x0000300201007387 */ /* 0x000fe80000100800 */
[----:B---3--:R1:W-:Y:S04]  /*71f0*/  STL [R1+0x2408], R27 ;  /* 0x0024081b01007387 */ /* 0x0083e80000100800 */
[----:B------:R-:W-:Y:S04]  /*7200*/  STL [R1+0x2c], R0 ;  /* 0x00002c0001007387 */ /* 0x000fe80000100800 */
[----:B-1----:R-:W2:Y:S04]  /*7210*/  LDL.LU R27, [R1+0x9c] ;  /* 0x00009c00011b7983 */ /* 0x002ea80000300800 */
[----:B--2---:R1:W-:Y:S04]  /*7220*/  STL [R1+0x240c], R27 ;  /* 0x00240c1b01007387 */ /* 0x0043e80000100800 */
[----:B-1----:R-:W2:Y:S04]  /*7230*/  LDL.LU R27, [R1+0xa0] ;  /* 0x0000a000011b7983 */ /* 0x002ea80000300800 */
[----:B--2---:R1:W-:Y:S04]  /*7240*/  STL [R1+0x2410], R27 ;  /* 0x0024101b01007387 */ /* 0x0043e80000100800 */
[----:B-1----:R-:W2:Y:S04]  /*7250*/  LDL.LU R27, [R1+0xa4] ;  /* 0x0000a400011b7983 */ /* 0x002ea80000300800 */
[----:B------:R-:W3:Y:S04]  /*7260*/  LDL.LU R26, [R1+0x94] ;  /* 0x00009400011a7983 */ /* 0x000ee80000300800 */
[----:B------:R-:W4:Y:S04]  /*7270*/  LDL.LU R25, [R1+0x90] ;  /* 0x0000900001197983 */ /* 0x000f280000300800 */
[----:B------:R-:W5:Y:S04]  /*7280*/  LDL.LU R24, [R1+0x8c] ;  /* 0x00008c0001187983 */ /* 0x000f680000300800 */
[----:B------:R-:W3:Y:S04]  /*7290*/  LDL.LU R23, [R1+0x88] ;  /* 0x0000880001177983 */ /* 0x000ee80000300800 */
        /* <DEDUP_REMOVED lines=22> */
[----:B------:R-:W3:Y:S01]  /*7400*/  LDL.LU R0, [R1] ;  /* 0x0000000001007983 */ /* 0x000ee20000300800 */
[----:B--2---:R-:W-:-:S05]  /*7410*/  SEL R27, R5, R27, !P3 ;  /* 0x0000001b051b7207 */ /* 0x004fca0005800000 */
[----:B------:R1:W-:Y:S04]  /*7420*/  STL [R1+0x28], R27 ;  /* 0x0000281b01007387 */ /* 0x0003e80000100800 */
[----:B-1----:R-:W2:Y:S02]  /*7430*/  LDL.LU R27, [R1+0x2410] ;  /* 0x00241000011b7983 */ /* 0x002ea40000300800 */
[----:B--2---:R-:W-:-:S05]  /*7440*/  SEL R27, R5, R27, !P3 ;  /* 0x0000001b051b7207 */ /* 0x004fca0005800000 */
[----:B------:R1:W-:Y:S04]  /*7450*/  STL [R1+0x24], R27 ;  /* 0x0000241b01007387 */ /* 0x0003e80000100800 */
[----:B-1----:R-:W2:Y:S02]  /*7460*/  LDL.LU R27, [R1+0x240c] ;  /* 0x00240c00011b7983 */ /* 0x002ea40000300800 */
[----:B--2---:R-:W-:-:S05]  /*7470*/  SEL R27, R5, R27, !P3 ;  /* 0x0000001b051b7207 */ /* 0x004fca0005800000 */
[----:B------:R1:W-:Y:S04]  /*7480*/  STL [R1+0x1c], R27 ;  /* 0x00001c1b01007387 */ /* 0x0003e80000100800 */
[----:B-1----:R-:W2:Y:S01]  /*7490*/  LDL.LU R27, [R1+0x2408] ;  /* 0x00240800011b7983 */ /* 0x002ea20000300800 */
[C---:B---3--:R-:W-:Y:S02]  /*74a0*/  SEL R26, R5.reuse, R26, !P3 ;  /* 0x0000001a051a7207 */ /* 0x048fe40005800000 */
[C---:B----4-:R-:W-:Y:S02]  /*74b0*/  SEL R25, R5.reuse, R25, !P3 ;  /* 0x0000001905197207 */ /* 0x050fe40005800000 */
[C---:B-----5:R-:W-:Y:S02]  /*74c0*/  SEL R24, R5.reuse, R24, !P3 ;  /* 0x0000001805187207 */ /* 0x060fe40005800000 */
[----:B------:R-:W-:-:S02]  /*74d0*/  SEL R23, R5, R23, !P3 ;  /* 0x0000001705177207 */ /* 0x000fc40005800000 */
[C---:B------:R-:W-:Y:S02]  /*74e0*/  SEL R28, R5.reuse, R28, !P3 ;  /* 0x0000001c051c7207 */ /* 0x040fe40005800000 */
[C---:B------:R-:W-:Y:S02]  /*74f0*/  SEL R29, R5.reuse, R29, !P3 ;  /* 0x0000001d051d7207 */ /* 0x040fe40005800000 */
[C---:B------:R-:W-:Y:S02]  /*7500*/  SEL R21, R5.reuse, R21, !P3 ;  /* 0x0000001505157207 */ /* 0x040fe40005800000 */
[C---:B------:R-:W-:Y:S02]  /*7510*/  SEL R20, R5.reuse, R20, !P3 ;  /* 0x0000001405147207 */ /* 0x040fe40005800000 */
[C---:B------:R-:W-:Y:S02]  /*7520*/  SEL R18, R5.reuse, R18, !P3 ;  /* 0x0000001205127207 */ /* 0x040fe40005800000 */
        /* <DEDUP_REMOVED lines=16> */
[----:B--2---:R-:W-:-:S05]  /*7630*/  SEL R27, R5, R27, !P3 ;  /* 0x0000001b051b7207 */ /* 0x004fca0005800000 */
[----:B------:R1:W-:Y:S04]  /*7640*/  STL [R1+0x18], R27 ;  /* 0x0000181b01007387 */ /* 0x0003e80000100800 */
[----:B-1----:R-:W2:Y:S04]  /*7650*/  LDL.LU R27, [R1+0x2404] ;  /* 0x00240400011b7983 */ /* 0x002ea80000300800 */
[----:B------:R1:W-:Y:S04]  /*7660*/  STL [R1+0x128], R26 ;  /* 0x0001281a01007387 */ /* 0x0003e80000100800 */
[----:B-1----:R-:W3:Y:S04]  /*7670*/  LDL.LU R26, [R1+0x2400] ;  /* 0x00240000011a7983 */ /* 0x002ee80000300800 */
[----:B------:R1:W-:Y:S04]  /*7680*/  STL [R1+0x124], R25 ;  /* 0x0001241901007387 */ /* 0x0003e80000100800 */
[----:B-1----:R-:W4:Y:S04]  /*7690*/  LDL.LU R25, [R1+0x23fc] ;  /* 0x0023fc0001197983 */ /* 0x002f280000300800 */
[----:B------:R1:W-:Y:S04]  /*76a0*/  STL [R1+0x120], R24 ;  /* 0x0001201801007387 */ /* 0x0003e80000100800 */
[----:B-1----:R-:W5:Y:S04]  /*76b0*/  LDL.LU R24, [R1+0x23f8] ;  /* 0x0023f80001187983 */ /* 0x002f680000300800 */
[----:B------:R1:W-:Y:S04]  /*76c0*/  STL [R1+0x11c], R23 ;  /* 0x00011c1701007387 */ /* 0x0003e80000100800 */
[----:B-1----:R-:W2:Y:S04]  /*76d0*/  LDL.LU R23, [R1+0x23f4] ;  /* 0x0023f40001177983 */ /* 0x002ea80000300800 */
        /* <DEDUP_REMOVED lines=35> */
[----:B-1----:R-:W3:Y:S04]  /*7910*/  LDL.LU R22, [R1+0x23ac] ;  /* 0x0023ac0001167983 */ /* 0x002ee80000300800 */
[----:B------:R1:W-:Y:S04]  /*7920*/  STL [R1+0x10], R19 ;  /* 0x0000101301007387 */ /* 0x0003e80000100800 */
[----:B-1----:R-:W3:Y:S04]  /*7930*/  LDL.LU R19, [R1+0x23a8] ;  /* 0x0023a80001137983 */ /* 0x002ee80000300800 */
[----:B------:R1:W-:Y:S04]  /*7940*/  STL [R1+0xc], R16 ;  /* 0x00000c1001007387 */ /* 0x0003e80000100800 */
[----:B-1----:R-:W4:Y:S04]  /*7950*/  LDL.LU R16, [R1+0x23a4] ;  /* 0x0023a40001107983 */ /* 0x002f280000300800 */
[----:B------:R1:W-:Y:S04]  /*7960*/  STL [R1+0x8], R13 ;  /* 0x0000080d01007387 */ /* 0x0003e80000100800 */
[----:B-1----:R-:W5:Y:S01]  /*7970*/  LDL.LU R13, [R1+0x23a0] ;  /* 0x0023a000010d7983 */ /* 0x002f620000300800 */
[----:B------:R-:W-:-:S05]  /*7980*/  SEL R2, R5, R2, !P3 ;  /* 0x0000000205027207 */ /* 0x000fca0005800000 */
[----:B------:R3:W-:Y:S01]  /*7990*/  STL [R1+0x4], R2 ;  /* 0x0000040201007387 */ /* 0x0007e20000100800 */
[C---:B--2---:R-:W-:Y:S02]  /*79a0*/  SEL R4, R5.reuse, R4, !P3 ;  /* 0x0000000405047207 */ /* 0x044fe40005800000 */
[C---:B---3--:R-:W-:Y:S02]  /*79b0*/  SEL R2, R5.reuse, R19, !P3 ;  /* 0x0000001305027207 */ /* 0x048fe40005800000 */
[C---:B----4-:R-:W-:Y:S02]  /*79c0*/  SEL R16, R5.reuse, R16, !P3 ;  /* 0x0000001005107207 */ /* 0x050fe40005800000 */
[----:B-----5:R-:W-:-:S05]  /*79d0*/  SEL R13, R5, R13, !P3 ;  /* 0x0000000d050d7207 */ /* 0x020fca0005800000 */
[----:B------:R1:W-:Y:S04]  /*79e0*/  STL [R1+0xd4], R13 ;  /* 0x0000d40d01007387 */ /* 0x0003e80000100800 */
[----:B------:R-:W-:Y:S04]  /*79f0*/  STL [R1+0xd0], R16 ;  /* 0x0000d01001007387 */ /* 0x000fe80000100800 */
[----:B------:R2:W-:Y:S01]  /*7a00*/  STL [R1+0xcc], R2 ;  /* 0x0000cc0201007387 */ /* 0x0005e20000100800 */
[----:B-1----:R-:W-:-:S05]  /*7a10*/  SEL R13, R5, R22, !P3 ;  /* 0x00000016050d7207 */ /* 0x002fca0005800000 */
[----:B------:R-:W-:Y:S01]  /*7a20*/  STL [R1+0xc8], R13 ;  /* 0x0000c80d01007387 */ /* 0x000fe20000100800 */
[----:B--2---:R-:W-:-:S03]  /*7a30*/  SEL R2, R5, R6, !P3 ;  /* 0x0000000605027207 */ /* 0x004fc60005800000 */
[----:B------:R1:W-:Y:S01]  /*7a40*/  STL [R1+0xc4], R4 ;  /* 0x0000c40401007387 */ /* 0x0003e20000100800 */
[----:B------:R-:W-:-:S03]  /*7a50*/  SEL R6, R5, R7, !P3 ;  /* 0x0000000705067207 */ /* 0x000fc60005800000 */
[----:B------:R2:W-:Y:S01]  /*7a60*/  STL [R1+0xc0], R2 ;  /* 0x0000c00201007387 */ /* 0x0005e20000100800 */
[----:B-1----:R-:W-:-:S03]  /*7a70*/  SEL R4, R5, R8, !P3 ;  /* 0x0000000805047207 */ /* 0x002fc60005800000 */
[----:B------:R-:W-:Y:S01]  /*7a80*/  STL [R1+0xbc], R6 ;  /* 0x0000bc0601007387 */ /* 0x000fe20000100800 */
[----:B--2---:R-:W-:-:S03]  /*7a90*/  SEL R2, R5, R9, !P3 ;  /* 0x0000000905027207 */ /* 0x004fc60005800000 */
[----:B------:R1:W-:Y:S01]  /*7aa0*/  STL [R1+0xb8], R4 ;  /* 0x0000b80401007387 */ /* 0x0003e20000100800 */
[----:B------:R-:W-:-:S03]  /*7ab0*/  SEL R16, R5, R3, !P3 ;  /* 0x0000000305107207 */ /* 0x000fc60005800000 */
[----:B------:R2:W-:Y:S01]  /*7ac0*/  STL [R1+0xb4], R2 ;  /* 0x0000b40201007387 */ /* 0x0005e20000100800 */
[C---:B------:R-:W-:Y:S02]  /*7ad0*/  SEL R3, R5.reuse, R14, !P3 ;  /* 0x0000000e05037207 */ /* 0x040fe40005800000 */
[C---:B-1----:R-:W-:Y:S02]  /*7ae0*/  SEL R4, R5.reuse, R11, !P3 ;  /* 0x0000000b05047207 */ /* 0x042fe40005800000 */
[----:B--2---:R-:W-:-:S03]  /*7af0*/  SEL R2, R5, R12, !P3 ;  /* 0x0000000c05027207 */ /* 0x004fc60005800000 */
[----:B------:R1:W-:Y:S04]  /*7b00*/  STL [R1+0xb0], R4 ;  /* 0x0000b00401007387 */ /* 0x0003e80000100800 */
[----:B------:R2:W-:Y:S01]  /*7b10*/  STL [R1+0xac], R2 ;  /* 0x0000ac0201007387 */ /* 0x0005e20000100800 */
[----:B------:R-:W-:-:S03]  /*7b20*/  SEL R19, R5, R17, !P3 ;  /* 0x0000001105137207 */ /* 0x000fc60005800000 */
[----:B-1----:R-:W3:Y:S01]  /*7b30*/  LDL.LU R4, [R1+0x30] ;  /* 0x0000300001047983 */ /* 0x002ee20000300800 */
[----:B--2---:R-:W-:-:S03]  /*7b40*/  SEL R2, R5, R15, !P3 ;  /* 0x0000000f05027207 */ /* 0x004fc60005800000 */
[----:B------:R1:W-:Y:S04]  /*7b50*/  STL [R1+0xa8], R3 ;  /* 0x0000a80301007387 */ /* 0x0003e80000100800 */
[----:B------:R-:W2:Y:S04]  /*7b60*/  LDL.LU R15, [R1+0x38] ;  /* 0x00003800010f7983 */ /* 0x000ea80000300800 */
[----:B------:R4:W-:Y:S01]  /*7b70*/  STL [R1+0xa4], R2 ;  /* 0x0000a40201007387 */ /* 0x0009e20000100800 */
[----:B-1----:R-:W-:-:S03]  /*7b80*/  SEL R3, R5, R18, !P3 ;  /* 0x0000001205037207 */ /* 0x002fc60005800000 */
[----:B------:R-:W5:Y:S04]  /*7b90*/  LDL.LU R17, [R1+0x34] ;  /* 0x0000340001117983 */ /* 0x000f680000300800 */
[----:B------:R-:W2:Y:S01]  /*7ba0*/  LDL.LU R18, [R1+0x2c] ;  /* 0x00002c0001127983 */ /* 0x000ea20000300800 */
[----:B----4-:R-:W-:-:S03]  /*7bb0*/  SEL R2, R5, R20, !P3 ;  /* 0x0000001405027207 */ /* 0x010fc60005800000 */
[----:B------:R1:W-:Y:S04]  /*7bc0*/  STL [R1+0xa0], R3 ;  /* 0x0000a00301007387 */ /* 0x0003e80000100800 */
[----:B------:R-:W4:Y:S01]  /*7bd0*/  LDL.LU R20, [R1+0x3c] ;  /* 0x00003c0001147983 */ /* 0x000f220000300800 */
[----:B------:R-:W-:-:S03]  /*7be0*/  SEL R22, R5, R21, !P3 ;  /* 0x0000001505167207 */ /* 0x000fc60005800000 */
[----:B------:R-:W3:Y:S04]  /*7bf0*/  LDL.LU R6, [R1+0x28] ;  /* 0x0000280001067983 */ /* 0x000ee80000300800 */
[----:B------:R0:W-:Y:S01]  /*7c00*/  STL [R1+0x9c], R2 ;  /* 0x00009c0201007387 */ /* 0x0001e20000100800 */
[----:B-1----:R-:W-:-:S03]  /*7c10*/  SEL R3, R5, R23, !P3 ;  /* 0x0000001705037207 */ /* 0x002fc60005800000 */
[----:B------:R-:W3:Y:S04]  /*7c20*/  LDL.LU R21, [R1+0x40] ;  /* 0x0000400001157983 */ /* 0x000ee80000300800 */
[----:B------:R-:W5:Y:S01]  /*7c30*/  LDL.LU R7, [R1+0x24] ;  /* 0x0000240001077983 */ /* 0x000f620000300800 */
[----:B0-----:R-:W-:-:S03]  /*7c40*/  SEL R2, R5, R29, !P3 ;  /* 0x0000001d05027207 */ /* 0x001fc60005800000 */
[----:B------:R-:W5:Y:S04]  /*7c50*/  LDL.LU R8, [R1+0x1c] ;  /* 0x00001c0001087983 */ /* 0x000f680000300800 */
[----:B------:R-:W-:Y:S04]  /*7c60*/  STL [R1+0x98], R2 ;  /* 0x0000980201007387 */ /* 0x000fe80000100800 */
[----:B------:R-:W5:Y:S01]  /*7c70*/  LDL.LU R23, [R1+0x44] ;  /* 0x0000440001177983 */ /* 0x000f620000300800 */
[C---:B------:R-:W-:Y:S02]  /*7c80*/  SEL R13, R5.reuse, R10, !P3 ;  /* 0x0000000a050d7207 */ /* 0x040fe40005800000 */
[----:B------:R-:W0:Y:S01]  /*7c90*/  S2R R10, SR_TID.X ;  /* 0x00000000000a7919 */ /* 0x000e220000002100 */
[C---:B------:R-:W-:Y:S01]  /*7ca0*/  SEL R12, R5.reuse, R24, !P3 ;  /* 0x00000018050c7207 */ /* 0x040fe20005800000 */
[----:B------:R0:W-:Y:S04]  /*7cb0*/  STL [R1+0x90], R3 ;  /* 0x0000900301007387 */ /* 0x0001e80000100800 */
[----:B------:R-:W5:Y:S01]  /*7cc0*/  LDL.LU R9, [R1+0x18] ;  /* 0x0000180001097983 */ /* 0x000f620000300800 */
[----:B------:R-:W-:-:S03]  /*7cd0*/  SEL R11, R5, R25, !P3 ;  /* 0x00000019050b7207 */ /* 0x000fc60005800000 */
[----:B------:R-:W-:Y:S01]  /*7ce0*/  STL [R1+0x8c], R12 ;  /* 0x00008c0c01007387 */ /* 0x000fe20000100800 */
[----:B0-----:R-:W-:-:S03]  /*7cf0*/  LOP3.LUT R3, R10, 0x3f, RZ, 0xc0, !PT ;  /* 0x0000003f0a037812 */ /* 0x001fc600078ec0ff */
[----:B------:R-:W5:Y:S04]  /*7d00*/  LDL.LU R10, [R1+0x128] ;  /* 0x00012800010a7983 */ /* 0x000f680000300800 */
[----:B------:R0:W-:Y:S04]  /*7d10*/  STL [R1+0x88], R11 ;  /* 0x0000880b01007387 */ /* 0x0001e80000100800 */
[----:B0-----:R-:W5:Y:S01]  /*7d20*/  LDL.LU R11, [R1+0x124] ;  /* 0x00012400010b7983 */ /* 0x001f620000300800 */
[C---:B------:R-:W-:Y:S02]  /*7d30*/  SEL R2, R5.reuse, R28, !P3 ;  /* 0x0000001c05027207 */ /* 0x040fe40005800000 */
[C---:B------:R-:W-:Y:S01]  /*7d40*/  SEL R0, R5.reuse, R0, !P3 ;  /* 0x0000000005007207 */ /* 0x040fe20005800000 */
[----:B------:R-:W5:Y:S01]  /*7d50*/  LDL.LU R12, [R1+0x120] ;  /* 0x00012000010c7983 */ /* 0x000f620000300800 */
[----:B------:R-:W-:-:S02]  /*7d60*/  SEL R28, R5, R26, !P3 ;  /* 0x0000001a051c7207 */ /* 0x000fc40005800000 */
[----:B------:R-:W-:Y:S01]  /*7d70*/  SEL R29, R5, R27, !P3 ;  /* 0x0000001b051d7207 */ /* 0x000fe20005800000 */
[----:B------:R-:W5:Y:S01]  /*7d80*/  LDL.LU R14, [R1+0x11c] ;  /* 0x00011c00010e7983 */ /* 0x000f620000300800 */
[----:B----4-:R-:W-:Y:S02]  /*7d90*/  IMAD R5, R20, UR66, RZ ;  /* 0x0000004214057c24 */ /* 0x010fe4000f8e02ff */
[----:B--2---:R-:W-:Y:S02]  /*7da0*/  IMAD R20, R15, UR66, RZ ;  /* 0x000000420f147c24 */ /* 0x004fe4000f8e02ff */
[----:B---3--:R-:W-:Y:S02]  /*7db0*/  IMAD R21, R21, UR66, RZ ;  /* 0x0000004215157c24 */ /* 0x008fe4000f8e02ff */
[----:B-----5:R-:W-:-:S05]  /*7dc0*/  IMAD R23, R23, UR66, RZ ;  /* 0x0000004217177c24 */ /* 0x020fca000f8e02ff */
[----:B------:R-:W-:Y:S04]  /*7dd0*/  STL [R1+0x138], R23 ;  /* 0x0001381701007387 */ /* 0x000fe80000100800 */
[----:B------:R-:W-:Y:S04]  /*7de0*/  STL [R1+0x134], R21 ;  /* 0x0001341501007387 */ /* 0x000fe80000100800 */
[----:B------:R-:W2:Y:S04]  /*7df0*/  LDL.LU R15, [R1+0x118] ;  /* 0x00011800010f7983 */ /* 0x000ea80000300800 */
[----:B------:R0:W-:Y:S04]  /*7e00*/  STL [R1+0x130], R5 ;  /* 0x0001300501007387 */ /* 0x0001e80000100800 */
[----:B------:R1:W-:Y:S01]  /*7e10*/  STL [R1+0x12c], R20 ;  /* 0x00012c1401007387 */ /* 0x0003e20000100800 */
[----:B0-----:R-:W-:-:S03]  /*7e20*/  IMAD R5, R17, UR66, RZ ;  /* 0x0000004211057c24 */ /* 0x001fc6000f8e02ff */
[----:B------:R-:W3:Y:S04]  /*7e30*/  LDL.LU R17, [R1+0x114] ;  /* 0x0001140001117983 */ /* 0x000ee80000300800 */
[----:B------:R0:W-:Y:S01]  /*7e40*/  STL [R1+0x84], R5 ;  /* 0x0000840501007387 */ /* 0x0001e20000100800 */
[----:B-1----:R-:W-:-:S03]  /*7e50*/  IMAD R20, R4, UR66, RZ ;  /* 0x0000004204147c24 */ /* 0x002fc6000f8e02ff */
[----:B0-----:R-:W4:Y:S04]  /*7e60*/  LDL.LU R5, [R1+0x110] ;  /* 0x0001100001057983 */ /* 0x001f280000300800 */
[----:B------:R-:W5:Y:S04]  /*7e70*/  LDL.LU R4, [R1+0x10c] ;  /* 0x00010c0001047983 */ /* 0x000f680000300800 */
[----:B------:R0:W-:Y:S04]  /*7e80*/  STL [R1+0x80], R20 ;  /* 0x0000801401007387 */ /* 0x0001e80000100800 */
[----:B------:R-:W5:Y:S01]  /*7e90*/  LDL.LU R27, [R1+0x108] ;  /* 0x00010800011b7983 */ /* 0x000f620000300800 */
[----:B0-----:R-:W-:-:S03]  /*7ea0*/  IMAD R20, R18, UR66, RZ ;  /* 0x0000004212147c24 */ /* 0x001fc6000f8e02ff */
[----:B------:R-:W5:Y:S04]  /*7eb0*/  LDL.LU R18, [R1+0x104] ;  /* 0x0001040001127983 */ /* 0x000f680000300800 */
[----:B------:R0:W-:Y:S04]  /*7ec0*/  STL [R1+0x7c], R20 ;  /* 0x00007c1401007387 */ /* 0x0001e80000100800 */
[----:B------:R-:W5:Y:S01]  /*7ed0*/  LDL.LU R26, [R1+0x100] ;  /* 0x00010000011a7983 */ /* 0x000f620000300800 */
[----:B0-----:R-:W-:-:S03]  /*7ee0*/  IMAD R20, R6, UR66, RZ ;  /* 0x0000004206147c24 */ /* 0x001fc6000f8e02ff */
[----:B------:R-:W5:Y:S01]  /*7ef0*/  LDL.LU R6, [R1+0xfc] ;  /* 0x0000fc0001067983 */ /* 0x000f620000300800 */
[----:B------:R-:W-:-:S03]  /*7f00*/  IMAD R21, R8, UR66, RZ ;  /* 0x0000004208157c24 */ /* 0x000fc6000f8e02ff */
[----:B------:R0:W-:Y:S02]  /*7f10*/  STL [R1+0x78], R20 ;  /* 0x0000781401007387 */ /* 0x0001e40000100800 */
[----:B0-----:R-:W-:Y:S02]  /*7f20*/  IMAD R20, R7, UR66, RZ ;  /* 0x0000004207147c24 */ /* 0x001fe4000f8e02ff */
[----:B------:R-:W5:Y:S04]  /*7f30*/  LDL.LU R7, [R1+0xf8] ;  /* 0x0000f80001077983 */ /* 0x000f680000300800 */
[----:B------:R0:W-:Y:S04]  /*7f40*/  STL [R1+0x74], R20 ;  /* 0x0000741401007387 */ /* 0x0001e80000100800 */
[----:B------:R-:W5:Y:S04]  /*7f50*/  LDL.LU R8, [R1+0xf4] ;  /* 0x0000f40001087983 */ /* 0x000f680000300800 */
[----:B------:R1:W-:Y:S01]  /*7f60*/  STL [R1+0x70], R21 ;  /* 0x0000701501007387 */ /* 0x0003e20000100800 */
[----:B0-----:R-:W-:-:S03]  /*7f70*/  IMAD R20, R9, UR66, RZ ;  /* 0x0000004209147c24 */ /* 0x001fc6000f8e02ff */
[----:B------:R-:W5:Y:S04]  /*7f80*/  LDL.LU R25, [R1+0xf0] ;  /* 0x0000f00001197983 */ /* 0x000f680000300800 */
[----:B------:R-:W5:Y:S04]  /*7f90*/  LDL.LU R9, [R1+0xec] ;  /* 0x0000ec0001097983 */ /* 0x000f680000300800 */
[----:B------:R0:W-:Y:S01]  /*7fa0*/  STL [R1+0x6c], R20 ;  /* 0x00006c1401007387 */ /* 0x0001e20000100800 */
[----:B-1----:R-:W-:Y:S02]  /*7fb0*/  IMAD R21, R11, UR66, RZ ;  /* 0x000000420b157c24 */ /* 0x002fe4000f8e02ff */
[----:B0-----:R-:W-:-:S02]  /*7fc0*/  IMAD R20, R10, UR66, RZ ;  /* 0x000000420a147c24 */ /* 0x001fc4000f8e02ff */
[----:B------:R-:W5:Y:S04]  /*7fd0*/  LDL.LU R10, [R1+0xe8] ;  /* 0x0000e800010a7983 */ /* 0x000f680000300800 */
[----:B------:R0:W-:Y:S04]  /*7fe0*/  STL [R1+0x68], R20 ;  /* 0x0000681401007387 */ /* 0x0001e80000100800 */
[----:B------:R-:W5:Y:S01]  /*7ff0*/  LDL.LU R11, [R1+0xe4] ;  /* 0x0000e400010b7983 */ /* 0x000f620000300800 */
[----:B------:R-:W-:-:S03]  /*8000*/  IMAD R14, R14, UR66, RZ ;  /* 0x000000420e0e7c24 */ /* 0x000fc6000f8e02ff */
[----:B------:R1:W-:Y:S01]  /*8010*/  STL [R1+0x64], R21 ;  /* 0x0000641501007387 */ /* 0x0003e20000100800 */
[----:B0-----:R-:W-:-:S03]  /*8020*/  IMAD R20, R12, UR66, RZ ;  /* 0x000000420c147c24 */ /* 0x001fc6000f8e02ff */
[----:B------:R-:W5:Y:S04]  /*8030*/  LDL.LU R24, [R1+0xe0] ;  /* 0x0000e00001187983 */ /* 0x000f680000300800 */
[----:B------:R-:W5:Y:S04]  /*8040*/  LDL.LU R12, [R1+0xdc] ;  /* 0x0000dc00010c7983 */ /* 0x000f680000300800 */
[----:B------:R0:W-:Y:S04]  /*8050*/  STL [R1+0x60], R20 ;  /* 0x0000601401007387 */ /* 0x0001e80000100800 */
[----:B------:R-:W5:Y:S04]  /*8060*/  LDL.LU R23, [R1+0xd8] ;  /* 0x0000d80001177983 */ /* 0x000f680000300800 */
[----:B-1----:R-:W5:Y:S04]  /*8070*/  LDL.LU R21, [R1+0x14] ;  /* 0x0000140001157983 */ /* 0x002f680000300800 */
[----:B------:R1:W-:Y:S04]  /*8080*/  STL [R1+0x5c], R14 ;  /* 0x00005c0e01007387 */ /* 0x0003e80000100800 */
[----:B0-----:R-:W5:Y:S04]  /*8090*/  LDL.LU R20, [R1+0x10] ;  /* 0x0000100001147983 */ /* 0x001f680000300800 */
[----:B-1----:R-:W5:Y:S01]  /*80a0*/  LDL.LU R14, [R1+0xc] ;  /* 0x00000c00010e7983 */ /* 0x002f620000300800 */
[----:B--2---:R-:W-:-:S05]  /*80b0*/  IMAD R15, R15, UR66, RZ ;  /* 0x000000420f0f7c24 */ /* 0x004fca000f8e02ff */
[----:B------:R0:W-:Y:S04]  /*80c0*/  STL [R1+0x58], R15 ;  /* 0x0000580f01007387 */ /* 0x0001e80000100800 */
[----:B0-----:R-:W2:Y:S01]  /*80d0*/  LDL.LU R15, [R1+0x8] ;  /* 0x00000800010f7983 */ /* 0x001ea20000300800 */
[----:B---3--:R-:W-:-:S05]  /*80e0*/  IMAD R17, R17, UR66, RZ ;  /* 0x0000004211117c24 */ /* 0x008fca000f8e02ff */
[----:B------:R0:W-:Y:S01]  /*80f0*/  STL [R1+0x54], R17 ;  /* 0x0000541101007387 */ /* 0x0001e20000100800 */
[----:B----4-:R-:W-:-:S03]  /*8100*/  IMAD R5, R5, UR66, RZ ;  /* 0x0000004205057c24 */ /* 0x010fc6000f8e02ff */
[----:B0-----:R-:W3:Y:S04]  /*8110*/  LDL.LU R17, [R1+0x4] ;  /* 0x0000040001117983 */ /* 0x001ee80000300800 */
[----:B------:R5:W-:Y:S02]  /*8120*/  STL [R1+0x50], R5 ;  /* 0x0000500501007387 */ /* 0x000be40000100800 */
[----:B-----5:R-:W-:Y:S02]  /*8130*/  IMAD R5, R4, UR66, RZ ;  /* 0x0000004204057c24 */ /* 0x020fe4000f8e02ff */
[----:B------:R-:W4:Y:S04]  /*8140*/  LDL.LU R4, [R1+0xd4] ;  /* 0x0000d40001047983 */ /* 0x000f280000300800 */
[----:B------:R0:W-:Y:S02]  /*8150*/  STL [R1+0x4c], R5 ;  /* 0x00004c0501007387 */ /* 0x0001e40000100800 */
[----:B0-----:R-:W-:-:S02]  /*8160*/  IMAD R5, R27, UR66, RZ ;  /* 0x000000421b057c24 */ /* 0x001fc4000f8e02ff */
[----:B------:R-:W-:Y:S02]  /*8170*/  IMAD R27, R18, UR66, RZ ;  /* 0x00000042121b7c24 */ /* 0x000fe4000f8e02ff */
[----:B------:R-:W5:Y:S04]  /*8180*/  LDL.LU R18, [R1+0xd0] ;  /* 0x0000d00001127983 */ /* 0x000f680000300800 */
[----:B------:R0:W-:Y:S04]  /*8190*/  STL [R1+0x48], R5 ;  /* 0x0000480501007387 */ /* 0x0001e80000100800 */
[----:B------:R-:W-:Y:S01]  /*81a0*/  STL [R1+0x44], R27 ;  /* 0x0000441b01007387 */ /* 0x000fe20000100800 */
[----:B0-----:R-:W-:-:S02]  /*81b0*/  IMAD R5, R26, UR66, RZ ;  /* 0x000000421a057c24 */ /* 0x001fc4000f8e02ff */
[----:B------:R-:W-:Y:S02]  /*81c0*/  IMAD R26, R6, UR66, RZ ;  /* 0x00000042061a7c24 */ /* 0x000fe4000f8e02ff */
[----:B------:R-:W5:Y:S04]  /*81d0*/  LDL.LU R6, [R1+0xcc] ;  /* 0x0000cc0001067983 */ /* 0x000f680000300800 */
[----:B------:R0:W-:Y:S04]  /*81e0*/  STL [R1+0x40], R5 ;  /* 0x0000400501007387 */ /* 0x0001e80000100800 */
[----:B------:R1:W-:Y:S01]  /*81f0*/  STL [R1+0x3c], R26 ;  /* 0x00003c1a01007387 */ /* 0x0003e20000100800 */
[----:B0-----:R-:W-:-:S03]  /*8200*/  IMAD R5, R7, UR66, RZ ;  /* 0x0000004207057c24 */ /* 0x001fc6000f8e02ff */
[----:B------:R-:W5:Y:S01]  /*8210*/  LDL.LU R7, [R1+0xc8] ;  /* 0x0000c80001077983 */ /* 0x000f620000300800 */
[----:B-1----:R-:W-:-:S03]  /*8220*/  IMAD R26, R8, UR66, RZ ;  /* 0x00000042081a7c24 */ /* 0x002fc6000f8e02ff */
[----:B------:R0:W-:Y:S04]  /*8230*/  STL [R1+0x38], R5 ;  /* 0x0000380501007387 */ /* 0x0001e80000100800 */
[----:B------:R-:W5:Y:S01]  /*8240*/  LDL.LU R8, [R1+0xc4] ;  /* 0x0000c40001087983 */ /* 0x000f620000300800 */
[----:B0-----:R-:W-:-:S03]  /*8250*/  IMAD R5, R25, UR66, RZ ;  /* 0x0000004219057c24 */ /* 0x001fc6000f8e02ff */
[----:B------:R-:W-:Y:S01]  /*8260*/  STL [R1+0x34], R26 ;  /* 0x0000341a01007387 */ /* 0x000fe20000100800 */
[----:B------:R-:W-:-:S03]  /*8270*/  IMAD R25, R9, UR66, RZ ;  /* 0x0000004209197c24 */ /* 0x000fc6000f8e02ff */
        /* <DEDUP_REMOVED lines=11> */
[----:B------:R-:W5:Y:S01]  /*8330*/  LDL.LU R12, [R1+0xb4] ;  /* 0x0000b400010c7983 */ /* 0x000f620000300800 */
[----:B------:R-:W-:-:S03]  /*8340*/  IMAD R21, R21, UR66, RZ ;  /* 0x0000004215157c24 */ /* 0x000fc6000f8e02ff */
[----:B------:R0:W-:Y:S01]  /*8350*/  STL [R1+0x20], R5 ;  /* 0x0000200501007387 */ /* 0x0001e20000100800 */
[----:B------:R-:W-:-:S03]  /*8360*/  IMAD R20, R20, UR66, RZ ;  /* 0x0000004214147c24 */ /* 0x000fc6000f8e02ff */
[----:B------:R-:W-:Y:S01]  /*8370*/  STL [R1+0x1c], R24 ;  /* 0x00001c1801007387 */ /* 0x000fe20000100800 */
[----:B0-----:R-:W-:-:S05]  /*8380*/  IMAD R5, R23, UR66, RZ ;  /* 0x0000004217057c24 */ /* 0x001fca000f8e02ff */
[----:B------:R0:W-:Y:S04]  /*8390*/  STL [R1+0x18], R5 ;  /* 0x0000180501007387 */ /* 0x0001e80000100800 */
[----:B------:R-:W-:Y:S01]  /*83a0*/  STL [R1+0x14], R21 ;  /* 0x0000141501007387 */ /* 0x000fe20000100800 */
[----:B0-----:R-:W-:-:S03]  /*83b0*/  IMAD R5, R14, UR66, RZ ;  /* 0x000000420e057c24 */ /* 0x001fc6000f8e02ff */
[----:B------:R-:W5:Y:S01]  /*83c0*/  LDL.LU R14, [R1+0xb0] ;  /* 0x0000b000010e7983 */ /* 0x000f620000300800 */
[----:B------:R-:W-:-:S03]  /*83d0*/  IMAD R0, R0, UR66, RZ ;  /* 0x0000004200007c24 */ /* 0x000fc6000f8e02ff */
[----:B------:R2:W-:Y:S04]  /*83e0*/  STL [R1+0x10], R20 ;  /* 0x0000101401007387 */ /* 0x0005e80000100800 */
[----:B------:R3:W-:Y:S01]  /*83f0*/  STL [R1+0xc], R5 ;  /* 0x00000c0501007387 */ /* 0x0007e20000100800 */
[----:B--2---:R-:W-:-:S03]  /*8400*/  IMAD R20, R15, UR66, RZ ;  /* 0x000000420f147c24 */ /* 0x004fc6000f8e02ff */
[----:B------:R-:W2:Y:S04]  /*8410*/  LDL.LU R15, [R1+0xac] ;  /* 0x0000ac00010f7983 */ /* 0x000ea80000300800 */
[----:B------:R-:W-:Y:S04]  /*8420*/  STL [R1+0x8], R20 ;  /* 0x0000081401007387 */ /* 0x000fe80000100800 */
[----:B------:R-:W-:Y:S01]  /*8430*/  STL [R1+0x235c], R0 ;  /* 0x00235c0001007387 */ /* 0x000fe20000100800 */
[----:B---3--:R-:W-:-:S05]  /*8440*/  IMAD R5, R17, UR66, RZ ;  /* 0x0000004211057c24 */ /* 0x008fca000f8e02ff */
[----:B------:R5:W-:Y:S04]  /*8450*/  STL [R1+0x4], R5 ;  /* 0x0000040501007387 */ /* 0x000be80000100800 */
[----:B------:R-:W3:Y:S01]  /*8460*/  LDL.LU R17, [R1+0xa8] ;  /* 0x0000a80001117983 */ /* 0x000ee20000300800 */
[----:B----4-:R-:W-:-:S05]  /*8470*/  IMAD R4, R4, UR66, RZ ;  /* 0x0000004204047c24 */ /* 0x010fca000f8e02ff */
[----:B------:R-:W-:Y:S01]  /*8480*/  STL [R1+0x2358], R4 ;  /* 0x0023580401007387 */ /* 0x000fe20000100800 */
[----:B-----5:R-:W-:-:S03]  /*8490*/  IMAD R5, R18, UR66, RZ ;  /* 0x0000004212057c24 */ /* 0x020fc6000f8e02ff */
[----:B------:R-:W4:Y:S04]  /*84a0*/  LDL.LU R18, [R1+0xa4] ;  /* 0x0000a40001127983 */ /* 0x000f280000300800 */
[----:B------:R-:W-:Y:S01]  /*84b0*/  STL [R1+0x2354], R5 ;  /* 0x0023540501007387 */ /* 0x000fe20000100800 */
[----:B------:R-:W-:-:S05]  /*84c0*/  IMAD R6, R6, UR66, RZ ;  /* 0x0000004206067c24 */ /* 0x000fca000f8e02ff */
[----:B------:R-:W-:Y:S01]  /*84d0*/  STL [R1+0x2350], R6 ;  /* 0x0023500601007387 */ /* 0x000fe20000100800 */
[----:B------:R-:W-:-:S05]  /*84e0*/  IMAD R7, R7, UR66, RZ ;  /* 0x0000004207077c24 */ /* 0x000fca000f8e02ff */
[----:B------:R-:W-:Y:S01]  /*84f0*/  STL [R1+0x234c], R7 ;  /* 0x00234c0701007387 */ /* 0x000fe20000100800 */
[----:B------:R-:W-:-:S03]  /*8500*/  IMAD R8, R8, UR66, RZ ;  /* 0x0000004208087c24 */ /* 0x000fc6000f8e02ff */
[----:B------:R-:W5:Y:S04]  /*8510*/  LDL.LU R20, [R1+0xa0] ;  /* 0x0000a00001147983 */ /* 0x000f680000300800 */
[----:B------:R-:W-:Y:S01]  /*8520*/  STL [R1+0x2348], R8 ;  /* 0x0023480801007387 */ /* 0x000fe20000100800 */
[----:B------:R-:W-:-:S05]  /*8530*/  IMAD R9, R9, UR66, RZ ;  /* 0x0000004209097c24 */ /* 0x000fca000f8e02ff */
[----:B------:R-:W-:Y:S01]  /*8540*/  STL [R1+0x2344], R9 ;  /* 0x0023440901007387 */ /* 0x000fe20000100800 */
[----:B------:R-:W-:-:S05]  /*8550*/  IMAD R10, R10, UR66, RZ ;  /* 0x000000420a0a7c24 */ /* 0x000fca000f8e02ff */
[----:B------:R-:W-:Y:S01]  /*8560*/  STL [R1+0x2340], R10 ;  /* 0x0023400a01007387 */ /* 0x000fe20000100800 */
[----:B------:R-:W-:-:S03]  /*8570*/  IMAD R11, R11, UR66, RZ ;  /* 0x000000420b0b7c24 */ /* 0x000fc6000f8e02ff */
[----:B------:R-:W5:Y:S04]  /*8580*/  LDL.LU R21, [R1+0x9c] ;  /* 0x00009c0001157983 */ /* 0x000f680000300800 */
[----:B------:R-:W-:Y:S04]  /*8590*/  STL [R1+0x2360], R11 ;  /* 0x0023600b01007387 */ /* 0x000fe80000100800 */
[----:B------:R-:W5:Y:S01]  /*85a0*/  LDL.LU R23, [R1+0x98] ;  /* 0x0000980001177983 */ /* 0x000f620000300800 */
[----:B------:R-:W-:Y:S02]  /*85b0*/  IMAD R13, R13, UR66, RZ ;  /* 0x000000420d0d7c24 */ /* 0x000fe4000f8e02ff */
[----:B------:R-:W-:-:S05]  /*85c0*/  IMAD R12, R12, UR66, RZ ;  /* 0x000000420c0c7c24 */ /* 0x000fca000f8e02ff */
[----:B------:R-:W-:Y:S04]  /*85d0*/  STL [R1+0x2364], R12 ;  /* 0x0023640c01007387 */ /* 0x000fe80000100800 */
[----:B------:R-:W-:Y:S01]  /*85e0*/  STL [R1+0x2368], R13 ;  /* 0x0023680d01007387 */ /* 0x000fe20000100800 */
[----:B------:R-:W-:Y:S02]  /*85f0*/  IMAD R16, R16, UR66, RZ ;  /* 0x0000004210107c24 */ /* 0x000fe4000f8e02ff */
[----:B------:R-:W-:-:S05]  /*8600*/  IMAD R14, R14, UR66, RZ ;  /* 0x000000420e0e7c24 */ /* 0x000fca000f8e02ff */
[----:B------:R-:W-:Y:S04]  /*8610*/  STL [R1+0x236c], R14 ;  /* 0x00236c0e01007387 */ /* 0x000fe80000100800 */
[----:B------:R-:W5:Y:S01]  /*8620*/  LDL.LU R25, [R1+0x90] ;  /* 0x0000900001197983 */ /* 0x000f620000300800 */
[----:B------:R-:W-:Y:S02]  /*8630*/  IMAD R19, R19, UR66, RZ ;  /* 0x0000004213137c24 */ /* 0x000fe4000f8e02ff */
[----:B------:R-:W-:Y:S02]  /*8640*/  IMAD R22, R22, UR66, RZ ;  /* 0x0000004216167c24 */ /* 0x000fe4000f8e02ff */
[----:B------:R-:W-:Y:S02]  /*8650*/  IMAD R24, R2, UR66, RZ ;  /* 0x0000004202187c24 */ /* 0x000fe4000f8e02ff */
[----:B--2---:R-:W-:-:S05]  /*8660*/  IMAD R15, R15, UR66, RZ ;  /* 0x000000420f0f7c24 */ /* 0x004fca000f8e02ff */
[----:B------:R-:W-:Y:S04]  /*8670*/  STL [R1+0x2370], R15 ;  /* 0x0023700f01007387 */ /* 0x000fe80000100800 */
[----:B------:R-:W-:Y:S04]  /*8680*/  STL [R1+0x2374], R16 ;  /* 0x0023741001007387 */ /* 0x000fe80000100800 */
[----:B------:R-:W2:Y:S01]  /*8690*/  LDL.LU R26, [R1+0x8c] ;  /* 0x00008c00011a7983 */ /* 0x000ea20000300800 */
[----:B---3--:R-:W-:-:S05]  /*86a0*/  IMAD R17, R17, UR66, RZ ;  /* 0x0000004211117c24 */ /* 0x008fca000f8e02ff */
[----:B------:R0:W-:Y:S04]  /*86b0*/  STL [R1+0x2378], R17 ;  /* 0x0023781101007387 */ /* 0x0001e80000100800 */
[----:B------:R-:W3:Y:S04]  /*86c0*/  LDL.LU R27, [R1+0x88] ;  /* 0x00008800011b7983 */ /* 0x000ee80000300800 */
[----:B0-----:R-:W2:Y:S04]  /*86d0*/  LDL.LU R17, [R1+0x138] ;  /* 0x0001380001117983 */ /* 0x001ea80000300800 */
[----:B------:R-:W2:Y:S04]  /*86e0*/  LDL.LU R16, [R1+0x134] ;  /* 0x0001340001107983 */ /* 0x000ea80000300800 */
[----:B------:R-:W2:Y:S01]  /*86f0*/  LDL.LU R15, [R1+0x130] ;  /* 0x00013000010f7983 */ /* 0x000ea20000300800 */
[----:B----4-:R-:W-:-:S05]  /*8700*/  IMAD R18, R18, UR66, RZ ;  /* 0x0000004212127c24 */ /* 0x010fca000f8e02ff */
[----:B------:R-:W-:Y:S04]  /*8710*/  STL [R1+0x237c], R18 ;  /* 0x00237c1201007387 */ /* 0x000fe80000100800 */
[----:B------:R-:W-:Y:S04]  /*8720*/  STL [R1+0x2380], R19 ;  /* 0x0023801301007387 */ /* 0x000fe80000100800 */
[----:B------:R-:W4:Y:S04]  /*8730*/  LDL.LU R14, [R1+0x12c] ;  /* 0x00012c00010e7983 */ /* 0x000f280000300800 */
[----:B------:R-:W2:Y:S04]  /*8740*/  LDL.LU R13, [R1+0x84] ;  /* 0x00008400010d7983 */ /* 0x000ea80000300800 */
[----:B------:R-:W2:Y:S04]  /*8750*/  LDL.LU R12, [R1+0x80] ;  /* 0x00008000010c7983 */ /* 0x000ea80000300800 */
[----:B------:R-:W2:Y:S01]  /*8760*/  LDL.LU R11, [R1+0x7c] ;  /* 0x00007c00010b7983 */ /* 0x000ea20000300800 */
[----:B-----5:R-:W-:-:S05]  /*8770*/  IMAD R20, R20, UR66, RZ ;  /* 0x0000004214147c24 */ /* 0x020fca000f8e02ff */
[----:B------:R2:W-:Y:S04]  /*8780*/  STL [R1+0x2384], R20 ;  /* 0x0023841401007387 */ /* 0x0005e80000100800 */
[----:B------:R-:W5:Y:S04]  /*8790*/  LDL.LU R9, [R1+0x78] ;  /* 0x0000780001097983 */ /* 0x000f680000300800 */
[----:B------:R-:W2:Y:S01]  /*87a0*/  LDL.LU R7, [R1+0x74] ;  /* 0x0000740001077983 */ /* 0x000ea20000300800 */
[----:B------:R-:W-:-:S05]  /*87b0*/  IMAD R21, R21, UR66, RZ ;  /* 0x0000004215157c24 */ /* 0x000fca000f8e02ff */
[----:B------:R-:W-:Y:S01]  /*87c0*/  STL [R1+0x2388], R21 ;  /* 0x0023881501007387 */ /* 0x000fe20000100800 */
[----:B------:R-:W-:-:S03]  /*87d0*/  IMAD R23, R23, UR66, RZ ;  /* 0x0000004217177c24 */ /* 0x000fc6000f8e02ff */
[----:B------:R-:W-:Y:S04]  /*87e0*/  STL [R1+0x238c], R22 ;  /* 0x00238c1601007387 */ /* 0x000fe80000100800 */
[----:B------:R-:W2:Y:S04]  /*87f0*/  LDL.LU R5, [R1+0x70] ;  /* 0x0000700001057983 */ /* 0x000ea80000300800 */
[----:B------:R-:W2:Y:S04]  /*8800*/  LDL.LU R0, [R1+0x6c] ;  /* 0x00006c0001007983 */ /* 0x000ea80000300800 */
[----:B------:R-:W-:Y:S04]  /*8810*/  STL [R1+0x2390], R23 ;  /* 0x0023901701007387 */ /* 0x000fe80000100800 */
[----:B------:R-:W2:Y:S04]  /*8820*/  LDL.LU R2, [R1+0x239c] ;  /* 0x00239c0001027983 */ /* 0x000ea80000300800 */
[----:B------:R-:W3:Y:S04]  /*8830*/  LDL.LU R4, [R1+0x68] ;  /* 0x0000680001047983 */ /* 0x000ee80000300800 */
[----:B------:R0:W-:Y:S04]  /*8840*/  STL [R1+0x2394], R24 ;  /* 0x0023941801007387 */ /* 0x0001e80000100800 */
[----:B------:R-:W3:Y:S01]  /*8850*/  LDL.LU R6, [R1+0x64] ;  /* 0x0000640001067983 */ /* 0x000ee20000300800 */
[----:B------:R-:W-:-:S05]  /*8860*/  IMAD R25, R25, UR66, RZ ;  /* 0x0000004219197c24 */ /* 0x000fca000f8e02ff */
[----:B------:R-:W-:Y:S04]  /*8870*/  STL [R1+0x2398], R25 ;  /* 0x0023981901007387 */ /* 0x000fe80000100800 */
[----:B------:R-:W3:Y:S04]  /*8880*/  LDL.LU R8, [R1+0x60] ;  /* 0x0000600001087983 */ /* 0x000ee80000300800 */
[----:B------:R-:W3:Y:S01]  /*8890*/  LDL.LU R10, [R1+0x5c] ;  /* 0x00005c00010a7983 */ /* 0x000ee20000300800 */
[----:B------:R-:W-:-:S05]  /*88a0*/  IMAD R3, R3, UR64, RZ ;  /* 0x0000004003037c24 */ /* 0x000fca000f8e02ff */
[----:B------:R-:W-:Y:S01]  /*88b0*/  LEA.HI.X.SX32 R3, R3, UR23, 0x1, P5 ;  /* 0x0000001703037c11 */ /* 0x000fe2000a8f0eff */
[----:B------:R-:W-:Y:S01]  /*88c0*/  IMAD R28, R28, UR66, RZ ;  /* 0x000000421c1c7c24 */ /* 0x000fe2000f8e02ff */
[----:B------:R-:W1:Y:S01]  /*88d0*/  LDCU UR23, c[0x0][0x3a8] ;  /* 0x00007500ff1777ac */ /* 0x000e620008000800 */
[----:B--2---:R-:W-:-:S05]  /*88e0*/  IADD3 R20, P6, PT, R17, R2, RZ ;  /* 0x0000000211147210 */ /* 0x004fca0007fde0ff */
[----:B------:R4:W-:Y:S04]  /*88f0*/  STL [R1+0x21c8], R20 ;  /* 0x0021c81401007387 */ /* 0x0009e80000100800 */
[----:B0-----:R-:W2:Y:S01]  /*8900*/  LDL.LU R24, [R1+0x58] ;  /* 0x0000580001187983 */ /* 0x001ea20000300800 */
[-C--:B------:R-:W-:Y:S02]  /*8910*/  IADD3 R19, P5, PT, R16, R2.reuse, RZ ;  /* 0x0000000210137210 */ /* 0x080fe40007fbe0ff */
[-C--:B------:R-:W-:Y:S02]  /*8920*/  IADD3 R18, P3, PT, R15, R2.reuse, RZ ;  /* 0x000000020f127210 */ /* 0x080fe40007f7e0ff */
[-C--:B----4-:R-:W-:Y:S01]  /*8930*/  IADD3 R20, P2, PT, R14, R2.reuse, RZ ;  /* 0x000000020e147210 */ /* 0x090fe20007f5e0ff */
[----:B------:R0:W-:Y:S04]  /*8940*/  STL [R1+0x21cc], R19 ;  /* 0x0021cc1301007387 */ /* 0x0001e80000100800 */
[----:B------:R4:W-:Y:S04]  /*8950*/  STL [R1+0x21d0], R18 ;  /* 0x0021d01201007387 */ /* 0x0009e80000100800 */
[----:B------:R-:W-:Y:S04]  /*8960*/  STL [R1+0x21d4], R20 ;  /* 0x0021d41401007387 */ /* 0x000fe80000100800 */
[----:B------:R-:W2:Y:S01]  /*8970*/  LDL.LU R23, [R1+0x54] ;  /* 0x0000540001177983 */ /* 0x000ea20000300800 */
[----:B0-----:R-:W-:-:S02]  /*8980*/  IADD3 R19, P1, PT, R13, R2, RZ ;  /* 0x000000020d137210 */ /* 0x001fc40007f3e0ff */
[----:B----4-:R-:W-:-:S03]  /*8990*/  IADD3 R18, P0, PT, R12, R2, RZ ;  /* 0x000000020c127210 */ /* 0x010fc60007f1e0ff */
[----:B------:R0:W-:Y:S04]  /*89a0*/  STL [R1+0x21d8], R19 ;  /* 0x0021d81301007387 */ /* 0x0001e80000100800 */
[----:B------:R5:W-:Y:S01]  /*89b0*/  STL [R1+0x21dc], R18 ;  /* 0x0021dc1201007387 */ /* 0x000be20000100800 */
[----:B0-----:R-:W-:-:S05]  /*89c0*/  IADD3 R19, P4, PT, R11, R2, RZ ;  /* 0x000000020b137210 */ /* 0x001fca0007f9e0ff */
[----:B------:R-:W-:Y:S04]  /*89d0*/  STL [R1+0x21e0], R19 ;  /* 0x0021e01301007387 */ /* 0x000fe80000100800 */
[----:B------:R-:W4:Y:S01]  /*89e0*/  LDL.LU R22, [R1+0x50] ;  /* 0x0000500001167983 */ /* 0x000f220000300800 */
[----:B------:R-:W-:Y:S02]  /*89f0*/  LEA.HI.X.SX32 R17, R17, R3, 0x1, P6 ;  /* 0x0000000311117211 */ /* 0x000fe400030f0eff */
[----:B-----5:R-:W-:-:S03]  /*8a00*/  IADD3 R18, P6, PT, R9, R2, RZ ;  /* 0x0000000209127210 */ /* 0x020fc60007fde0ff */
[----:B------:R0:W-:Y:S04]  /*8a10*/  STL [R1+0x21c0], R17 ;  /* 0x0021c01101007387 */ /* 0x0001e80000100800 */
[----:B------:R-:W-:Y:S01]  /*8a20*/  STL [R1+0x21c4], R18 ;  /* 0x0021c41201007387 */ /* 0x000fe20000100800 */
[----:B0-----:R-:W-:-:S05]  /*8a30*/  LEA.HI.X.SX32 R17, R16, R3, 0x1, P5 ;  /* 0x0000000310117211 */ /* 0x001fca00028f0eff */
[----:B------:R-:W-:Y:S04]  /*8a40*/  STL [R1+0x21b8], R17 ;  /* 0x0021b81101007387 */ /* 0x000fe80000100800 */
[----:B------:R-:W5:Y:S01]  /*8a50*/  LDL.LU R21, [R1+0x4c] ;  /* 0x00004c0001157983 */ /* 0x000f620000300800 */
[----:B------:R-:W-:Y:S02]  /*8a60*/  IADD3 R16, P5, PT, R7, R2, RZ ;  /* 0x0000000207107210 */ /* 0x000fe40007fbe0ff */
[----:B------:R-:W-:-:S03]  /*8a70*/  LEA.HI.X.SX32 R15, R15, R3, 0x1, P3 ;  /* 0x000000030f0f7211 */ /* 0x000fc600018f0eff */
[----:B------:R0:W-:Y:S04]  /*8a80*/  STL [R1+0x21bc], R16 ;  /* 0x0021bc1001007387 */ /* 0x0001e80000100800 */
[----:B------:R1:W-:Y:S01]  /*8a90*/  STL [R1+0x21b0], R15 ;  /* 0x0021b00f01007387 */ /* 0x0003e20000100800 */
[----:B0-----:R-:W-:-:S05]  /*8aa0*/  IADD3 R16, P3, PT, R5, R2, RZ ;  /* 0x0000000205107210 */ /* 0x001fca0007f7e0ff */
[----:B------:R-:W-:Y:S01]  /*8ab0*/  STL [R1+0x21b4], R16 ;  /* 0x0021b41001007387 */ /* 0x000fe20000100800 */
[----:B------:R-:W-:-:S03]  /*8ac0*/  LEA.HI.X.SX32 R14, R14, R3, 0x1, P2 ;  /* 0x000000030e0e7211 */ /* 0x000fc600010f0eff */
[----:B------:R-:W5:Y:S01]  /*8ad0*/  LDL.LU R20, [R1+0x48] ;  /* 0x0000480001147983 */ /* 0x000f620000300800 */
[----:B-1----:R-:W-:-:S03]  /*8ae0*/  IADD3 R15, P2, PT, R0, R2, RZ ;  /* 0x00000002000f7210 */ /* 0x002fc60007f5e0ff */
[----:B------:R0:W-:Y:S04]  /*8af0*/  STL [R1+0x21a8], R14 ;  /* 0x0021a80e01007387 */ /* 0x0001e80000100800 */
[----:B------:R-:W-:Y:S01]  /*8b00*/  STL [R1+0x21ac], R15 ;  /* 0x0021ac0f01007387 */ /* 0x000fe20000100800 */
[----:B0-----:R-:W-:-:S05]  /*8b10*/  LEA.HI.X.SX32 R14, R13, R3, 0x1, P1 ;  /* 0x000000030d0e7211 */ /* 0x001fca00008f0eff */
[----:B------:R-:W-:Y:S04]  /*8b20*/  STL [R1+0x21a0], R14 ;  /* 0x0021a00e01007387 */ /* 0x000fe80000100800 */
[----:B------:R-:W5:Y:S01]  /*8b30*/  LDL.LU R19, [R1+0x44] ;  /* 0x0000440001137983 */ /* 0x000f620000300800 */
[----:B---3--:R-:W-:Y:S02]  /*8b40*/  IADD3 R13, P1, PT, R4, R2, RZ ;  /* 0x00000002040d7210 */ /* 0x008fe40007f3e0ff */
[----:B------:R-:W-:-:S03]  /*8b50*/  LEA.HI.X.SX32 R12, R12, R3, 0x1, P0 ;  /* 0x000000030c0c7211 */ /* 0x000fc600000f0eff */
[----:B------:R0:W-:Y:S01]  /*8b60*/  STL [R1+0x21a4], R13 ;  /* 0x0021a40d01007387 */ /* 0x0001e20000100800 */
[----:B------:R-:W-:-:S03]  /*8b70*/  LEA.HI.X.SX32 R11, R11, R3, 0x1, P4 ;  /* 0x000000030b0b7211 */ /* 0x000fc600020f0eff */
[----:B------:R1:W-:Y:S01]  /*8b80*/  STL [R1+0x2198], R12 ;  /* 0x0021980c01007387 */ /* 0x0003e20000100800 */
[----:B0-----:R-:W-:-:S05]  /*8b90*/  IADD3 R13, P0, PT, R6, R2, RZ ;  /* 0x00000002060d7210 */ /* 0x001fca0007f1e0ff */
[----:B------:R-:W-:Y:S01]  /*8ba0*/  STL [R1+0x219c], R13 ;  /* 0x00219c0d01007387 */ /* 0x000fe20000100800 */
[----:B-1----:R-:W-:-:S03]  /*8bb0*/  IADD3 R12, P4, PT, R8, R2, RZ ;  /* 0x00000002080c7210 */ /* 0x002fc60007f9e0ff */
[----:B------:R-:W3:Y:S04]  /*8bc0*/  LDL.LU R18, [R1+0x40] ;  /* 0x0000400001127983 */ /* 0x000ee80000300800 */
[----:B------:R0:W-:Y:S04]  /*8bd0*/  STL [R1+0x2190], R11 ;  /* 0x0021900b01007387 */ /* 0x0001e80000100800 */
[----:B------:R-:W-:Y:S04]  /*8be0*/  STL [R1+0x2194], R12 ;  /* 0x0021940c01007387 */ /* 0x000fe80000100800 */
[----:B------:R-:W3:Y:S01]  /*8bf0*/  LDL.LU R17, [R1+0x3c] ;  /* 0x00003c0001117983 */ /* 0x000ee20000300800 */
[----:B0-----:R-:W-:-:S02]  /*8c00*/  LEA.HI.X.SX32 R11, R9, R3, 0x1, P6 ;  /* 0x00000003090b7211 */ /* 0x001fc400030f0eff */
[----:B------:R-:W-:-:S03]  /*8c10*/  IADD3 R9, P6, PT, R10, R2, RZ ;  /* 0x000000020a097210 */ /* 0x000fc60007fde0ff */
[----:B------:R-:W-:Y:S04]  /*8c20*/  STL [R1+0x2188], R11 ;  /* 0x0021880b01007387 */ /* 0x000fe80000100800 */
[----:B------:R-:W3:Y:S01]  /*8c30*/  LDL.LU R16, [R1+0x38] ;  /* 0x0000380001107983 */ /* 0x000ee20000300800 */
[----:B------:R-:W-:-:S03]  /*8c40*/  LEA.HI.X.SX32 R7, R7, R3, 0x1, P5 ;  /* 0x0000000307077211 */ /* 0x000fc600028f0eff */
[----:B------:R-:W-:Y:S04]  /*8c50*/  STL [R1+0x218c], R9 ;  /* 0x00218c0901007387 */ /* 0x000fe80000100800 */
[----:B------:R-:W3:Y:S04]  /*8c60*/  LDL.LU R15, [R1+0x34] ;  /* 0x00003400010f7983 */ /* 0x000ee80000300800 */
[----:B------:R0:W-:Y:S04]  /*8c70*/  STL [R1+0x2180], R7 ;  /* 0x0021800701007387 */ /* 0x0001e80000100800 */
[----:B------:R-:W3:Y:S01]  /*8c80*/  LDL.LU R14, [R1+0x30] ;  /* 0x00003000010e7983 */ /* 0x000ee20000300800 */
[----:B0-----:R-:W-:-:S02]  /*8c90*/  LEA.HI.X.SX32 R7, R5, R3, 0x1, P3 ;  /* 0x0000000305077211 */ /* 0x001fc400018f0eff */
[----:B------:R-:W-:Y:S02]  /*8ca0*/  LEA.HI.X.SX32 R0, R0, R3, 0x1, P2 ;  /* 0x0000000300007211 */ /* 0x000fe400010f0eff */
[----:B--2---:R-:W-:-:S05]  /*8cb0*/  IADD3 R9, P5, PT, R24, R2, RZ ;  /* 0x0000000218097210 */ /* 0x004fca0007fbe0ff */
[----:B------:R-:W-:Y:S04]  /*8cc0*/  STL [R1+0x2184], R9 ;  /* 0x0021840901007387 */ /* 0x000fe80000100800 */
[----:B------:R-:W2:Y:S04]  /*8cd0*/  LDL.LU R13, [R1+0x2c] ;  /* 0x00002c00010d7983 */ /* 0x000ea80000300800 */
[----:B------:R-:W-:Y:S04]  /*8ce0*/  STL [R1+0x2178], R7 ;  /* 0x0021780701007387 */ /* 0x000fe80000100800 */
[----:B------:R-:W2:Y:S01]  /*8cf0*/  LDL.LU R12, [R1+0x28] ;  /* 0x00002800010c7983 */ /* 0x000ea20000300800 */
[----:B------:R-:W-:-:S05]  /*8d00*/  IADD3 R5, P3, PT, R23, R2, RZ ;  /* 0x0000000217057210 */ /* 0x000fca0007f7e0ff */
[----:B------:R0:W-:Y:S04]  /*8d10*/  STL [R1+0x217c], R5 ;  /* 0x00217c0501007387 */ /* 0x0001e80000100800 */
[----:B------:R-:W2:Y:S04]  /*8d20*/  LDL.LU R11, [R1+0x24] ;  /* 0x00002400010b7983 */ /* 0x000ea80000300800 */
[----:B------:R1:W-:Y:S01]  /*8d30*/  STL [R1+0x2170], R0 ;  /* 0x0021700001007387 */ /* 0x0003e20000100800 */
[----:B0-----:R-:W-:-:S03]  /*8d40*/  LEA.HI.X.SX32 R5, R4, R3, 0x1, P1 ;  /* 0x0000000304057211 */ /* 0x001fc600008f0eff */
[----:B-1----:R-:W2:Y:S01]  /*8d50*/  LDL.LU R0, [R1+0x20] ;  /* 0x0000200001007983 */ /* 0x002ea20000300800 */
[----:B----4-:R-:W-:-:S05]  /*8d60*/  IADD3 R7, P2, PT, R22, R2, RZ ;  /* 0x0000000216077210 */ /* 0x010fca0007f5e0ff */
[----:B------:R0:W-:Y:S04]  /*8d70*/  STL [R1+0x2174], R7 ;  /* 0x0021740701007387 */ /* 0x0001e80000100800 */
[----:B------:R-:W4:Y:S04]  /*8d80*/  LDL.LU R4, [R1+0x1c] ;  /* 0x00001c0001047983 */ /* 0x000f280000300800 */
[----:B------:R1:W-:Y:S01]  /*8d90*/  STL [R1+0x2168], R5 ;  /* 0x0021680501007387 */ /* 0x0003e20000100800 */
[----:B0-----:R-:W-:-:S03]  /*8da0*/  LEA.HI.X.SX32 R7, R6, R3, 0x1, P0 ;  /* 0x0000000306077211 */ /* 0x001fc600000f0eff */
[----:B-1----:R-:W4:Y:S01]  /*8db0*/  LDL.LU R5, [R1+0x18] ;  /* 0x0000180001057983 */ /* 0x002f220000300800 */
[----:B-----5:R-:W-:-:S05]  /*8dc0*/  IADD3 R9, P1, PT, R21, R2, RZ ;  /* 0x0000000215097210 */ /* 0x020fca0007f3e0ff */
[----:B------:R0:W-:Y:S04]  /*8dd0*/  STL [R1+0x216c], R9 ;  /* 0x00216c0901007387 */ /* 0x0001e80000100800 */
[----:B------:R-:W5:Y:S04]  /*8de0*/  LDL.LU R6, [R1+0x14] ;  /* 0x0000140001067983 */ /* 0x000f680000300800 */
[----:B------:R1:W-:Y:S01]  /*8df0*/  STL [R1+0x2160], R7 ;  /* 0x0021600701007387 */ /* 0x0003e20000100800 */
[----:B0-----:R-:W-:-:S03]  /*8e00*/  LEA.HI.X.SX32 R9, R8, R3, 0x1, P4 ;  /* 0x0000000308097211 */ /* 0x001fc600020f0eff */
[----:B-1----:R-:W4:Y:S01]  /*8e10*/  LDL.LU R7, [R1+0x10] ;  /* 0x0000100001077983 */ /* 0x002f220000300800 */
[----:B------:R-:W-:-:S05]  /*8e20*/  IADD3 R25, P0, PT, R20, R2, RZ ;  /* 0x0000000214197210 */ /* 0x000fca0007f1e0ff */
[----:B------:R-:W-:Y:S04]  /*8e30*/  STL [R1+0x2164], R25 ;  /* 0x0021641901007387 */ /* 0x000fe80000100800 */
[----:B------:R-:W4:Y:S04]  /*8e40*/  LDL.LU R8, [R1+0xc] ;  /* 0x00000c0001087983 */ /* 0x000f280000300800 */
[----:B------:R0:W-:Y:S04]  /*8e50*/  STL [R1+0x2158], R9 ;  /* 0x0021580901007387 */ /* 0x0001e80000100800 */
[----:B0-----:R-:W4:Y:S01]  /*8e60*/  LDL.LU R9, [R1+0x8] ;  /* 0x0000080001097983 */ /* 0x001f220000300800 */
[----:B------:R-:W-:-:S05]  /*8e70*/  IADD3 R25, P4, PT, R19, R2, RZ ;  /* 0x0000000213197210 */ /* 0x000fca0007f9e0ff */
[----:B------:R0:W-:Y:S02]  /*8e80*/  STL [R1+0x215c], R25 ;  /* 0x00215c1901007387 */ /* 0x0001e40000100800 */
[-C--:B0-----:R-:W-:Y:S02]  /*8e90*/  LEA.HI.X.SX32 R25, R10, R3.reuse, 0x1, P6 ;  /* 0x000000030a197211 */ /* 0x081fe400030f0eff */
[----:B------:R-:W5:Y:S01]  /*8ea0*/  LDL.LU R10, [R1+0x4] ;  /* 0x00000400010a7983 */ /* 0x000f620000300800 */
[----:B------:R-:W-:-:S03]  /*8eb0*/  LEA.HI.X.SX32 R24, R24, R3, 0x1, P5 ;  /* 0x0000000318187211 */ /* 0x000fc600028f0eff */
[----:B------:R3:W-:Y:S02]  /*8ec0*/  STL [R1+0x2150], R25 ;  /* 0x0021501901007387 */ /* 0x0007e40000100800 */
[----:B---3--:R-:W-:-:S05]  /*8ed0*/  IADD3 R25, P6, PT, R18, R2, RZ ;  /* 0x0000000212197210 */ /* 0x008fca0007fde0ff */
[----:B------:R0:W-:Y:S01]  /*8ee0*/  STL [R1+0x2154], R25 ;  /* 0x0021541901007387 */ /* 0x0001e20000100800 */
[----:B------:R-:W-:-:S03]  /*8ef0*/  LEA.HI.X.SX32 R23, R23, R3, 0x1, P3 ;  /* 0x0000000317177211 */ /* 0x000fc600018f0eff */
[----:B0-----:R-:W3:Y:S04]  /*8f00*/  LDL.LU R25, [R1+0x2398] ;  /* 0x0023980001197983 */ /* 0x001ee80000300800 */
[----:B------:R0:W-:Y:S02]  /*8f10*/  STL [R1+0x2148], R24 ;  /* 0x0021481801007387 */ /* 0x0001e40000100800 */
[----:B0-----:R-:W-:-:S05]  /*8f20*/  IADD3 R24, P5, PT, R17, R2, RZ ;  /* 0x0000000211187210 */ /* 0x001fca0007fbe0ff */
        /* <DEDUP_REMOVED lines=18> */
[----:B------:R2:W-:Y:S01]  /*9050*/  STL [R1+0x2128], R20 ;  /* 0x0021281401007387 */ /* 0x0005e20000100800 */
[-C--:B------:R-:W-:Y:S02]  /*9060*/  LEA.HI.X.SX32 R18, R18, R3.reuse, 0x1, P6 ;  /* 0x0000000312127211 */ /* 0x080fe400030f0eff */
[----:B------:R-:W-:Y:S02]  /*9070*/  LEA.HI.X.SX32 R17, R17, R3, 0x1, P5 ;  /* 0x0000000311117211 */ /* 0x000fe400028f0eff */
[----:B--2---:R-:W-:-:S05]  /*9080*/  IADD3 R20, P0, PT, R13, R2, RZ ;  /* 0x000000020d147210 */ /* 0x004fca0007f1e0ff */
[----:B------:R0:W-:Y:S04]  /*9090*/  STL [R1+0x212c], R20 ;  /* 0x00212c1401007387 */ /* 0x0001e80000100800 */
[----:B0-----:R-:W2:Y:S04]  /*90a0*/  LDL.LU R20, [R1+0x2384] ;  /* 0x0023840001147983 */ /* 0x001ea80000300800 */
[----:B------:R0:W-:Y:S02]  /*90b0*/  STL [R1+0x2120], R19 ;  /* 0x0021201301007387 */ /* 0x0001e40000100800 */
[----:B0-----:R-:W-:-:S05]  /*90c0*/  IADD3 R19, P4, PT, R12, R2, RZ ;  /* 0x000000020c137210 */ /* 0x001fca0007f9e0ff */
[----:B------:R0:W-:Y:S04]  /*90d0*/  STL [R1+0x2124], R19 ;  /* 0x0021241301007387 */ /* 0x0001e80000100800 */
[----:B0-----:R-:W2:Y:S04]  /*90e0*/  LDL.LU R19, [R1+0x2380] ;  /* 0x0023800001137983 */ /* 0x001ea80000300800 */
[----:B------:R0:W-:Y:S02]  /*90f0*/  STL [R1+0x2118], R18 ;  /* 0x0021181201007387 */ /* 0x0001e40000100800 */
[----:B0-----:R-:W-:-:S05]  /*9100*/  IADD3 R18, P6, PT, R11, R2, RZ ;  /* 0x000000020b127210 */ /* 0x001fca0007fde0ff */
[----:B------:R0:W-:Y:S01]  /*9110*/  STL [R1+0x211c], R18 ;  /* 0x00211c1201007387 */ /* 0x0001e20000100800 */
[----:B------:R-:W-:-:S03]  /*9120*/  LEA.HI.X.SX32 R16, R16, R3, 0x1, P3 ;  /* 0x0000000310107211 */ /* 0x000fc600018f0eff */
[----:B0-----:R-:W2:Y:S04]  /*9130*/  LDL.LU R18, [R1+0x237c] ;  /* 0x00237c0001127983 */ /* 0x001ea80000300800 */
[----:B------:R0:W-:Y:S02]  /*9140*/  STL [R1+0x2110], R17 ;  /* 0x0021101101007387 */ /* 0x0001e40000100800 */
[----:B0-----:R-:W-:-:S05]  /*9150*/  IADD3 R17, P5, PT, R0, R2, RZ ;  /* 0x0000000200117210 */ /* 0x001fca0007fbe0ff */
[----:B------:R0:W-:Y:S01]  /*9160*/  STL [R1+0x2114], R17 ;  /* 0x0021141101007387 */ /* 0x0001e20000100800 */
[----:B------:R-:W-:-:S03]  /*9170*/  LEA.HI.X.SX32 R15, R15, R3, 0x1, P2 ;  /* 0x000000030f0f7211 */ /* 0x000fc600010f0eff */
[----:B0-----:R-:W2:Y:S04]  /*9180*/  LDL.LU R17, [R1+0x2378] ;  /* 0x0023780001117983 */ /* 0x001ea80000300800 */
[----:B------:R4:W-:Y:S02]  /*9190*/  STL [R1+0x2108], R16 ;  /* 0x0021081001007387 */ /* 0x0009e40000100800 */
[----:B----4-:R-:W-:-:S05]  /*91a0*/  IADD3 R16, P3, PT, R4, R2, RZ ;  /* 0x0000000204107210 */ /* 0x010fca0007f7e0ff */
[----:B------:R0:W-:Y:S01]  /*91b0*/  STL [R1+0x210c], R16 ;  /* 0x00210c1001007387 */ /* 0x0001e20000100800 */
[----:B------:R-:W-:-:S03]  /*91c0*/  LEA.HI.X.SX32 R14, R14, R3, 0x1, P1 ;  /* 0x000000030e0e7211 */ /* 0x000fc600008f0eff */
[----:B0-----:R-:W4:Y:S04]  /*91d0*/  LDL.LU R16, [R1+0x2374] ;  /* 0x0023740001107983 */ /* 0x001f280000300800 */
[----:B------:R0:W-:Y:S02]  /*91e0*/  STL [R1+0x2100], R15 ;  /* 0x0021000f01007387 */ /* 0x0001e40000100800 */
[----:B0-----:R-:W-:-:S05]  /*91f0*/  IADD3 R15, P2, PT, R5, R2, RZ ;  /* 0x00000002050f7210 */ /* 0x001fca0007f5e0ff */
[----:B------:R0:W-:Y:S01]  /*9200*/  STL [R1+0x2104], R15 ;  /* 0x0021040f01007387 */ /* 0x0001e20000100800 */
[----:B------:R-:W-:-:S03]  /*9210*/  LEA.HI.X.SX32 R13, R13, R3, 0x1, P0 ;  /* 0x000000030d0d7211 */ /* 0x000fc600000f0eff */
[----:B0-----:R-:W2:Y:S04]  /*9220*/  LDL.LU R15, [R1+0x2370] ;  /* 0x00237000010f7983 */ /* 0x001ea80000300800 */
[----:B------:R5:W-:Y:S02]  /*9230*/  STL [R1+0x20f8], R14 ;  /* 0x0020f80e01007387 */ /* 0x000be40000100800 */
[----:B-----5:R-:W-:-:S05]  /*9240*/  IADD3 R14, P1, PT, R6, R2, RZ ;  /* 0x00000002060e7210 */ /* 0x020fca0007f3e0ff */
[----:B------:R0:W-:Y:S01]  /*9250*/  STL [R1+0x20fc], R14 ;  /* 0x0020fc0e01007387 */ /* 0x0001e20000100800 */
[----:B------:R-:W-:-:S03]  /*9260*/  LEA.HI.X.SX32 R12, R12, R3, 0x1, P4 ;  /* 0x000000030c0c7211 */ /* 0x000fc600020f0eff */
[----:B0-----:R-:W5:Y:S04]  /*9270*/  LDL.LU R14, [R1+0x236c] ;  /* 0x00236c00010e7983 */ /* 0x001f680000300800 */
        /* <DEDUP_REMOVED lines=12> */
[----:B------:R0:W-:Y:S04]  /*9340*/  STL [R1+0x20e4], R11 ;  /* 0x0020e40b01007387 */ /* 0x0001e80000100800 */
[----:B0-----:R-:W2:Y:S04]  /*9350*/  LDL.LU R11, [R1+0x2360] ;  /* 0x00236000010b7983 */ /* 0x001ea80000300800 */
[----:B------:R0:W-:Y:S02]  /*9360*/  STL [R1+0x20d8], R0 ;  /* 0x0020d80001007387 */ /* 0x0001e40000100800 */
[----:B0-----:R-:W-:-:S05]  /*9370*/  IADD3 R0, P5, PT, R10, R2, RZ ;  /* 0x000000020a007210 */ /* 0x001fca0007fbe0ff */
[----:B------:R0:W-:Y:S04]  /*9380*/  STL [R1+0x20dc], R0 ;  /* 0x0020dc0001007387 */ /* 0x0001e80000100800 */
[----:B0-----:R-:W2:Y:S01]  /*9390*/  LDL.LU R0, [R1+0x235c] ;  /* 0x00235c0001007983 */ /* 0x001ea20000300800 */
[----:B------:R-:W-:-:S05]  /*93a0*/  LEA.HI.X.SX32 R4, R4, R3, 0x1, P3 ;  /* 0x0000000304047211 */ /* 0x000fca00018f0eff */
[----:B------:R2:W-:Y:S02]  /*93b0*/  STL [R1+0x20d0], R4 ;  /* 0x0020d00401007387 */ /* 0x0005e40000100800 */
[----:B--2---:R-:W-:-:S05]  /*93c0*/  IADD3 R4, P3, PT, R0, R2, RZ ;  /* 0x0000000200047210 */ /* 0x004fca0007f7e0ff */
        /* <DEDUP_REMOVED lines=32> */
[-C--:B------:R-:W-:Y:S02]  /*95d0*/  LEA.HI.X.SX32 R0, R0, R3.reuse, 0x1, P3 ;  /* 0x0000000300007211 */ /* 0x080fe400018f0eff */
[----:B------:R-:W-:-:S03]  /*95e0*/  LEA.HI.X.SX32 R4, R4, R3, 0x1, P2 ;  /* 0x0000000304047211 */ /* 0x000fc600010f0eff */
[----:B------:R2:W-:Y:S02]  /*95f0*/  STL [R1+0x2098], R0 ;  /* 0x0020980001007387 */ /* 0x0005e40000100800 */
[----:B--2---:R-:W-:-:S05]  /*9600*/  IADD3 R0, P3, PT, R10, R2, RZ ;  /* 0x000000020a007210 */ /* 0x004fca0007f7e0ff */
[----:B------:R0:W-:Y:S04]  /*9610*/  STL [R1+0x209c], R0 ;  /* 0x00209c0001007387 */ /* 0x0001e80000100800 */
[----:B0-----:R-:W2:Y:S04]  /*9620*/  LDL.LU R0, [R1+0x233c] ;  /* 0x00233c0001007983 */ /* 0x001ea80000300800 */
[----:B------:R0:W-:Y:S02]  /*9630*/  STL [R1+0x2090], R4 ;  /* 0x0020900401007387 */ /* 0x0001e40000100800 */
[----:B0-----:R-:W-:-:S05]  /*9640*/  IADD3 R4, P2, PT, R11, R2, RZ ;  /* 0x000000020b047210 */ /* 0x001fca0007f5e0ff */
[----:B------:R0:W-:Y:S02]  /*9650*/  STL [R1+0x2094], R4 ;  /* 0x0020940401007387 */ /* 0x0001e40000100800 */
[----:B0-----:R-:W-:Y:S02]  /*9660*/  LEA.HI.X.SX32 R4, R5, R3, 0x1, P1 ;  /* 0x0000000305047211 */ /* 0x001fe400008f0eff */
[----:B------:R-:W-:-:S03]  /*9670*/  IADD3 R5, P1, PT, R12, R2, RZ ;  /* 0x000000020c057210 */ /* 0x000fc60007f3e0ff */
[----:B------:R0:W-:Y:S04]  /*9680*/  STL [R1+0x2088], R4 ;  /* 0x0020880401007387 */ /* 0x0001e80000100800 */
[----:B------:R1:W-:Y:S01]  /*9690*/  STL [R1+0x208c], R5 ;  /* 0x00208c0501007387 */ /* 0x0003e20000100800 */
[-C--:B0-----:R-:W-:Y:S02]  /*96a0*/  LEA.HI.X.SX32 R4, R6, R3.reuse, 0x1, P0 ;  /* 0x0000000306047211 */ /* 0x081fe400000f0eff */
[-C--:B------:R-:W-:Y:S02]  /*96b0*/  IADD3 R6, P0, PT, R13, R2.reuse, RZ ;  /* 0x000000020d067210 */ /* 0x080fe40007f1e0ff */
[----:B-1----:R-:W-:Y:S01]  /*96c0*/  LEA.HI.X.SX32 R5, R7, R3, 0x1, P4 ;  /* 0x0000000307057211 */ /* 0x002fe200020f0eff */
[----:B------:R5:W-:Y:S04]  /*96d0*/  STL [R1+0x2080], R4 ;  /* 0x0020800401007387 */ /* 0x000be80000100800 */
[----:B------:R0:W-:Y:S01]  /*96e0*/  STL [R1+0x2084], R6 ;  /* 0x0020840601007387 */ /* 0x0001e20000100800 */
[----:B-----5:R-:W-:-:S03]  /*96f0*/  IADD3 R4, P4, PT, R14, R2, RZ ;  /* 0x000000020e047210 */ /* 0x020fc60007f9e0ff */
[----:B------:R1:W-:Y:S01]  /*9700*/  STL [R1+0x2078], R5 ;  /* 0x0020780501007387 */ /* 0x0003e20000100800 */
[----:B0-----:R-:W-:-:S03]  /*9710*/  LEA.HI.X.SX32 R6, R8, R3, 0x1, P6 ;  /* 0x0000000308067211 */ /* 0x001fc600030f0eff */
[----:B------:R0:W-:Y:S01]  /*9720*/  STL [R1+0x207c], R4 ;  /* 0x00207c0401007387 */ /* 0x0001e20000100800 */
[----:B-1----:R-:W-:-:S03]  /*9730*/  IADD3 R5, P6, PT, R15, R2, RZ ;  /* 0x000000020f057210 */ /* 0x002fc60007fde0ff */
[----:B------:R4:W-:Y:S01]  /*9740*/  STL [R1+0x2070], R6 ;  /* 0x0020700601007387 */ /* 0x0009e20000100800 */
[----:B0-----:R-:W-:-:S03]  /*9750*/  LEA.HI.X.SX32 R4, R9, R3, 0x1, P5 ;  /* 0x0000000309047211 */ /* 0x001fc600028f0eff */
[----:B------:R0:W-:Y:S01]  /*9760*/  STL [R1+0x2074], R5 ;  /* 0x0020740501007387 */ /* 0x0001e20000100800 */
[----:B----4-:R-:W-:-:S03]  /*9770*/  IADD3 R6, P5, PT, R16, R2, RZ ;  /* 0x0000000210067210 */ /* 0x010fc60007fbe0ff */
[----:B------:R1:W-:Y:S01]  /*9780*/  STL [R1+0x2068], R4 ;  /* 0x0020680401007387 */ /* 0x0003e20000100800 */
[----:B0-----:R-:W-:-:S03]  /*9790*/  LEA.HI.X.SX32 R5, R10, R3, 0x1, P3 ;  /* 0x000000030a057211 */ /* 0x001fc600018f0eff */
[----:B------:R0:W-:Y:S01]  /*97a0*/  STL [R1+0x206c], R6 ;  /* 0x00206c0601007387 */ /* 0x0001e20000100800 */
[----:B-1----:R-:W-:-:S03]  /*97b0*/  IADD3 R4, P3, PT, R17, R2, RZ ;  /* 0x0000000211047210 */ /* 0x002fc60007f7e0ff */
        /* <DEDUP_REMOVED lines=15> */
[----:B---3--:R-:W-:-:S03]  /*98b0*/  IADD3 R5, P4, PT, R21, R2, RZ ;  /* 0x0000000215057210 */ /* 0x008fc60007f9e0ff */
[----:B------:R1:W-:Y:S01]  /*98c0*/  STL [R1+0x2040], R6 ;  /* 0x0020400601007387 */ /* 0x0003e20000100800 */
[----:B0-----:R-:W-:-:S03]  /*98d0*/  LEA.HI.X.SX32 R4, R15, R3, 0x1, P6 ;  /* 0x000000030f047211 */ /* 0x001fc600030f0eff */
[----:B------:R-:W3:Y:S04]  /*98e0*/  LDL.LU R9, [R1+0x15c] ;  /* 0x00015c0001097983 */ /* 0x000ee80000300800 */
[----:B------:R0:W-:Y:S04]  /*98f0*/  STL [R1+0x2044], R5 ;  /* 0x0020440501007387 */ /* 0x0001e80000100800 */
[----:B------:R-:W4:Y:S04]  /*9900*/  LDL.LU R8, [R1+0x158] ;  /* 0x0001580001087983 */ /* 0x000f280000300800 */
[----:B------:R5:W-:Y:S04]  /*9910*/  STL [R1+0x2038], R4 ;  /* 0x0020380401007387 */ /* 0x000be80000100800 */
[----:B------:R-:W2:Y:S04]  /*9920*/  LDL.LU R7, [R1+0x154] ;  /* 0x0001540001077983 */ /* 0x000ea80000300800 */
[----:B-1----:R-:W2:Y:S04]  /*9930*/  LDL.LU R6, [R1+0x150] ;  /* 0x0001500001067983 */ /* 0x002ea80000300800 */
[----:B0-----:R-:W2:Y:S04]  /*9940*/  LDL.LU R5, [R1+0x14c] ;  /* 0x00014c0001057983 */ /* 0x001ea80000300800 */
[----:B-----5:R-:W5:Y:S04]  /*9950*/  LDL.LU R4, [R1+0x148] ;  /* 0x0001480001047983 */ /* 0x020f680000300800 */
[----:B------:R-:W5:Y:S04]  /*9960*/  LDL.LU R11, [R1+0x144] ;  /* 0x00014400010b7983 */ /* 0x000f680000300800 */
[----:B------:R-:W5:Y:S01]  /*9970*/  LDL.LU R10, [R1+0x140] ;  /* 0x00014000010a7983 */ /* 0x000f620000300800 */
[----:B------:R-:W-:-:S02]  /*9980*/  IADD3 R14, P6, PT, R22, R2, RZ ;  /* 0x00000002160e7210 */ /* 0x000fc40007fde0ff */
[----:B------:R-:W-:Y:S02]  /*9990*/  LEA.HI.X.SX32 R13, R16, R3, 0x1, P5 ;  /* 0x00000003100d7211 */ /* 0x000fe400028f0eff */
[----:B------:R-:W-:Y:S01]  /*99a0*/  IADD3 R12, P5, PT, R23, R2, RZ ;  /* 0x00000002170c7210 */ /* 0x000fe20007fbe0ff */
[----:B------:R0:W-:Y:S01]  /*99b0*/  STL [R1+0x203c], R14 ;  /* 0x00203c0e01007387 */ /* 0x0001e20000100800 */
[----:B------:R-:W-:-:S03]  /*99c0*/  IMAD R26, R26, UR66, RZ ;  /* 0x000000421a1a7c24 */ /* 0x000fc6000f8e02ff */
[----:B------:R1:W-:Y:S04]  /*99d0*/  STL [R1+0x2030], R13 ;  /* 0x0020300d01007387 */ /* 0x0003e80000100800 */
[----:B------:R1:W-:Y:S01]  /*99e0*/  STL [R1+0x2034], R12 ;  /* 0x0020340c01007387 */ /* 0x0003e20000100800 */
[----:B0-----:R-:W-:Y:S02]  /*99f0*/  LEA.HI.X.SX32 R14, R17, R3, 0x1, P3 ;  /* 0x00000003110e7211 */ /* 0x001fe400018f0eff */
[----:B-1----:R-:W-:-:S03]  /*9a00*/  IADD3 R13, P3, PT, R24, R2, RZ ;  /* 0x00000002180d7210 */ /* 0x002fc60007f7e0ff */
[----:B------:R0:W-:Y:S01]  /*9a10*/  STL [R1+0x2028], R14 ;  /* 0x0020280e01007387 */ /* 0x0001e20000100800 */
[----:B------:R-:W-:-:S03]  /*9a20*/  LEA.HI.X.SX32 R12, R18, R3, 0x1, P2 ;  /* 0x00000003120c7211 */ /* 0x000fc600010f0eff */
[----:B------:R1:W-:Y:S01]  /*9a30*/  STL [R1+0x202c], R13 ;  /* 0x00202c0d01007387 */ /* 0x0003e20000100800 */
[----:B------:R-:W-:-:S03]  /*9a40*/  IMAD R27, R27, UR66, RZ ;  /* 0x000000421b1b7c24 */ /* 0x000fc6000f8e02ff */
[----:B------:R1:W-:Y:S01]  /*9a50*/  STL [R1+0x2020], R12 ;  /* 0x0020200c01007387 */ /* 0x0003e20000100800 */
[----:B0-----:R-:W-:Y:S02]  /*9a60*/  IADD3 R14, P2, PT, R25, R2, RZ ;  /* 0x00000002190e7210 */ /* 0x001fe40007f5e0ff */
[----:B-1----:R-:W-:-:S03]  /*9a70*/  LEA.HI.X.SX32 R13, R19, R3, 0x1, P1 ;  /* 0x00000003130d7211 */ /* 0x002fc600008f0eff */
[----:B------:R0:W-:Y:S01]  /*9a80*/  STL [R1+0x2024], R14 ;  /* 0x0020240e01007387 */ /* 0x0001e20000100800 */
[----:B------:R-:W-:-:S03]  /*9a90*/  IADD3 R12, P1, PT, R26, R2, RZ ;  /* 0x000000021a0c7210 */ /* 0x000fc60007f3e0ff */
[----:B------:R1:W-:Y:S01]  /*9aa0*/  STL [R1+0x2018], R13 ;  /* 0x0020180d01007387 */ /* 0x0003e20000100800 */
[----:B------:R-:W-:-:S03]  /*9ab0*/  IMAD R29, R29, UR66, RZ ;  /* 0x000000421d1d7c24 */ /* 0x000fc6000f8e02ff */
[----:B------:R1:W-:Y:S01]  /*9ac0*/  STL [R1+0x201c], R12 ;  /* 0x00201c0c01007387 */ /* 0x0003e20000100800 */
[----:B0-----:R-:W-:Y:S02]  /*9ad0*/  LEA.HI.X.SX32 R14, R20, R3, 0x1, P0 ;  /* 0x00000003140e7211 */ /* 0x001fe400000f0eff */
[----:B-1----:R-:W-:-:S03]  /*9ae0*/  IADD3 R13, P0, PT, R27, R2, RZ ;  /* 0x000000021b0d7210 */ /* 0x002fc60007f1e0ff */
[----:B------:R0:W-:Y:S01]  /*9af0*/  STL [R1+0x2010], R14 ;  /* 0x0020100e01007387 */ /* 0x0001e20000100800 */
[----:B------:R-:W-:-:S03]  /*9b00*/  LEA.HI.X.SX32 R12, R21, R3, 0x1, P4 ;  /* 0x00000003150c7211 */ /* 0x000fc600020f0eff */
[----:B------:R1:W-:Y:S04]  /*9b10*/  STL [R1+0x2014], R13 ;  /* 0x0020140d01007387 */ /* 0x0003e80000100800 */
[----:B------:R1:W-:Y:S01]  /*9b20*/  STL [R1+0x2008], R12 ;  /* 0x0020080c01007387 */ /* 0x0003e20000100800 */
[----:B0-----:R-:W-:Y:S02]  /*9b30*/  IADD3 R14, P4, PT, R28, R2, RZ ;  /* 0x000000021c0e7210 */ /* 0x001fe40007f9e0ff */
[----:B-1----:R-:W-:-:S03]  /*9b40*/  LEA.HI.X.SX32 R13, R22, R3, 0x1, P6 ;  /* 0x00000003160d7211 */ /* 0x002fc600030f0eff */
[----:B------:R-:W-:Y:S01]  /*9b50*/  STL [R1+0x200c], R14 ;  /* 0x00200c0e01007387 */ /* 0x000fe20000100800 */
[----:B------:R-:W-:Y:S02]  /*9b60*/  IADD3 R12, P6, PT, R29, R2, RZ ;  /* 0x000000021d0c7210 */ /* 0x000fe40007fde0ff */
[-C--:B------:R-:W-:Y:S01]  /*9b70*/  LEA.HI.X.SX32 R2, R23, R3.reuse, 0x1, P5 ;  /* 0x0000000317027211 */ /* 0x080fe200028f0eff */
[----:B------:R0:W-:Y:S04]  /*9b80*/  STL [R1+0x2004], R13 ;  /* 0x0020040d01007387 */ /* 0x0001e80000100800 */
[----:B------:R1:W-:Y:S04]  /*9b90*/  STL [R1+0x2000], R12 ;  /* 0x0020000c01007387 */ /* 0x0003e80000100800 */
[----:B------:R1:W-:Y:S01]  /*9ba0*/  STL [R1+0x1ffc], R2 ;  /* 0x001ffc0201007387 */ /* 0x0003e20000100800 */
[----:B0-----:R-:W-:-:S02]  /*9bb0*/  LEA.HI.X.SX32 R13, R24, R3, 0x1, P3 ;  /* 0x00000003180d7211 */ /* 0x001fc400018f0eff */
[----:B-1----:R-:W-:-:S03]  /*9bc0*/  LEA.HI.X.SX32 R12, R25, R3, 0x1, P2 ;  /* 0x00000003190c7211 */ /* 0x002fc600010f0eff */
[----:B------:R0:W-:Y:S01]  /*9bd0*/  STL [R1+0x1ff8], R13 ;  /* 0x001ff80d01007387 */ /* 0x0001e20000100800 */
[----:B------:R-:W-:-:S03]  /*9be0*/  LEA.HI.X.SX32 R2, R26, R3, 0x1, P1 ;  /* 0x000000031a027211 */ /* 0x000fc600008f0eff */
[----:B------:R1:W-:Y:S04]  /*9bf0*/  STL [R1+0x1ff4], R12 ;  /* 0x001ff40c01007387 */ /* 0x0003e80000100800 */
[----:B------:R1:W-:Y:S01]  /*9c00*/  STL [R1+0x1ff0], R2 ;  /* 0x001ff00201007387 */ /* 0x0003e20000100800 */
[-C--:B0-----:R-:W-:Y:S02]  /*9c10*/  LEA.HI.X.SX32 R13, R27, R3.reuse, 0x1, P0 ;  /* 0x000000031b0d7211 */ /* 0x081fe400000f0eff */
[----:B-1----:R-:W-:-:S03]  /*9c20*/  LEA.HI.X.SX32 R12, R28, R3, 0x1, P4 ;  /* 0x000000031c0c7211 */ /* 0x002fc600020f0eff */
[----:B------:R-:W-:Y:S01]  /*9c30*/  STL [R1+0x1fec], R13 ;  /* 0x001fec0d01007387 */ /* 0x000fe20000100800 */
[----:B------:R-:W-:-:S03]  /*9c40*/  LEA.HI.X.SX32 R2, R29, R3, 0x1, P6 ;  /* 0x000000031d027211 */ /* 0x000fc600030f0eff */
[----:B------:R-:W-:Y:S04]  /*9c50*/  STL [R1+0x1fe8], R12 ;  /* 0x001fe80c01007387 */ /* 0x000fe80000100800 */
[----:B------:R0:W-:Y:S01]  /*9c60*/  STL [R1+0x1008], R2 ;  /* 0x0010080201007387 */ /* 0x0001e20000100800 */
[----:B---3--:R-:W-:Y:S02]  /*9c70*/  IMAD R9, R9, UR65, RZ ;  /* 0x0000004109097c24 */ /* 0x008fe4000f8e02ff */
[----:B----4-:R-:W-:-:S03]  /*9c80*/  IMAD R8, R8, UR65, RZ ;  /* 0x0000004108087c24 */ /* 0x010fc6000f8e02ff */
[----:B------:R-:W-:Y:S01]  /*9c90*/  IADD3 R17, P4, PT, R9, UR20, RZ ;  /* 0x0000001409117c10 */ /* 0x000fe2000ff9e0ff */
[----:B--2---:R-:W-:Y:S01]  /*9ca0*/  IMAD R7, R7, UR65, RZ ;  /* 0x0000004107077c24 */ /* 0x004fe2000f8e02ff */
[----:B------:R-:W-:Y:S01]  /*9cb0*/  IADD3 R19, P5, PT, R8, UR20, RZ ;  /* 0x0000001408137c10 */ /* 0x000fe2000ffbe0ff */
[----:B------:R-:W-:-:S03]  /*9cc0*/  IMAD R6, R6, UR65, RZ ;  /* 0x0000004106067c24 */ /* 0x000fc6000f8e02ff */
[----:B------:R-:W-:Y:S01]  /*9cd0*/  IADD3 R20, P3, PT, R7, UR20, RZ ;  /* 0x0000001407147c10 */ /* 0x000fe2000ff7e0ff */
[----:B------:R-:W-:Y:S01]  /*9ce0*/  IMAD R5, R5, UR65, RZ ;  /* 0x0000004105057c24 */ /* 0x000fe2000f8e02ff */
[----:B------:R-:W-:Y:S01]  /*9cf0*/  IADD3 R21, P2, PT, R6, UR20, RZ ;  /* 0x0000001406157c10 */ /* 0x000fe2000ff5e0ff */
[----:B-----5:R-:W-:-:S03]  /*9d00*/  IMAD R4, R4, UR65, RZ ;  /* 0x0000004104047c24 */ /* 0x020fc6000f8e02ff */
[----:B------:R-:W-:Y:S01]  /*9d10*/  IADD3 R22, P1, PT, R5, UR20, RZ ;  /* 0x0000001405167c10 */ /* 0x000fe2000ff3e0ff */
[----:B------:R-:W-:Y:S01]  /*9d20*/  IMAD R3, R11, UR65, RZ ;  /* 0x000000410b037c24 */ /* 0x000fe2000f8e02ff */
[----:B------:R-:W-:Y:S01]  /*9d30*/  STL [R1+0xed4], R17 ;  /* 0x000ed41101007387 */ /* 0x000fe20000100800 */
[----:B------:R-:W-:Y:S01]  /*9d40*/  IADD3 R23, P0, PT, R4, UR20, RZ ;  /* 0x0000001404177c10 */ /* 0x000fe2000ff1e0ff */
[----:B0-----:R-:W-:Y:S01]  /*9d50*/  IMAD R2, R10, UR65, RZ ;  /* 0x000000410a027c24 */ /* 0x001fe2000f8e02ff */
[----:B------:R-:W-:Y:S01]  /*9d60*/  LEA.HI.X.SX32 R10, R9, UR21, 0x1, P4 ;  /* 0x00000015090a7c11 */ /* 0x000fe2000a0f0eff */
[----:B------:R-:W-:Y:S01]  /*9d70*/  STL [R1+0xedc], R19 ;  /* 0x000edc1301007387 */ /* 0x000fe20000100800 */
[----:B------:R-:W-:Y:S02]  /*9d80*/  IADD3 R24, P4, PT, R3, UR20, RZ ;  /* 0x0000001403187c10 */ /* 0x000fe4000ff9e0ff */
[----:B------:R-:W-:Y:S01]  /*9d90*/  LEA.HI.X.SX32 R11, R8, UR21, 0x1, P5 ;  /* 0x00000015080b7c11 */ /* 0x000fe2000a8f0eff */
[----:B------:R-:W-:Y:S01]  /*9da0*/  STL [R1+0xee4], R20 ;  /* 0x000ee41401007387 */ /* 0x000fe20000100800 */
[----:B------:R-:W-:-:S03]  /*9db0*/  IADD3 R25, P5, PT, R2, UR20, RZ ;  /* 0x0000001402197c10 */ /* 0x000fc6000ffbe0ff */
[----:B------:R-:W-:Y:S01]  /*9dc0*/  STL [R1+0xeec], R21 ;  /* 0x000eec1501007387 */ /* 0x000fe20000100800 */
[----:B------:R-:W-:-:S03]  /*9dd0*/  LEA.HI.X.SX32 R12, R7, UR21, 0x1, P3 ;  /* 0x00000015070c7c11 */ /* 0x000fc600098f0eff */
        /* <DEDUP_REMOVED lines=10> */
[----:B------:R-:W-:Y:S04]  /*9e80*/  STL [R1+0xf0c], R25 ;  /* 0x000f0c1901007387 */ /* 0x000fe80000100800 */
[----:B------:R-:W-:Y:S04]  /*9e90*/  STL [R1+0xee0], R12 ;  /* 0x000ee00c01007387 */ /* 0x000fe80000100800 */
[----:B------:R-:W-:Y:S04]  /*9ea0*/  STL [R1+0xee8], R13 ;  /* 0x000ee80d01007387 */ /* 0x000fe80000100800 */
[----:B------:R-:W-:Y:S04]  /*9eb0*/  STL [R1+0xef0], R14 ;  /* 0x000ef00e01007387 */ /* 0x000fe80000100800 */
[----:B------:R-:W-:Y:S04]  /*9ec0*/  STL [R1+0xef8], R15 ;  /* 0x000ef80f01007387 */ /* 0x000fe80000100800 */
[----:B------:R-:W-:Y:S04]  /*9ed0*/  STL [R1+0xf00], R16 ;  /* 0x000f001001007387 */ /* 0x000fe80000100800 */
[----:B------:R-:W-:Y:S04]  /*9ee0*/  STL [R1+0xf08], R18 ;  /* 0x000f081201007387 */ /* 0x000fe80000100800 */
[----:B------:R-:W-:Y:S04]  /*9ef0*/  STL [R1+0x1000], RZ ;  /* 0x001000ff01007387 */ /* 0x000fe80000100800 */
        /* <DEDUP_REMOVED lines=454> */
[----:B------:R-:W-:Y:S01]  /*bb60*/  STL [R1+0x218], RZ ;  /* 0x000218ff01007387 */ /* 0x000fe20000100800 */
[----:B------:R-:W-:-:S03]  /*bb70*/  IADD3 R4, P6, PT, R25, UR75, RZ ;  /* 0x0000004b19047c10 */ /* 0x000fc6000ffde0ff */
[----:B------:R-:W-:Y:S01]  /*bb80*/  STL [R1+0x21c], RZ ;  /* 0x00021cff01007387 */ /* 0x000fe20000100800 */
[----:B------:R-:W-:-:S03]  /*bb90*/  IADD3 R2, P5, PT, R24, UR75, RZ ;  /* 0x0000004b18027c10 */ /* 0x000fc6000ffbe0ff */
[----:B------:R-:W-:Y:S04]  /*bba0*/  STL [R1+0x200], RZ ;  /* 0x000200ff01007387 */ /* 0x000fe80000100800 */
[----:B------:R-:W-:Y:S04]  /*bbb0*/  STL [R1+0x204], RZ ;  /* 0x000204ff01007387 */ /* 0x000fe80000100800 */
[----:B------:R-:W-:Y:S04]  /*bbc0*/  STL [R1+0x208], RZ ;  /* 0x000208ff01007387 */ /* 0x000fe80000100800 */
[----:B------:R-:W-:Y:S01]  /*bbd0*/  STL [R1+0x20c], RZ ;  /* 0x00020cff01007387 */ /* 0x000fe20000100800 */
[----:B------:R-:W-:-:S03]  /*bbe0*/  IADD3 R3, P4, PT, R23, UR75, RZ ;  /* 0x0000004b17037c10 */ /* 0x000fc6000ff9e0ff */
[----:B------:R-:W-:Y:S04]  /*bbf0*/  STL [R1+0x1f0], RZ ;  /* 0x0001f0ff01007387 */ /* 0x000fe80000100800 */
[----:B------:R-:W-:Y:S01]  /*bc00*/  STL [R1+0x1f4], RZ ;  /* 0x0001f4ff01007387 */ /* 0x000fe20000100800 */
[----:B------:R-:W-:-:S03]  /*bc10*/  USHF.R.S32.HI UR66, URZ, 0x1f, UR75 ;  /* 0x0000001fff427899 */ /* 0x000fc6000801144b */
[----:B------:R-:W-:Y:S04]  /*bc20*/  STL [R1+0x1f8], RZ ;  /* 0x0001f8ff01007387 */ /* 0x000fe80000100800 */
[----:B------:R0:W-:Y:S04]  /*bc30*/  STL [R1+0x1010], R4 ;  /* 0x0010100401007387 */ /* 0x0001e80000100800 */
[----:B------:R1:W-:Y:S01]  /*bc40*/  STL [R1+0x1018], R2 ;  /* 0x0010180201007387 */ /* 0x0003e20000100800 */
[----:B0-----:R-:W-:-:S03]  /*bc50*/  IADD3 R4, P3, PT, R22, UR75, RZ ;  /* 0x0000004b16047c10 */ /* 0x001fc6000ff7e0ff */
[----:B------:R0:W-:Y:S01]  /*bc60*/  STL [R1+0x1020], R3 ;  /* 0x0010200301007387 */ /* 0x0001e20000100800 */
[----:B-1----:R-:W-:-:S03]  /*bc70*/  IADD3 R2, P2, PT, R21, UR75, RZ ;  /* 0x0000004b15027c10 */ /* 0x002fc6000ff5e0ff */
[----:B------:R1:W-:Y:S04]  /*bc80*/  STL [R1+0x1028], R4 ;  /* 0x0010280401007387 */ /* 0x0003e80000100800 */
[----:B------:R2:W-:Y:S01]  /*bc90*/  STL [R1+0x1030], R2 ;  /* 0x0010300201007387 */ /* 0x0005e20000100800 */
[----:B0-----:R-:W-:Y:S02]  /*bca0*/  IADD3 R3, P1, PT, R20, UR75, RZ ;  /* 0x0000004b14037c10 */ /* 0x001fe4000ff3e0ff */
[----:B-1----:R-:W-:-:S03]  /*bcb0*/  IADD3 R4, P0, PT, R19, UR75, RZ ;  /* 0x0000004b13047c10 */ /* 0x002fc6000ff1e0ff */
[----:B------:R0:W-:Y:S01]  /*bcc0*/  STL [R1+0x1038], R3 ;  /* 0x0010380301007387 */ /* 0x0001e20000100800 */
[----:B--2---:R-:W-:-:S03]  /*bcd0*/  IADD3.X R2, PT, PT, R18, UR66, RZ, P6, !PT ;  /* 0x0000004212027c10 */ /* 0x004fc6000b7fe4ff */
[----:B------:R1:W-:Y:S04]  /*bce0*/  STL [R1+0x1040], R4 ;  /* 0x0010400401007387 */ /* 0x0003e80000100800 */
[----:B------:R2:W-:Y:S01]  /*bcf0*/  STL [R1+0x100c], R2 ;  /* 0x00100c0201007387 */ /* 0x0005e20000100800 */
[----:B0-----:R-:W-:Y:S02]  /*bd00*/  IADD3 R3, P6, PT, R17, UR75, RZ ;  /* 0x0000004b11037c10 */ /* 0x001fe4000ffde0ff */
[----:B-1----:R-:W-:Y:S02]  /*bd10*/  IADD3.X R4, PT, PT, R15, UR66, RZ, P4, !PT ;  /* 0x000000420f047c10 */ /* 0x002fe4000a7fe4ff */
[----:B--2---:R-:W-:Y:S01]  /*bd20*/  IADD3.X R2, PT, PT, R16, UR66, RZ, P5, !PT ;  /* 0x0000004210027c10 */ /* 0x004fe2000affe4ff */
[----:B------:R0:W-:Y:S04]  /*bd30*/  STL [R1+0x1048], R3 ;  /* 0x0010480301007387 */ /* 0x0001e80000100800 */
[----:B------:R1:W-:Y:S01]  /*bd40*/  STL [R1+0x1014], R2 ;  /* 0x0010140201007387 */ /* 0x0003e20000100800 */
[----:B0-----:R-:W-:-:S03]  /*bd50*/  IADD3.X R3, PT, PT, R14, UR66, RZ, P3, !PT ;  /* 0x000000420e037c10 */ /* 0x001fc60009ffe4ff */
[----:B------:R0:W-:Y:S01]  /*bd60*/  STL [R1+0x101c], R4 ;  /* 0x00101c0401007387 */ /* 0x0001e20000100800 */
[----:B-1----:R-:W-:-:S03]  /*bd70*/  IADD3.X R2, PT, PT, R13, UR66, RZ, P2, !PT ;  /* 0x000000420d027c10 */ /* 0x002fc600097fe4ff */
[----:B------:R1:W-:Y:S04]  /*bd80*/  STL [R1+0x1024], R3 ;  /* 0x0010240301007387 */ /* 0x0003e80000100800 */
[----:B------:R2:W-:Y:S01]  /*bd90*/  STL [R1+0x102c], R2 ;  /* 0x00102c0201007387 */ /* 0x0005e20000100800 */
[----:B0-----:R-:W-:Y:S02]  /*bda0*/  IADD3.X R4, PT, PT, R12, UR66, RZ, P1, !PT ;  /* 0x000000420c047c10 */ /* 0x001fe40008ffe4ff */
[----:B-1----:R-:W-:-:S03]  /*bdb0*/  IADD3.X R3, PT, PT, R11, UR66, RZ, P0, !PT ;  /* 0x000000420b037c10 */ /* 0x002fc600087fe4ff */
[----:B------:R0:W-:Y:S01]  /*bdc0*/  STL [R1+0x1034], R4 ;  /* 0x0010340401007387 */ /* 0x0001e20000100800 */
[----:B--2---:R-:W-:-:S03]  /*bdd0*/  IADD3.X R2, PT, PT, R10, UR66, RZ, P6, !PT ;  /* 0x000000420a027c10 */ /* 0x004fc6000b7fe4ff */
[----:B------:R1:W-:Y:S04]  /*bde0*/  STL [R1+0x103c], R3 ;  /* 0x00103c0301007387 */ /* 0x0003e80000100800 */
[----:B------:R2:W-:Y:S01]  /*bdf0*/  STL [R1+0x1044], R2 ;  /* 0x0010440201007387 */ /* 0x0005e20000100800 */
[----:B0-----:R-:W-:Y:S01]  /*be00*/  IADD3 R4, P6, PT, R25, UR73, RZ ;  /* 0x0000004919047c10 */ /* 0x001fe2000ffde0ff */
[----:B------:R-:W-:Y:S02]  /*be10*/  USHF.R.S32.HI UR66, URZ, 0x1f, UR73 ;  /* 0x0000001fff427899 */ /* 0x000fe40008011449 */
[----:B-1----:R-:W-:Y:S02]  /*be20*/  IADD3 R3, P4, PT, R23, UR73, RZ ;  /* 0x0000004917037c10 */ /* 0x002fe4000ff9e0ff */
[----:B--2---:R-:W-:Y:S01]  /*be30*/  IADD3 R2, P5, PT, R24, UR73, RZ ;  /* 0x0000004918027c10 */ /* 0x004fe2000ffbe0ff */
        /* <DEDUP_REMOVED lines=84> */
[----:B------:R-:W-:Y:S01]  /*c380*/  USHF.L.U32 UR20, UR64, 0x6, URZ ;  /* 0x0000000640147899 */ /* 0x000fe200080006ff */
[----:B0-----:R-:W-:-:S02]  /*c390*/  IADD3.X R3, PT, PT, R14, UR66, RZ, P3, !PT ;  /* 0x000000420e037c10 */ /* 0x001fc40009ffe4ff */
[----:B------:R0:W-:Y:S01]  /*c3a0*/  STL [R1+0x10dc], R4 ;  /* 0x0010dc0401007387 */ /* 0x0001e20000100800 */
[----:B-1----:R-:W-:Y:S01]  /*c3b0*/  IADD3.X R2, PT, PT, R13, UR66, RZ, P2, !PT ;  /* 0x000000420d027c10 */ /* 0x002fe200097fe4ff */
[----:B------:R-:W-:Y:S02]  /*c3c0*/  UIMAD UR64, UR5, 0x3b, URZ ;  /* 0x0000003b054078a4 */ /* 0x000fe4000f8e02ff */
        /* <DEDUP_REMOVED lines=8> */
[----:B0-----:R-:W-:Y:S02]  /*c450*/  IADD3 R4, P6, PT, R25, UR64, RZ ;  /* 0x0000004019047c10 */ /* 0x001fe4000ffde0ff */
[----:B-1----:R-:W-:-:S03]  /*c460*/  IADD3 R3, P5, PT, R24, UR64, RZ ;  /* 0x0000004018037c10 */ /* 0x002fc6000ffbe0ff */
[----:B------:R0:W-:Y:S01]  /*c470*/  STL [R1+0x1110], R4 ;  /* 0x0011100401007387 */ /* 0x0001e20000100800 */
[----:B--2---:R-:W-:-:S03]  /*c480*/  IADD3 R2, P4, PT, R23, UR64, RZ ;  /* 0x0000004017027c10 */ /* 0x004fc6000ff9e0ff */
[----:B------:R1:W-:Y:S01]  /*c490*/  STL [R1+0x1118], R3 ;  /* 0x0011180301007387 */ /* 0x0003e20000100800 */
[----:B------:R-:W-:-:S03]  /*c4a0*/  USHF.R.S32.HI UR66, URZ, 0x1f, UR64 ;  /* 0x0000001fff427899 */ /* 0x000fc60008011440 */
[----:B------:R2:W-:Y:S01]  /*c4b0*/  STL [R1+0x1120], R2 ;  /* 0x0011200201007387 */ /* 0x0005e20000100800 */
[----:B0-----:R-:W-:Y:S02]  /*c4c0*/  IADD3 R4, P3, PT, R22, UR64, RZ ;  /* 0x0000004016047c10 */ /* 0x001fe4000ff7e0ff */
[----:B-1----:R-:W-:-:S03]  /*c4d0*/  IADD3 R3, P2, PT, R21, UR64, RZ ;  /* 0x0000004015037c10 */ /* 0x002fc6000ff5e0ff */
[----:B------:R0:W-:Y:S01]  /*c4e0*/  STL [R1+0x1128], R4 ;  /* 0x0011280401007387 */ /* 0x0001e20000100800 */
[----:B--2---:R-:W-:-:S03]  /*c4f0*/  IADD3 R2, P1, PT, R20, UR64, RZ ;  /* 0x0000004014027c10 */ /* 0x004fc6000ff3e0ff */
[----:B------:R1:W-:Y:S04]  /*c500*/  STL [R1+0x1130], R3 ;  /* 0x0011300301007387 */ /* 0x0003e80000100800 */
[----:B------:R2:W-:Y:S01]  /*c510*/  STL [R1+0x1138], R2 ;  /* 0x0011380201007387 */ /* 0x0005e20000100800 */
[----:B0-----:R-:W-:Y:S02]  /*c520*/  IADD3 R4, P0, PT, R19, UR64, RZ ;  /* 0x0000004013047c10 */ /* 0x001fe4000ff1e0ff */
[----:B-1----:R-:W-:-:S03]  /*c530*/  IADD3.X R3, PT, PT, R18, UR66, RZ, P6, !PT ;  /* 0x0000004212037c10 */ /* 0x002fc6000b7fe4ff */
[----:B------:R-:W-:Y:S01]  /*c540*/  STL [R1+0x1140], R4 ;  /* 0x0011400401007387 */ /* 0x000fe20000100800 */
[----:B--2---:R-:W-:-:S03]  /*c550*/  IADD3 R2, P6, PT, R17, UR64, RZ ;  /* 0x0000004011027c10 */ /* 0x004fc6000ffde0ff */
[----:B------:R-:W-:Y:S04]  /*c560*/  STL [R1+0x110c], R3 ;  /* 0x00110c0301007387 */ /* 0x000fe80000100800 */
[----:B------:R0:W-:Y:S04]  /*c570*/  STL [R1+0x1148], R2 ;  /* 0x0011480201007387 */ /* 0x0001e80000100800 */
        /* <DEDUP_REMOVED lines=39> */
[----:B0-----:R-:W-:-:S03]  /*c7f0*/  IADD3.X R2, PT, PT, R16, UR66, RZ, P5, !PT ;  /* 0x0000004210027c10 */ /* 0x001fc6000affe4ff */
[----:B------:R-:W-:Y:S04]  /*c800*/  STL [R1+0x8a8], RZ ;  /* 0x0008a8ff01007387 */ /* 0x000fe80000100800 */
[----:B------:R-:W-:Y:S04]  /*c810*/  STL [R1+0x8ac], RZ ;  /* 0x0008acff01007387 */ /* 0x000fe80000100800 */
[----:B------:R-:W-:Y:S04]  /*c820*/  STL [R1+0x880], RZ ;  /* 0x000880ff01007387 */ /* 0x000fe80000100800 */
[----:B------:R-:W-:Y:S01]  /*c830*/  STL [R1+0x884], RZ ;  /* 0x000884ff01007387 */ /* 0x000fe20000100800 */
[----:B------:R-:W-:-:S03]  /*c840*/  IADD3.X R4, PT, PT, R15, UR66, RZ, P4, !PT ;  /* 0x000000420f047c10 */ /* 0x000fc6000a7fe4ff */
[----:B------:R-:W-:Y:S01]  /*c850*/  STL [R1+0x888], RZ ;  /* 0x000888ff01007387 */ /* 0x000fe20000100800 */
[----:B------:R-:W-:-:S03]  /*c860*/  IADD3.X R3, PT, PT, R14, UR66, RZ, P3, !PT ;  /* 0x000000420e037c10 */ /* 0x000fc60009ffe4ff */
[----:B------:R-:W-:Y:S04]  /*c870*/  STL [R1+0x88c], RZ ;  /* 0x00088cff01007387 */ /* 0x000fe80000100800 */
[----:B------:R-:W-:Y:S04]  /*c880*/  STL [R1+0x870], RZ ;  /* 0x000870ff01007387 */ /* 0x000fe80000100800 */
[----:B------:R-:W-:Y:S04]  /*c890*/  STL [R1+0x874], RZ ;  /* 0x000874ff01007387 */ /* 0x000fe80000100800 */
[----:B------:R0:W-:Y:S04]  /*c8a0*/  STL [R1+0x1114], R2 ;  /* 0x0011140201007387 */ /* 0x0001e80000100800 */
[----:B------:R1:W-:Y:S01]  /*c8b0*/  STL [R1+0x111c], R4 ;  /* 0x00111c0401007387 */ /* 0x0003e20000100800 */
[----:B0-----:R-:W-:-:S03]  /*c8c0*/  IADD3.X R2, PT, PT, R13, UR66, RZ, P2, !PT ;  /* 0x000000420d027c10 */ /* 0x001fc600097fe4ff */
[----:B------:R0:W-:Y:S01]  /*c8d0*/  STL [R1+0x1124], R3 ;  /* 0x0011240301007387 */ /* 0x0001e20000100800 */
[----:B-1----:R-:W-:-:S03]  /*c8e0*/  IADD3.X R4, PT, PT, R12, UR66, RZ, P1, !PT ;  /* 0x000000420c047c10 */ /* 0x002fc60008ffe4ff */
[----:B------:R1:W-:Y:S01]  /*c8f0*/  STL [R1+0x112c], R2 ;  /* 0x00112c0201007387 */ /* 0x0003e20000100800 */
[----:B0-----:R-:W-:-:S03]  /*c900*/  IADD3.X R3, PT, PT, R11, UR66, RZ, P0, !PT ;  /* 0x000000420b037c10 */ /* 0x001fc600087fe4ff */
[----:B------:R0:W-:Y:S01]  /*c910*/  STL [R1+0x1134], R4 ;  /* 0x0011340401007387 */ /* 0x0001e20000100800 */
[----:B-1----:R-:W-:-:S03]  /*c920*/  IADD3.X R2, PT, PT, R10, UR66, RZ, P6, !PT ;  /* 0x000000420a027c10 */ /* 0x002fc6000b7fe4ff */
[----:B------:R1:W-:Y:S01]  /*c930*/  STL [R1+0x113c], R3 ;  /* 0x00113c0301007387 */ /* 0x0003e20000100800 */
[----:B------:R-:W-:-:S03]  /*c940*/  USHF.R.S32.HI UR21, URZ, 0x1f, UR8 ;  /* 0x0000001fff157899 */ /* 0x000fc60008011408 */
[----:B------:R2:W-:Y:S01]  /*c950*/  STL [R1+0x1144], R2 ;  /* 0x0011440201007387 */ /* 0x0005e20000100800 */
[----:B0-----:R-:W-:Y:S01]  /*c960*/  IADD3 R4, P6, PT, R25, UR76, RZ ;  /* 0x0000004c19047c10 */ /* 0x001fe2000ffde0ff */
[----:B------:R-:W-:Y:S01]  /*c970*/  ULEA.HI UR21, UR21, UR8, URZ, 0x6 ;  /* 0x0000000815157291 */ /* 0x000fe2000f8f30ff */
[----:B-1----:R-:W-:Y:S02]  /*c980*/  IADD3 R3, P4, PT, R23, UR76, RZ ;  /* 0x0000004c17037c10 */ /* 0x002fe4000ff9e0ff */
[----:B--2---:R-:W-:Y:S01]  /*c990*/  IADD3 R2, P5, PT, R24, UR76, RZ ;  /* 0x0000004c18027c10 */ /* 0x004fe2000ffbe0ff */
[----:B------:R0:W-:Y:S01]  /*c9a0*/  STL [R1+0x1150], R4 ;  /* 0x0011500401007387 */ /* 0x0001e20000100800 */
[----:B------:R-:W-:-:S03]  /*c9b0*/  USHF.R.S32.HI UR8, URZ, 0x1f, UR76 ;  /* 0x0000001fff087899 */ /* 0x000fc6000801144c */
        /* <DEDUP_REMOVED lines=86> */
[----:B------:R1:W-:Y:S01]  /*cf20*/  STL [R1+0x11e4], R3 ;  /* 0x0011e40301007387 */ /* 0x0003e20000100800 */
[----:B------:R-:W-:-:S03]  /*cf30*/  UIMAD UR65, UR5, 0x37, URZ ;  /* 0x00000037054178a4 */ /* 0x000fc6000f8e02ff */
        /* <DEDUP_REMOVED lines=820> */
[----:B------:R0:W-:Y:S01]  /*10280*/  STL [R1+0x1840], R4 ;  /* 0x0018400401007387 */ /* 0x0001e20000100800 */
[----:B--2---:R-:W-:-:S03]  /*10290*/  IADD3 R2, P6, PT, R17, UR16, RZ ;  /* 0x0000001011027c10 */ /* 0x004fc6000ffde0ff */
[----:B------:R-:W-:Y:S04]  /*102a0*/  STL [R1+0x180c], R3 ;  /* 0x00180c0301007387 */ /* 0x000fe80000100800 */
[----:B------:R1:W-:Y:S01]  /*102b0*/  STL [R1+0x1848], R2 ;  /* 0x0018480201007387 */ /* 0x0003e20000100800 */
[----:B0-----:R-:W-:-:S03]  /*102c0*/  IADD3.X R4, PT, PT, R15, UR25, RZ, P4, !PT ;  /* 0x000000190f047c10 */ /* 0x001fc6000a7fe4ff */
[----:B------:R-:W-:Y:S01]  /*102d0*/  STL [R1+0x878], RZ ;  /* 0x000878ff01007387 */ /* 0x000fe20000100800 */
[----:B-1----:R-:W-:-:S03]  /*102e0*/  IADD3.X R2, PT, PT, R16, UR25, RZ, P5, !PT ;  /* 0x0000001910027c10 */ /* 0x002fc6000affe4ff */
[----:B------:R-:W-:Y:S01]  /*102f0*/  STL [R1+0x87c], RZ ;  /* 0x00087cff01007387 */ /* 0x000fe20000100800 */
[----:B------:R-:W-:-:S03]  /*10300*/  IADD3.X R3, PT, PT, R14, UR25, RZ, P3, !PT ;  /* 0x000000190e037c10 */ /* 0x000fc60009ffe4ff */
        /* <DEDUP_REMOVED lines=9> */
[----:B------:R1:W-:Y:S04]  /*103a0*/  STL [R1+0x183c], R3 ;  /* 0x00183c0301007387 */ /* 0x0003e80000100800 */
[----:B------:R2:W-:Y:S01]  /*103b0*/  STL [R1+0x1844], R2 ;  /* 0x0018440201007387 */ /* 0x0005e20000100800 */
[----:B0-----:R-:W-:Y:S02]  /*103c0*/  IADD3 R4, P0, PT, R25, UR12, RZ ;  /* 0x0000000c19047c10 */ /* 0x001fe4000ff1e0ff */
[----:B-1----:R-:W-:Y:S02]  /*103d0*/  IADD3 R3, P3, PT, R23, UR12, RZ ;  /* 0x0000000c17037c10 */ /* 0x002fe4000ff7e0ff */
[----:B--2---:R-:W-:Y:S01]  /*103e0*/  IADD3 R2, P4, PT, R24, UR12, RZ ;  /* 0x0000000c18027c10 */ /* 0x004fe2000ff9e0ff */
[----:B------:R0:W-:Y:S01]  /*103f0*/  STL [R1+0x1850], R4 ;  /* 0x0018500401007387 */ /* 0x0001e20000100800 */
[----:B------:R-:W-:-:S03]  /*10400*/  USHF.R.S32.HI UR67, URZ, 0x1f, UR12 ;  /* 0x0000001fff437899 */ /* 0x000fc6000801140c */
[----:B------:R1:W-:Y:S04]  /*10410*/  STL [R1+0x1858], R2 ;  /* 0x0018580201007387 */ /* 0x0003e80000100800 */
        /* <DEDUP_REMOVED lines=11> */
[----:B------:R1:W-:Y:S04]  /*104d0*/  STL [R1+0x184c], R2 ;  /* 0x00184c0201007387 */ /* 0x0003e80000100800 */
[----:B------:R2:W-:Y:S01]  /*104e0*/  STL [R1+0x1888], R3 ;  /* 0x0018880301007387 */ /* 0x0005e20000100800 */
[C---:B0-----:R-:W-:Y:S02]  /*104f0*/  LOP3.LUT R4, R0.reuse, 0x20, RZ, 0x3c, !PT ;  /* 0x0000002000047812 */ /* 0x041fe400078e3cff */
[C---:B-1----:R-:W-:Y:S02]  /*10500*/  LOP3.LUT R2, R0.reuse, 0x410, RZ, 0x3c, !PT ;  /* 0x0000041000027812 */ /* 0x042fe400078e3cff */
[C---:B------:R-:W-:Y:S02]  /*10510*/  LOP3.LUT R2, R0.reuse, 0x40, RZ, 0x3c, !PT ;  /* 0x0000004000027812 */ /* 0x040fe400078e3cff */
[C---:B--2---:R-:W-:Y:S01]  /*10520*/  LOP3.LUT R3, R0.reuse, 0x430, RZ, 0x3c, !PT ;  /* 0x0000043000037812 */ /* 0x044fe200078e3cff */
[----:B------:R0:W-:Y:S04]  /*10530*/  STL [R1+0x2330], R4 ;  /* 0x0023300401007387 */ /* 0x0001e80000100800 */
[----:B------:R1:W-:Y:S04]  /*10540*/  STL [R1+0x232c], R3 ;  /* 0x00232c0301007387 */ /* 0x0003e80000100800 */
[----:B------:R2:W-:Y:S01]  /*10550*/  STL [R1+0x2328], R2 ;  /* 0x0023280201007387 */ /* 0x0005e20000100800 */
[----:B0-----:R-:W-:-:S02]  /*10560*/  LOP3.LUT R4, R0, 0x450, RZ, 0x3c, !PT ;  /* 0x0000045000047812 */ /* 0x001fc400078e3cff */
[----:B-1----:R-:W-:-:S03]  /*10570*/  LOP3.LUT R3, R0, 0x60, RZ, 0x3c, !PT ;  /* 0x0000006000037812 */ /* 0x002fc600078e3cff */
[----:B------:R0:W-:Y:S01]  /*10580*/  STL [R1+0x2324], R4 ;  /* 0x0023240401007387 */ /* 0x0001e20000100800 */
[----:B--2---:R-:W-:-:S03]  /*10590*/  LOP3.LUT R2, R0, 0x470, RZ, 0x3c, !PT ;  /* 0x0000047000027812 */ /* 0x004fc600078e3cff */
[----:B------:R1:W-:Y:S04]  /*105a0*/  STL [R1+0x2320], R3 ;  /* 0x0023200301007387 */ /* 0x0003e80000100800 */
[----:B------:R2:W-:Y:S01]  /*105b0*/  STL [R1+0x231c], R2 ;  /* 0x00231c0201007387 */ /* 0x0005e20000100800 */
[----:B0-----:R-:W-:Y:S02]  /*105c0*/  IADD3.X R4, PT, PT, R16, UR67, RZ, P4, !PT ;  /* 0x0000004310047c10 */ /* 0x001fe4000a7fe4ff */
[----:B-1----:R-:W-:-:S03]  /*105d0*/  IADD3 R3, P4, PT, R25, UR6, RZ ;  /* 0x0000000619037c10 */ /* 0x002fc6000ff9e0ff */
[----:B------:R0:W-:Y:S01]  /*105e0*/  STL [R1+0x1854], R4 ;  /* 0x0018540401007387 */ /* 0x0001e20000100800 */
[----:B--2---:R-:W-:-:S03]  /*105f0*/  IADD3.X R2, PT, PT, R15, UR67, RZ, P3, !PT ;  /* 0x000000430f027c10 */ /* 0x004fc60009ffe4ff */
        /* <DEDUP_REMOVED lines=8> */
[----:B0-----:R-:W-:Y:S02]  /*10680*/  IADD3.X R4, PT, PT, R13, UR67, RZ, P6, !PT ;  /* 0x000000430d047c10 */ /* 0x001fe4000b7fe4ff */
[----:B-1----:R-:W-:-:S03]  /*10690*/  IADD3 R3, P6, PT, R22, UR6, RZ ;  /* 0x0000000616037c10 */ /* 0x002fc6000ffde0ff */
[----:B------:R0:W-:Y:S01]  /*106a0*/  STL [R1+0x186c], R4 ;  /* 0x00186c0401007387 */ /* 0x0001e20000100800 */
[----:B--2---:R-:W-:-:S03]  /*106b0*/  IADD3.X R2, PT, PT, R12, UR67, RZ, P5, !PT ;  /* 0x000000430c027c10 */ /* 0x004fc6000affe4ff */
[----:B------:R1:W-:Y:S01]  /*106c0*/  STL [R1+0x18a8], R3 ;  /* 0x0018a80301007387 */ /* 0x0003e20000100800 */
[----:B------:R-:W-:-:S03]  /*106d0*/  USHF.R.S32.HI UR14, URZ, 0x1f, UR6 ;  /* 0x0000001fff0e7899 */ /* 0x000fc60008011406 */
        /* <DEDUP_REMOVED lines=34> */
[----:B--2---:R-:W-:Y:S01]  /*10900*/  IADD3.X R2, PT, PT, R11, UR14, RZ, P0, !PT ;  /* 0x0000000e0b027c10 */ /* 0x004fe200087fe4ff */
[----:B------:R-:W-:Y:S02]  /*10910*/  USHF.R.S32.HI UR8, URZ, 0x1f, UR10 ;  /* 0x0000001fff087899 */ /* 0x000fe4000801140a */
        /* <DEDUP_REMOVED lines=30> */
[----:B------:R1:W-:Y:S01]  /*10b00*/  STL [R1+0x18f4], R3 ;  /* 0x0018f40301007387 */ /* 0x0003e20000100800 */
[----:B------:R-:W-:-:S03]  /*10b10*/  USHF.R.S32.HI UR7, URZ, 0x1f, UR37 ;  /* 0x0000001fff077899 */ /* 0x000fc60008011425 */
        /* <DEDUP_REMOVED lines=879> */
[----:B0-----:R-:W-:Y:S02]  /*14210*/  IADD3.X R4, PT, PT, R12, UR9, RZ, P1, !PT ;  /* 0x000000090c047c10 */ /* 0x001fe40008ffe4ff */
[----:B-1----:R-:W-:Y:S02]  /*14220*/  IADD3.X R3, PT, PT, R11, UR9, RZ, P0, !PT ;  /* 0x000000090b037c10 */ /* 0x002fe400087fe4ff */
[----:B--2---:R-:W-:Y:S01]  /*14230*/  IADD3.X R2, PT, PT, R10, UR9, RZ, P4, !PT ;  /* 0x000000090a027c10 */ /* 0x004fe2000a7fe4ff */
[----:B------:R0:W-:Y:S04]  /*14240*/  STL [R1+0x1fd0], R4 ;  /* 0x001fd00401007387 */ /* 0x0001e80000100800 */
[----:B------:R0:W-:Y:S04]  /*14250*/  STL [R1+0x1fe0], R2 ;  /* 0x001fe00201007387 */ /* 0x0001e80000100800 */
[----:B------:R0:W-:Y:S01]  /*14260*/  STL [R1+0x1fd8], R3 ;  /* 0x001fd80301007387 */ /* 0x0001e20000100800 */
[----:B------:R-:W-:-:S02]  /*14270*/  USHF.R.S32.HI UR21, URZ, 0x6, UR21 ;  /* 0x00000006ff157899 */ /* 0x000fc40008011415 */
[----:B------:R-:W-:Y:S02]  /*14280*/  USHF.R.S32.HI UR25, URZ, 0x1f, UR64 ;  /* 0x0000001fff197899 */ /* 0x000fe40008011440 */
[----:B------:R-:W-:-:S12]  /*14290*/  USHF.R.S32.HI UR12, URZ, 0x1f, UR20 ;  /* 0x0000001fff0c7899 */ /* 0x000fd80008011414 */
.L_x_2:
[----:B0-----:R-:W2:Y:S01]  /*142a0*/  LDL R3, [R1+0xed0] ;  /* 0x000ed00001037983 */ /* 0x001ea20000100800 */
[----:B------:R-:W0:Y:S03]  /*142b0*/  LDC R14, c[0x0][0x3a0] ;  /* 0x0000e800ff0e7b82 */ /* 0x000e260000000800 */
[----:B-12---:R1:W-:Y:S04]  /*142c0*/  STL [R1+0x4770], R3 ;  /* 0x0047700301007387 */ /* 0x0063e80000100800 */
[----:B------:R-:W2:Y:S04]  /*142d0*/  LDL R2, [R1+0xed4] ;  /* 0x000ed40001027983 */ /* 0x000ea80000100800 */
[----:B-1----:R-:W0:Y:S04]  /*142e0*/  LDL R3, [R1+0x1000] ;  /* 0x0010000001037983 */ /* 0x002e280000100800 */
[----:B------:R-:W-:Y:S04]  /*142f0*/  STL [R1+0x4068], R12 ;  /* 0x0040680c01007387 */ /* 0x000fe80000100800 */
        /* <DEDUP_REMOVED lines=450> */
[----:B------:R1:W-:Y:S04]  /*15f20*/  STL [R1+0x476c], R13 ;  /* 0x00476c0d01007387 */ /* 0x0003e80000100800 */
        /* <DEDUP_REMOVED lines=22> */
[----:B-----5:R-:W-:Y:S04]  /*16090*/  STL [R1+0x3eb0], R0 ;  /* 0x003eb00001007387 */ /* 0x020fe80000100800 */
        /* <DEDUP_REMOVED lines=10> */
[----:B------:R-:W-:Y:S01]  /*16140*/  STL [R1+0x3ef8], R0 ;  /* 0x003ef80001007387 */ /* 0x000fe20000100800 */
[----:B0-----:R-:W-:-:S03]  /*16150*/  IMAD R14, R3, -0x40, R14 ;  /* 0xffffffc0030e7824 */ /* 0x001fc600078e020e */
[----:B------:R-:W-:Y:S04]  /*16160*/  STL [R1+0x3f00], R0 ;  /* 0x003f000001007387 */ /* 0x000fe80000100800 */
[----:B------:R-:W-:Y:S04]  /*16170*/  STL [R1+0x3f08], R0 ;  /* 0x003f080001007387 */ /* 0x000fe80000100800 */
[----:B------:R-:W-:Y:S04]  /*16180*/  STL [R1+0x3f10], R0 ;  /* 0x003f100001007387 */ /* 0x000fe80000100800 */
[----:B------:R-:W-:Y:S04]  /*16190*/  STL [R1+0x3f18], R0 ;  /* 0x003f180001007387 */ /* 0x000fe80000100800 */
[----:B------:R-:W2:Y:S01]  /*161a0*/  LDL.LU R3, [R1+0x4770] ;  /* 0x0047700001037983 */ /* 0x000ea20000300800 */
[----:B------:R-:W-:-:S02]  /*161b0*/  ISETP.GT.AND P0, PT, R14, RZ, PT ;  /* 0x000000ff0e00720c */ /* 0x000fc40003f04270 */
[----:B-1----:R-:W-:-:S11]  /*161c0*/  PRMT R13, RZ, 0x7610, R13 ;  /* 0x00007610ff0d7816 */ /* 0x002fd6000000000d */
[----:B--2---:R-:W2:Y:S04]  /*161d0*/  @P0 LDG.E.U8 R13, desc[UR28][R2.64] ;  /* 0x0000001c020d0981 */ /* 0x004ea8000c1e1100 */
[----:B--2---:R0:W-:Y:S04]  /*161e0*/  STL [R1+0xfe8], R13 ;  /* 0x000fe80d01007387 */ /* 0x0041e80000100800 */
[----:B0-----:R-:W2:Y:S04]  /*161f0*/  LDL.LU R13, [R1+0x476c] ;  /* 0x00476c00010d7983 */ /* 0x001ea80000300800 */
[----:B------:R-:W3:Y:S04]  /*16200*/  LDL R2, [R1+0xed8] ;  /* 0x000ed80001027983 */ /* 0x000ee80000100800 */
[----:B------:R-:W3:Y:S01]  /*16210*/  LDL R3, [R1+0xedc] ;  /* 0x000edc0001037983 */ /* 0x000ee20000100800 */
[----:B------:R-:W-:-:S02]  /*16220*/  PRMT R10, RZ, 0x7610, R10 ;  /* 0x00007610ff0a7816 */ /* 0x000fc4000000000a */
[----:B---3--:R-:W-:-:S04]  /*16230*/  @P0 LOP3.LUT R3, R3, R2, RZ, 0x3c, !PT ;  /* 0x0000000203030212 */ /* 0x008fc800078e3cff */
[----:B------:R-:W-:-:S04]  /*16240*/  @P0 LOP3.LUT R2, R3, R2, RZ, 0x3c, !PT ;  /* 0x0000000203020212 */ /* 0x000fc800078e3cff */
[----:B------:R-:W-:-:S05]  /*16250*/  @P0 LOP3.LUT R3, R3, R2, RZ, 0x3c, !PT ;  /* 0x0000000203030212 */ /* 0x000fca00078e3cff */
[----:B------:R-:W3:Y:S04]  /*16260*/  @P0 LDG.E.U8 R10, desc[UR28][R2.64] ;  /* 0x0000001c020a0981 */ /* 0x000ee8000c1e1100 */
[----:B---3--:R0:W-:Y:S04]  /*16270*/  STL [R1+0xfe4], R10 ;  /* 0x000fe40a01007387 */ /* 0x0081e80000100800 */
[----:B0-----:R-:W3:Y:S04]  /*16280*/  LDL.LU R10, [R1+0x4768] ;  /* 0x00476800010a7983 */ /* 0x001ee80000300800 */
[----:B------:R-:W4:Y:S04]  /*16290*/  LDL R2, [R1+0xee0] ;  /* 0x000ee00001027983 */ /* 0x000f280000100800 */
[----:B------:R-:W4:Y:S01]  /*162a0*/  LDL R3, [R1+0xee4] ;  /* 0x000ee40001037983 */ /* 0x000f220000100800 */
[----:B------:R-:W-:-:S02]  /*162b0*/  PRMT R12, RZ, 0x7610, R12 ;  /* 0x00007610ff0c7816 */ /* 0x000fc4000000000c */
[----:B----4-:R-:W-:-:S04]  /*162c0*/  @P0 LOP3.LUT R3, R3, R2, RZ, 0x3c, !PT ;  /* 0x0000000203030212 */ /* 0x010fc800078e3cff */
[----:B------:R-:W-:-:S04]  /*162d0*/  @P0 LOP3.LUT R2, R3, R2, RZ, 0x3c, !PT ;  /* 0x0000000203020212 */ /* 0x000fc800078e3cff */
[----:B------:R-:W-:-:S05]  /*162e0*/  @P0 LOP3.LUT R3, R3, R2, RZ, 0x3c, !PT ;  /* 0x0000000203030212 */ /* 0x000fca00078e3cff */
[----:B------:R-:W4:Y:S04]  /*162f0*/  @P0 LDG.E.U8 R12, desc[UR28][R2.64] ;  /* 0x0000001c020c0981 */ /* 0x000f28000c1e1100 */
[----:B----4-:R0:W-:Y:S04]  /*16300*/  STL [R1+0xfe0], R12 ;  /* 0x000fe00c01007387 */ /* 0x0101e80000100800 */
[----:B0-----:R-:W4:Y:S04]  /*16310*/  LDL.LU R12, [R1+0x4764] ;  /* 0x00476400010c7983 */ /* 0x001f280000300800 */
[----:B------:R-:W2:Y:S04]  /*16320*/  LDL R2, [R1+0xee8] ;  /* 0x000ee80001027983 */ /* 0x000ea80000100800 */
[----:B------:R-:W2:Y:S01]  /*16330*/  LDL R3, [R1+0xeec] ;  /* 0x000eec0001037983 */ /* 0x000ea20000100800 */
[----:B---3--:R-:W-:-:S02]  /*16340*/  PRMT R10, RZ, 0x7610, R10 ;  /* 0x00007610ff0a7816 */ /* 0x008fc4000000000a */
[----:B--2---:R-:W-:-:S04]  /*16350*/  @P0 LOP3.LUT R3, R3, R2, RZ, 0x3c, !PT ;  /* 0x0000000203030212 */ /* 0x004fc800078e3cff */
[----:B------:R-:W-:-:S04]  /*16360*/  @P0 LOP3.LUT R2, R3, R2, RZ, 0x3c, !PT ;  /* 0x0000000203020212 */ /* 0x000fc800078e3cff */
[----:B------:R-:W-:-:S05]  /*16370*/  @P0 LOP3.LUT R3, R3, R2, RZ, 0x3c, !PT ;  /* 0x0000000203030212 */ /* 0x000fca00078e3cff */
[----:B------:R-:W2:Y:S04]  /*16380*/  @P0 LDG.E.U8 R10, desc[UR28][R2.64] ;  /* 0x0000001c020a0981 */ /* 0x000ea8000c1e1100 */
[----:B--2---:R0:W-:Y:S04]  /*16390*/  STL [R1+0xfdc], R10 ;  /* 0x000fdc0a01007387 */ /* 0x0041e80000100800 */
[----:B0-----:R-:W2:Y:S04]  /*163a0*/  LDL.LU R10, [R1+0x4760] ;  /* 0x00476000010a7983 */ /* 0x001ea80000300800 */
[----:B------:R-:W3:Y:S04]  /*163b0*/  LDL R2, [R1+0xef0] ;  /* 0x000ef00001027983 */ /* 0x000ee80000100800 */
[----:B------:R-:W3:Y:S01]  /*163c0*/  LDL R3, [R1+0xef4] ;  /* 0x000ef40001037983 */ /* 0x000ee20000100800 */
[----:B----4-:R-:W-:-:S02]  /*163d0*/  PRMT R12, RZ, 0x7610, R12 ;  /* 0x00007610ff0c7816 */ /* 0x010fc4000000000c */
        /* <DEDUP_REMOVED lines=8> */
[----:B--2---:R-:W-:-:S02]  /*16460*/  PRMT R10, RZ, 0x7610, R10 ;  /* 0x00007610ff0a7816 */ /* 0x004fc4000000000a */
[----:B----4-:R-:W-:-:S04]  /*16470*/  @P0 LOP3.LUT R3, R3, R2, RZ, 0x3c, !PT ;  /* 0x0000000203030212 */ /* 0x010fc800078e3cff */
[----:B------:R-:W-:-:S04]  /*16480*/  @P0 LOP3.LUT R2, R3, R2, RZ, 0x3c, !PT ;  /* 0x0000000203020212 */ /* 0x000fc800078e3cff */
[----:B------:R-:W-:-:S05]  /*16490*/  @P0 LOP3.LUT R3, R3, R2, RZ, 0x3c, !PT ;  /* 0x0000000203030212 */ /* 0x000fca00078e3cff */
[----:B------:R-:W2:Y:S04]  /*164a0*/  @P0 LDG.E.U8 R10, desc[UR28][R2.64] ;  /* 0x0000001c020a0981 */ /* 0x000ea8000c1e1100 */
[----:B--2---:R0:W-:Y:S04]  /*164b0*/  STL [R1+0xfd4], R10 ;  /* 0x000fd40a01007387 */ /* 0x0041e80000100800 */
[----:B0-----:R-:W2:Y:S04]  /*164c0*/  LDL.LU R10, [R1+0x4758] ;  /* 0x00475800010a7983 */ /* 0x001ea80000300800 */
[----:B------:R-:W4:Y:S04]  /*164d0*/  LDL R2, [R1+0xf00] ;  /* 0x000f000001027983 */ /* 0x000f280000100800 */
[----:B------:R-:W4:Y:S01]  /*164e0*/  LDL R3, [R1+0xf04] ;  /* 0x000f040001037983 */ /* 0x000f220000100800 */
[----:B---3--:R-:W-:-:S02]  /*164f0*/  PRMT R12, RZ, 0x7610, R12 ;  /* 0x00007610ff0c7816 */ /* 0x008fc4000000000c */
[----:B----4-:R-:W-:-:S04]  /*16500*/  @P0 LOP3.LUT R3, R3, R2, RZ, 0x3c, !PT ;  /* 0x0000000203030212 */ /* 0x010fc800078e3cff */
        /* <DEDUP_REMOVED lines=11> */
[----:B------:R-:W2:Y:S01]  /*165c0*/  @P0 LDG.E.U8 R10, desc[UR28][R2.64] ;  /* 0x0000001c020a0981 */ /* 0x000ea2000c1e1100 */
[----:B------:R-:W-:-:S03]  /*165d0*/  ISETP.GT.AND P1, PT, R14, 0x1, PT ;  /* 0x000000010e00780c */ /* 0x000fc60003f24270 */
        /* <DEDUP_REMOVED lines=3935> */
[----:B------:R-:W4:Y:S02]  /*25bd0*/  LDL R3, [R1+0x1250] ;  /* 0x0012500001037983 */ /* 0x000f240000100800 */
[----:B----4-:R-:W-:-:S02]  /*25be0*/  @P0 LOP3.LUT R3, R3, R2, RZ, 0x3c, !PT ;  /* 0x0000000203030212 */ /* 0x010fc400078e3cff */
[----:B---3--:R-:W-:Y:S02]  /*25bf0*/  PRMT R12, RZ, 0x7610, R12 ;  /* 0x00007610ff0c7816 */ /* 0x008fe4000000000c */
[----:B------:R-:W-:-:S04]  /*25c00*/  @P0 LOP3.LUT R2, R3, R2, RZ, 0x3c, !PT ;  /* 0x0000000203020212 */ /* 0x000fc800078e3cff */
[----:B------:R-:W-:-:S05]  /*25c10*/  @P0 LOP3.LUT R3, R3, R2, RZ, 0x3c, !PT ;  /* 0x0000000203030212 */ /* 0x000fca00078e3cff */
[----:B------:R-:W3:Y:S01]  /*25c20*/  @P0 LDG.E.U8 R12, desc[UR28][R2.64] ;  /* 0x0000001c020c0981 */ /* 0x000ee2000c1e1100 */
[----:B------:R-:W-:-:S03]  /*25c30*/  ISETP.GT.AND P1, PT, R14, 0x37, PT ;  /* 0x000000370e00780c */ /* 0x000fc60003f24270 */
        /* <DEDUP_REMOVED lines=113> */
[----:B------:R-:W-:-:S02]  /*26350*/  PRMT R11, RZ, 0x7610, R11 ;  /* 0x00007610ff0b7816 */ /* 0x000fc4000000000b */
[----:B--2---:R-:W-:-:S04]  /*26360*/  @P0 LOP3.LUT R3, R3, R2, RZ, 0x3c, !PT ;  /* 0x0000000203030212 */ /* 0x004fc800078e3cff */
[----:B------:R-:W-:-:S04]  /*26370*/  @P0 LOP3.LUT R2, R3, R2, RZ, 0x3c, !PT ;  /* 0x0000000203020212 */ /* 0x000fc800078e3cff */
[----:B------:R-:W-:-:S05]  /*26380*/  @P0 LOP3.LUT R3, R3, R2, RZ, 0x3c, !PT ;  /* 0x0000000203030212 */ /* 0x000fca00078e3cff */
[----:B------:R-:W2:Y:S04]  /*26390*/  @P0 LDG.E.U8 R11, desc[UR28][R2.64] ;  /* 0x0000001c020b0981 */ /* 0x000ea8000c1e1100 */
[----:B--2---:R0:W-:Y:S04]  /*263a0*/  STL [R1+0x804], R11 ;  /* 0x0008040b01007387 */ /* 0x0041e80000100800 */
[----:B0-----:R-:W2:Y:S04]  /*263b0*/  LDL.LU R11, [R1+0x405c] ;  /* 0x00405c00010b7983 */ /* 0x001ea80000300800 */
        /* <DEDUP_REMOVED lines=24> */
[----:B------:R-:W2:Y:S01]  /*26540*/  @P0 LDG.E.U8 R6, desc[UR28][R2.64] ;  /* 0x0000001c02060981 */ /* 0x000ea2000c1e1100 */
[----:B------:R-:W-:-:S03]  /*26550*/  ISETP.GT.AND P1, PT, R14, 0x39, PT ;  /* 0x000000390e00780c */ /* 0x000fc60003f24270 */
        /* <DEDUP_REMOVED lines=95> */
[----:B---3--:R-:W-:-:S02]  /*26b50*/  PRMT R12, RZ, 0x7610, R12 ;  /* 0x00007610ff0c7816 */ /* 0x008fc4000000000c */
[----:B--2---:R-:W-:-:S04]  /*26b60*/  @P0 LOP3.LUT R3, R3, R2, RZ, 0x3c, !PT ;  /* 0x0000000203030212 */ /* 0x004fc800078e3cff */
[----:B------:R-:W-:-:S04]  /*26b70*/  @P0 LOP3.LUT R2, R3, R2, RZ, 0x3c, !PT ;  /* 0x0000000203020212 */ /* 0x000fc800078e3cff */
[----:B------:R-:W-:-:S05]  /*26b80*/  @P0 LOP3.LUT R3, R3, R2, RZ, 0x3c, !PT ;  /* 0x0000000203030212 */ /* 0x000fca00078e3cff */
[----:B------:R0:W2:Y:S04]  /*26b90*/  @P0 LDG.E.U8 R12, desc[UR28][R2.64] ;  /* 0x0000001c020c0981 */ /* 0x0000a8000c1e1100 */
[----:B------:R-:W0:Y:S04]  /*26ba0*/  LDL R2, [R1+0x116c] ;  /* 0x00116c0001027983 */ /* 0x000e280000100800 */
[----:B------:R-:W0:Y:S01]  /*26bb0*/  LDL R3, [R1+0x1170] ;  /* 0x0011700001037983 */ /* 0x000e220000100800 */
[----:B------:R-:W-:Y:S02]  /*26bc0*/  PRMT R10, RZ, 0x7610, R10 ;  /* 0x00007610ff0a7816 */ /* 0x000fe4000000000a */
[----:B0-----:R-:W-:-:S04]  /*26bd0*/  @P0 LOP3.LUT R3, R3, R2, RZ, 0x3c, !PT ;  /* 0x0000000203030212 */ /* 0x001fc800078e3cff */
[----:B------:R-:W-:-:S04]  /*26be0*/  @P0 LOP3.LUT R2, R3, R2, RZ, 0x3c, !PT ;  /* 0x0000000203020212 */ /* 0x000fc800078e3cff */
[----:B------:R-:W-:Y:S01]  /*26bf0*/  @P0 LOP3.LUT R3, R3, R2, RZ, 0x3c, !PT ;  /* 0x0000000203030212 */ /* 0x000fe200078e3cff */
[----:B--2---:R0:W-:Y:S04]  /*26c00*/  STL [R1+0x4c], R12 ;  /* 0x00004c0c01007387 */ /* 0x0041e80000100800 */
[----:B------:R1:W2:Y:S01]  /*26c10*/  @P0 LDG.E.U8 R10, desc[UR28][R2.64] ;  /* 0x0000001c020a0981 */ /* 0x0002a2000c1e1100 */
[----:B------:R-:W-:-:S03]  /*26c20*/  PRMT R16, RZ, 0x7610, R16 ;  /* 0x00007610ff107816 */ /* 0x000fc60000000010 */
[----:B0-----:R-:W3:Y:S04]  /*26c30*/  LDL R12, [R1+0x1150] ;  /* 0x00115000010c7983 */ /* 0x001ee80000100800 */
[----:B------:R-:W1:Y:S04]  /*26c40*/  LDL R2, [R1+0x1164] ;  /* 0x0011640001027983 */ /* 0x000e680000100800 */
[----:B------:R-:W1:Y:S02]  /*26c50*/  LDL R3, [R1+0x1168] ;  /* 0x0011680001037983 */ /* 0x000e640000100800 */
[----:B-1----:R-:W-:-:S04]  /*26c60*/  @P0 LOP3.LUT R3, R3, R2, RZ, 0x3c, !PT ;  /* 0x0000000203030212 */ /* 0x002fc800078e3cff */
[----:B------:R-:W-:-:S04]  /*26c70*/  @P0 LOP3.LUT R2, R3, R2, RZ, 0x3c, !PT ;  /* 0x0000000203020212 */ /* 0x000fc800078e3cff */
[----:B------:R-:W-:-:S05]  /*26c80*/  @P0 LOP3.LUT R3, R3, R2, RZ, 0x3c, !PT ;  /* 0x0000000203030212 */ /* 0x000fca00078e3cff */
[----:B------:R-:W3:Y:S04]  /*26c90*/  @P0 LDG.E.U8 R16, desc[UR28][R2.64] ;  /* 0x0000001c02100981 */ /* 0x000ee8000c1e1100 */
[----:B--2---:R0:W-:Y:S04]  /*26ca0*/  STL [R1+0x48], R10 ;  /* 0x0000480a01007387 */ /* 0x0041e80000100800 */
[----:B0-----:R-:W2:Y:S04]  /*26cb0*/  LDL R10, [R1+0x1148] ;  /* 0x00114800010a7983 */ /* 0x001ea80000100800 */
[----:B---3--:R0:W-:Y:S04]  /*26cc0*/  STL [R1+0x44], R16 ;  /* 0x0000441001007387 */ /* 0x0081e80000100800 */
[----:B0-----:R-:W3:Y:S04]  /*26cd0*/  LDL.LU R16, [R1+0x4024] ;  /* 0x0040240001107983 */ /* 0x001ee80000300800 */
        /* <DEDUP_REMOVED lines=11> */
[----:B----4-:R-:W-:-:S02]  /*26d90*/  PRMT R13, RZ, 0x7610, R13 ;  /* 0x00007610ff0d7816 */ /* 0x010fc4000000000d */
[----:B--2---:R-:W-:-:S04]  /*26da0*/  @P0 LOP3.LUT R3, R3, R2, RZ, 0x3c, !PT ;  /* 0x0000000203030212 */ /* 0x004fc800078e3cff */
[----:B------:R-:W-:-:S04]  /*26db0*/  @P0 LOP3.LUT R2, R3, R2, RZ, 0x3c, !PT ;  /* 0x0000000203020212 */ /* 0x000fc800078e3cff */
[----:B------:R-:W-:-:S05]  /*26dc0*/  @P0 LOP3.LUT R3, R3, R2, RZ, 0x3c, !PT ;  /* 0x0000000203030212 */ /* 0x000fca00078e3cff */
[----:B------:R0:W2:Y:S04]  /*26dd0*/  @P0 LDG.E.U8 R13, desc[UR28][R2.64] ;  /* 0x0000001c020d0981 */ /* 0x0000a8000c1e1100 */
[----:B------:R-:W4:Y:S01]  /*26de0*/  LDL R3, [R1+0x114c] ;  /* 0x00114c0001037983 */ /* 0x000f220000100800 */
[----:B------:R-:W-:Y:S01]  /*26df0*/  PRMT R11, RZ, 0x7610, R11 ;  /* 0x00007610ff0b7816 */ /* 0x000fe2000000000b */
[----:B0-----:R-:W-:Y:S01]  /*26e00*/  @P0 IMAD.MOV.U32 R2, RZ, RZ, R12 ;  /* 0x000000ffff020224 */ /* 0x001fe200078e000c */
[----:B------:R-:W-:Y:S01]  /*26e10*/  ISETP.GT.AND P1, PT, R14, 0x3b, PT ;  /* 0x0000003b0e00780c */ /* 0x000fe20003f24270 */
[----:B--2---:R0:W-:Y:S01]  /*26e20*/  STL [R1+0x3c], R13 ;  /* 0x00003c0d01007387 */ /* 0x0041e20000100800 */
[----:B------:R-:W-:-:S03]  /*26e30*/  PRMT R4, RZ, 0x7610, R4 ;  /* 0x00007610ff047816 */ /* 0x000fc60000000004 */
[----:B------:R-:W2:Y:S04]  /*26e40*/  LDL R12, [R1+0x1124] ;  /* 0x00112400010c7983 */ /* 0x000ea80000100800 */
[----:B----4-:R1:W4:Y:S04]  /*26e50*/  @P0 LDG.E.U8 R11, desc[UR28][R2.64] ;  /* 0x0000001c020b0981 */ /* 0x010328000c1e1100 */
[----:B0-----:R-:W2:Y:S04]  /*26e60*/  LDL R13, [R1+0x1130] ;  /* 0x00113000010d7983 */ /* 0x001ea80000100800 */
[----:B------:R-:W2:Y:S01]  /*26e70*/  LDL R3, [R1+0x1144] ;  /* 0x0011440001037983 */ /* 0x000ea20000100800 */
[----:B-1----:R-:W-:-:S03]  /*26e80*/  @P1 IMAD.MOV.U32 R2, RZ, RZ, R10 ;  /* 0x000000ffff021224 */ /* 0x002fc600078e000a */
[----:B----4-:R0:W-:Y:S01]  /*26e90*/  STL [R1+0x38], R11 ;  /* 0x0000380b01007387 */ /* 0x0101e20000100800 */
[----:B------:R-:W-:-:S03]  /*26ea0*/  PRMT R19, RZ, 0x7610, R19 ;  /* 0x00007610ff137816 */ /* 0x000fc60000000013 */
[----:B------:R-:W4:Y:S04]  /*26eb0*/  LDL R10, [R1+0x111c] ;  /* 0x00111c00010a7983 */ /* 0x000f280000100800 */
[----:B--2---:R1:W2:Y:S04]  /*26ec0*/  @P1 LDG.E.U8 R4, desc[UR28][R2.64] ;  /* 0x0000001c02041981 */ /* 0x0042a8000c1e1100 */
[----:B0-----:R-:W2:Y:S04]  /*26ed0*/  LDL R11, [R1+0x1128] ;  /* 0x00112800010b7983 */ /* 0x001ea80000100800 */
        /* <DEDUP_REMOVED lines=16> */
[----:B------:R-:W2:Y:S01]  /*26fe0*/  @P1 LDG.E.U8 R21, desc[UR28][R2.64] ;  /* 0x0000001c02151981 */ /* 0x000ea2000c1e1100 */
[----:B------:R-:W-:-:S03]  /*26ff0*/  PRMT R23, RZ, 0x7610, R23 ;  /* 0x00007610ff177816 */ /* 0x000fc60000000017 */
[----:B--2---:R0:W-:Y:S04]  /*27000*/  STL [R1+0x2c], R21 ;  /* 0x00002c1501007387 */ /* 0x0041e80000100800 */
[----:B0-----:R-:W2:Y:S04]  /*27010*/  LDL.LU R21, [R1+0x4018] ;  /* 0x0040180001157983 */ /* 0x001ea80000300800 */
[----:B------:R-:W2:Y:S01]  /*27020*/  LDL R3, [R1+0x112c] ;  /* 0x00112c0001037983 */ /* 0x000ea20000100800 */
[----:B------:R-:W-:Y:S01]  /*27030*/  @P1 IMAD.MOV.U32 R2, RZ, RZ, R13 ;  /* 0x000000ffff021224 */ /* 0x000fe200078e000d */
[----:B------:R-:W-:-:S02]  /*27040*/  PRMT R25, RZ, 0x7610, R25 ;  /* 0x00007610ff197816 */ /* 0x000fc40000000019 */
[----:B------:R-:W-:Y:S01]  /*27050*/  PRMT R27, RZ, 0x7610, R27 ;  /* 0x00007610ff1b7816 */ /* 0x000fe2000000001b */
[----:B------:R-:W3:Y:S04]  /*27060*/  LDL R13, [R1+0x1110] ;  /* 0x00111000010d7983 */ /* 0x000ee80000100800 */
[----:B--2---:R0:W2:Y:S02]  /*27070*/  @P1 LDG.E.U8 R23, desc[UR28][R2.64] ;  /* 0x0000001c02171981 */ /* 0x0040a4000c1e1100 */
[----:B0-----:R-:W-:Y:S02]  /*27080*/  @P1 IMAD.MOV.U32 R2, RZ, RZ, R11 ;  /* 0x000000ffff021224 */ /* 0x001fe400078e000b */
[----:B------:R-:W-:-:S05]  /*27090*/  @P1 IMAD.MOV.U32 R3, RZ, RZ, R12 ;  /* 0x000000ffff031224 */ /* 0x000fca00078e000c */
[----:B------:R0:W3:Y:S02]  /*270a0*/  @P1 LDG.E.U8 R25, desc[UR28][R2.64] ;  /* 0x0000001c02191981 */ /* 0x0000e4000c1e1100 */
[----:B0-----:R-:W-:Y:S02]  /*270b0*/  @P1 IMAD.MOV.U32 R2, RZ, RZ, R4 ;  /* 0x000000ffff021224 */ /* 0x001fe400078e0004 */
[----:B----4-:R-:W-:-:S05]  /*270c0*/  @P1 IMAD.MOV.U32 R3, RZ, RZ, R10 ;  /* 0x000000ffff031224 */ /* 0x010fca00078e000a */
[----:B------:R-:W4:Y:S04]  /*270d0*/  @P1 LDG.E.U8 R27, desc[UR28][R2.64] ;  /* 0x0000001c021b1981 */ /* 0x000f28000c1e1100 */
[----:B--2---:R0:W-:Y:S04]  /*270e0*/  STL [R1+0x28], R23 ;  /* 0x0000281701007387 */ /* 0x0041e80000100800 */
[----:B0-----:R-:W2:Y:S04]  /*270f0*/  LDL.LU R23, [R1+0x4014] ;  /* 0x0040140001177983 */ /* 0x001ea80000300800 */
[----:B------:R-:W2:Y:S04]  /*27100*/  LDL R12, [R1+0x1104] ;  /* 0x00110400010c7983 */ /* 0x000ea80000100800 */
[----:B------:R-:W2:Y:S04]  /*27110*/  LDL R11, [R1+0x1108] ;  /* 0x00110800010b7983 */ /* 0x000ea80000100800 */
[----:B---3--:R0:W-:Y:S04]  /*27120*/  STL [R1+0x24], R25 ;  /* 0x0000241901007387 */ /* 0x0081e80000100800 */
[----:B0-----:R-:W3:Y:S04]  /*27130*/  LDL.LU R25, [R1+0x4010] ;  /* 0x0040100001197983 */ /* 0x001ee80000300800 */
[----:B------:R-:W2:Y:S04]  /*27140*/  LDL R10, [R1+0x10fc] ;  /* 0x0010fc00010a7983 */ /* 0x000ea80000100800 */
[----:B------:R-:W2:Y:S04]  /*27150*/  LDL R4, [R1+0x1100] ;  /* 0x0011000001047983 */ /* 0x000ea80000100800 */
        /* <DEDUP_REMOVED lines=8> */
[----:B------:R-:W2:Y:S01]  /*271e0*/  @P1 LDG.E.U8 R29, desc[UR28][R2.64] ;  /* 0x0000001c021d1981 */ /* 0x000ea2000c1e1100 */
[----:B------:R-:W-:Y:S02]  /*271f0*/  ISETP.GT.AND P0, PT, R14, 0x3c, PT ;  /* 0x0000003c0e00780c */ /* 0x000fe40003f04270 */
[----:B------:R-:W-:Y:S01]  /*27200*/  PRMT R8, RZ, 0x7610, R8 ;  /* 0x00007610ff087816 */ /* 0x000fe20000000008 */
        /* <DEDUP_REMOVED lines=12> */
[----:B------:R-:W-:-:S05]  /*272d0*/  @P0 IMAD.MOV.U32 R3, RZ, RZ, R10 ;  /* 0x000000ffff030224 */ /* 0x000fca00078e000a */
[----:B------:R0:W4:Y:S04]  /*272e0*/  @P0 LDG.E.U8 R0, desc[UR28][R2.64] ;  /* 0x0000001c02000981 */ /* 0x000128000c1e1100 */
[----:B--2---:R1:W-:Y:S04]  /*272f0*/  STL [R1+0x18], R8 ;  /* 0x0000180801007387 */ /* 0x0043e80000100800 */
[----:B------:R-:W2:Y:S04]  /*27300*/  LDL R12, [R1+0x10e4] ;  /* 0x0010e400010c7983 */ /* 0x000ea80000100800 */
[----:B-1----:R-:W2:Y:S04]  /*27310*/  LDL R8, [R1+0x10f0] ;  /* 0x0010f00001087983 */ /* 0x002ea80000100800 */
[----:B---3--:R1:W-:Y:S04]  /*27320*/  STL [R1+0x14], R6 ;  /* 0x0000140601007387 */ /* 0x0083e80000100800 */
[----:B------:R-:W0:Y:S04]  /*27330*/  LDL R2, [R1+0x10f4] ;  /* 0x0010f40001027983 */ /* 0x000e280000100800 */
[----:B------:R-:W0:Y:S01]  /*27340*/  LDL R3, [R1+0x10f8] ;  /* 0x0010f80001037983 */ /* 0x000e220000100800 */
[----:B------:R-:W-:-:S02]  /*27350*/  PRMT R15, RZ, 0x7610, R15 ;  /* 0x00007610ff0f7816 */ /* 0x000fc4000000000f */
[----:B------:R-:W-:Y:S01]  /*27360*/  PRMT R7, RZ, 0x7610, R7 ;  /* 0x00007610ff077816 */ /* 0x000fe20000000007 */
[----:B------:R-:W3:Y:S04]  /*27370*/  LDL R11, [R1+0x10dc] ;  /* 0x0010dc00010b7983 */ /* 0x000ee80000100800 */
[----:B------:R-:W2:Y:S04]  /*27380*/  LDL R10, [R1+0x10e0] ;  /* 0x0010e000010a7983 */ /* 0x000ea80000100800 */
[----:B------:R-:W2:Y:S04]  /*27390*/  LDL R4, [R1+0x10d4] ;  /* 0x0010d40001047983 */ /* 0x000ea80000100800 */
[----:B-1----:R-:W2:Y:S01]  /*273a0*/  LDL R6, [R1+0x10e8] ;  /* 0x0010e80001067983 */ /* 0x002ea20000100800 */
[----:B0-----:R-:W-:-:S04]  /*273b0*/  @P0 LOP3.LUT R3, R3, R2, RZ, 0x3c, !PT ;  /* 0x0000000203030212 */ /* 0x001fc800078e3cff */
[----:B------:R-:W-:-:S04]  /*273c0*/  @P0 LOP3.LUT R2, R3, R2, RZ, 0x3c, !PT ;  /* 0x0000000203020212 */ /* 0x000fc800078e3cff */
[----:B------:R-:W-:-:S05]  /*273d0*/  @P0 LOP3.LUT R3, R3, R2, RZ, 0x3c, !PT ;  /* 0x0000000203030212 */ /* 0x000fca00078e3cff */
[----:B------:R2:W3:Y:S02]  /*273e0*/  @P0 LDG.E.U8 R15, desc[UR28][R2.64] ;  /* 0x0000001c020f0981 */ /* 0x0004e4000c1e1100 */
[----:B--2---:R-:W-:Y:S02]  /*273f0*/  @P0 IMAD.MOV.U32 R2, RZ, RZ, R8 ;  /* 0x000000ffff020224 */ /* 0x004fe400078e0008 */
[----:B------:R-:W-:-:S05]  /*27400*/  @P0 IMAD.MOV.U32 R3, RZ, RZ, R13 ;  /* 0x000000ffff030224 */ /* 0x000fca00078e000d */
[----:B------:R0:W2:Y:S04]  /*27410*/  @P0 LDG.E.U8 R7, desc[UR28][R2.64] ;  /* 0x0000001c02070981 */ /* 0x0000a8000c1e1100 */
[----:B----4-:R1:W-:Y:S04]  /*27420*/  STL [R1+0x10], R0 ;  /* 0x0000100001007387 */ /* 0x0103e80000100800 */
[----:B------:R-:W4:Y:S04]  /*27430*/  LDL R8, [R1+0x10cc] ;  /* 0x0010cc0001087983 */ /* 0x000f280000100800 */
[----:B-1----:R-:W4:Y:S01]  /*27440*/  LDL R0, [R1+0x10d8] ;  /* 0x0010d80001007983 */ /* 0x002f220000100800 */
[----:B------:R-:W-:Y:S01]  /*27450*/  PRMT R5, RZ, 0x7610, R5 ;  /* 0x00007610ff057816 */ /* 0x000fe20000000005 */
[----:B0-----:R-:W-:-:S02]  /*27460*/  @P0 IMAD.MOV.U32 R2, RZ, RZ, R6 ;  /* 0x000000ffff020224 */ /* 0x001fc400078e0006 */
[----:B------:R-:W-:Y:S01]  /*27470*/  @P0 IMAD.MOV.U32 R3, RZ, RZ, R12 ;  /* 0x000000ffff030224 */ /* 0x000fe200078e000c */
[----:B------:R-:W-:-:S04]  /*27480*/  PRMT R9, RZ, 0x7610, R9 ;  /* 0x00007610ff097816 */ /* 0x000fc80000000009 */
[----:B------:R0:W4:Y:S04]  /*27490*/  @P0 LDG.E.U8 R5, desc[UR28][R2.64] ;  /* 0x0000001c02050981 */ /* 0x000128000c1e1100 */
[----:B--2---:R1:W-:Y:S01]  /*274a0*/  STL [R1+0x8], R7 ;  /* 0x0000080701007387 */ /* 0x0043e20000100800 */
[----:B0-----:R-:W-:Y:S02]  /*274b0*/  @P0 IMAD.MOV.U32 R2, RZ, RZ, R10 ;  /* 0x000000ffff020224 */ /* 0x001fe400078e000a */
[----:B---3--:R-:W-:Y:S01]  /*274c0*/  @P0 IMAD.MOV.U32 R3, RZ, RZ, R11 ;  /* 0x000000ffff030224 */ /* 0x008fe200078e000b */
[----:B------:R-:W-:Y:S02]  /*274d0*/  PRMT R28, RZ, 0x7610, R28 ;  /* 0x00007610ff1c7816 */ /* 0x000fe4000000001c */
[----:B------:R-:W-:Y:S01]  /*274e0*/  PRMT R26, RZ, 0x7610, R26 ;  /* 0x00007610ff1a7816 */ /* 0x000fe2000000001a */
[----:B------:R-:W2:Y:S04]  /*274f0*/  LDL R6, [R1+0x10c4] ;  /* 0x0010c40001067983 */ /* 0x000ea80000100800 */
[----:B------:R4:W3:Y:S04]  /*27500*/  @P0 LDG.E.U8 R9, desc[UR28][R2.64] ;  /* 0x0000001c02090981 */ /* 0x0008e8000c1e1100 */
[----:B-1----:R-:W2:Y:S01]  /*27510*/  LDL R7, [R1+0x10d0] ;  /* 0x0010d00001077983 */ /* 0x002ea20000100800 */
[----:B----4-:R-:W-:-:S02]  /*27520*/  @P0 IMAD.MOV.U32 R2, RZ, RZ, R0 ;  /* 0x000000ffff020224 */ /* 0x010fc400078e0000 */
[----:B------:R-:W-:-:S05]  /*27530*/  @P0 IMAD.MOV.U32 R3, RZ, RZ, R4 ;  /* 0x000000ffff030224 */ /* 0x000fca00078e0004 */
[----:B------:R0:W4:Y:S02]  /*27540*/  @P0 LDG.E.U8 R28, desc[UR28][R2.64] ;  /* 0x0000001c021c0981 */ /* 0x000124000c1e1100 */
[----:B0-----:R-:W-:Y:S02]  /*27550*/  @P0 IMAD.MOV.U32 R3, RZ, RZ, R8 ;  /* 0x000000ffff030224 */ /* 0x001fe400078e0008 */
[----:B--2---:R-:W-:-:S05]  /*27560*/  @P0 IMAD.MOV.U32 R2, RZ, RZ, R7 ;  /* 0x000000ffff020224 */ /* 0x004fca00078e0007 */
[----:B------:R-:W2:Y:S04]  /*27570*/  @P0 LDG.E.U8 R26, desc[UR28][R2.64] ;  /* 0x0000001c021a0981 */ /* 0x000ea8000c1e1100 */
[----:B------:R0:W-:Y:S04]  /*27580*/  STL [R1+0x4], R5 ;  /* 0x0000040501007387 */ /* 0x0001e80000100800 */
[----:B------:R-:W2:Y:S04]  /*27590*/  LDL R4, [R1+0x10bc] ;  /* 0x0010bc0001047983 */ /* 0x000ea80000100800 */
[----:B------:R-:W2:Y:S04]  /*275a0*/  LDL R0, [R1+0x10c0] ;  /* 0x0010c00001007983 */ /* 0x000ea80000100800 */
[----:B0-----:R-:W2:Y:S04]  /*275b0*/  LDL R5, [R1+0x10c8] ;  /* 0x0010c80001057983 */ /* 0x001ea80000100800 */
[----:B----4-:R-:W-:Y:S04]  /*275c0*/  STL [R1+0x3fe8], R28 ;  /* 0x003fe81c01007387 */ /* 0x010fe80000100800 */
[----:B---3--:R0:W-:Y:S04]  /*275d0*/  STL [R1], R9 ;  /* 0x0000000901007387 */ /* 0x0081e80000100800 */
[----:B------:R-:W3:Y:S04]  /*275e0*/  LDL R8, [R1+0x10b8] ;  /* 0x0010b80001087983 */ /* 0x000ee80000100800 */
[----:B0-----:R-:W4:Y:S01]  /*275f0*/  LDL R9, [R1+0x10b4] ;  /* 0x0010b40001097983 */ /* 0x001f220000100800 */
[----:B------:R-:W-:-:S03]  /*27600*/  ISETP.GT.AND P1, PT, R14, 0x3d, PT ;  /* 0x0000003d0e00780c */ /* 0x000fc60003f24270 */
[----:B--2---:R-:W-:Y:S04]  /*27610*/  STL [R1+0x3fec], R26 ;  /* 0x003fec1a01007387 */ /* 0x004fe80000100800 */
[----:B------:R-:W-:Y:S04]  /*27620*/  STL [R1+0xc], R15 ;  /* 0x00000c0f01007387 */ /* 0x000fe80000100800 */
[----:B------:R-:W2:Y:S04]  /*27630*/  LDL R10, [R1+0x10ac] ;  /* 0x0010ac00010a7983 */ /* 0x000ea80000100800 */
[----:B------:R-:W2:Y:S01]  /*27640*/  LDL R7, [R1+0x10b0] ;  /* 0x0010b00001077983 */ /* 0x000ea20000100800 */
[----:B------:R-:W-:Y:S01]  /*27650*/  PRMT R24, RZ, 0x7610, R24 ;  /* 0x00007610ff187816 */ /* 0x000fe20000000018 */
[----:B------:R-:W-:Y:S01]  /*27660*/  @P1 IMAD.MOV.U32 R3, RZ, RZ, R6 ;  /* 0x000000ffff031224 */ /* 0x000fe200078e0006 */
[----:B------:R-:W-:Y:S01]  /*27670*/  PRMT R22, RZ, 0x7610, R22 ;  /* 0x00007610ff167816 */ /* 0x000fe20000000016 */
[----:B------:R-:W2:Y:S01]  /*27680*/  LDL R6, [R1+0x10a4] ;  /* 0x0010a40001067983 */ /* 0x000ea20000100800 */
[----:B------:R-:W-:Y:S01]  /*27690*/  @P1 IMAD.MOV.U32 R2, RZ, RZ, R5 ;  /* 0x000000ffff021224 */ /* 0x000fe200078e0005 */
[----:B------:R-:W-:-:S02]  /*276a0*/  PRMT R20, RZ, 0x7610, R20 ;  /* 0x00007610ff147816 */ /* 0x000fc40000000014 */
[----:B------:R-:W2:Y:S04]  /*276b0*/  LDL R5, [R1+0x10a8] ;  /* 0x0010a80001057983 */ /* 0x000ea80000100800 */
[----:B------:R0:W2:Y:S02]  /*276c0*/  @P1 LDG.E.U8 R24, desc[UR28][R2.64] ;  /* 0x0000001c02181981 */ /* 0x0000a4000c1e1100 */
[----:B0-----:R-:W-:Y:S02]  /*276d0*/  @P1 IMAD.MOV.U32 R2, RZ, RZ, R0 ;  /* 0x000000ffff021224 */ /* 0x001fe400078e0000 */
[----:B------:R-:W-:-:S05]  /*276e0*/  @P1 IMAD.MOV.U32 R3, RZ, RZ, R4 ;  /* 0x000000ffff031224 */ /* 0x000fca00078e0004 */
[----:B------:R3:W2:Y:S01]  /*276f0*/  @P1 LDG.E.U8 R22, desc[UR28][R2.64] ;  /* 0x0000001c02161981 */ /* 0x0006a2000c1e1100 */
[----:B------:R-:W-:Y:S01]  /*27700*/  PRMT R18, RZ, 0x7610, R18 ;  /* 0x00007610ff127816 */ /* 0x000fe20000000012 */
[----:B---3--:R-:W-:Y:S02]  /*27710*/  @P1 IMAD.MOV.U32 R2, RZ, RZ, R8 ;  /* 0x000000ffff021224 */ /* 0x008fe400078e0008 */
[----:B----4-:R-:W-:-:S05]  /*27720*/  @P1 IMAD.MOV.U32 R3, RZ, RZ, R9 ;  /* 0x000000ffff031224 */ /* 0x010fca00078e0009 */
[----:B------:R2:W3:Y:S02]  /*27730*/  @P1 LDG.E.U8 R20, desc[UR28][R2.64] ;  /* 0x0000001c02141981 */ /* 0x0004e4000c1e1100 */
[----:B--2---:R-:W-:Y:S02]  /*27740*/  @P1 IMAD.MOV.U32 R3, RZ, RZ, R10 ;  /* 0x000000ffff031224 */ /* 0x004fe400078e000a */
[----:B------:R-:W-:-:S05]  /*27750*/  @P1 IMAD.MOV.U32 R2, RZ, RZ, R7 ;  /* 0x000000ffff021224 */ /* 0x000fca00078e0007 */
[----:B------:R0:W2:Y:S04]  /*27760*/  @P1 LDG.E.U8 R18, desc[UR28][R2.64] ;  /* 0x0000001c02121981 */ /* 0x0000a8000c1e1100 */
[----:B------:R-:W-:Y:S04]  /*27770*/  STL [R1+0x3fb8], R24 ;  /* 0x003fb81801007387 */ /* 0x000fe80000100800 */
[----:B------:R-:W4:Y:S04]  /*27780*/  LDL R4, [R1+0x109c] ;  /* 0x00109c0001047983 */ /* 0x000f280000100800 */
[----:B------:R-:W4:Y:S01]  /*27790*/  LDL R0, [R1+0x10a0] ;  /* 0x0010a00001007983 */ /* 0x000f220000100800 */
[----:B------:R-:W-:Y:S01]  /*277a0*/  PRMT R16, RZ, 0x7610, R16 ;  /* 0x00007610ff107816 */ /* 0x000fe20000000010 */
[----:B0-----:R-:W-:-:S02]  /*277b0*/  @P1 IMAD.MOV.U32 R2, RZ, RZ, R5 ;  /* 0x000000ffff021224 */ /* 0x001fc400078e0005 */
[----:B------:R-:W-:-:S05]  /*277c0*/  @P1 IMAD.MOV.U32 R3, RZ, RZ, R6 ;  /* 0x000000ffff031224 */ /* 0x000fca00078e0006 */
[----:B------:R0:W4:Y:S04]  /*277d0*/  @P1 LDG.E.U8 R16, desc[UR28][R2.64] ;  /* 0x0000001c02101981 */ /* 0x000128000c1e1100 */
[----:B------:R-:W-:Y:S04]  /*277e0*/  STL [R1+0x3fbc], R22 ;  /* 0x003fbc1601007387 */ /* 0x000fe80000100800 */
[----:B------:R-:W4:Y:S04]  /*277f0*/  LDL R9, [R1+0x1094] ;  /* 0x0010940001097983 */ /* 0x000f280000100800 */
[----:B------:R-:W4:Y:S04]  /*27800*/  LDL R8, [R1+0x1098] ;  /* 0x0010980001087983 */ /* 0x000f280000100800 */
[----:B---3--:R-:W-:Y:S04]  /*27810*/  STL [R1+0x3fc0], R20 ;  /* 0x003fc01401007387 */ /* 0x008fe80000100800 */
[----:B--2---:R-:W-:Y:S04]  /*27820*/  STL [R1+0x3fc4], R18 ;  /* 0x003fc41201007387 */ /* 0x004fe80000100800 */
[----:B------:R-:W2:Y:S04]  /*27830*/  LDL R7, [R1+0x108c] ;  /* 0x00108c0001077983 */ /* 0x000ea80000100800 */
[----:B------:R-:W2:Y:S01]  /*27840*/  LDL R6, [R1+0x1090] ;  /* 0x0010900001067983 */ /* 0x000ea20000100800 */
[----:B0-----:R-:W-:Y:S01]  /*27850*/  PRMT R2, RZ, 0x7610, R2 ;  /* 0x00007610ff027816 */ /* 0x001fe20000000002 */
[----:B----4-:R-:W-:-:S02]  /*27860*/  @P1 IMAD.MOV.U32 R5, RZ, RZ, R4 ;  /* 0x000000ffff051224 */ /* 0x010fc400078e0004 */
[----:B------:R-:W-:Y:S01]  /*27870*/  @P1 IMAD.MOV.U32 R4, RZ, RZ, R0 ;  /* 0x000000ffff041224 */ /* 0x000fe200078e0000 */
[----:B------:R-:W-:-:S04]  /*27880*/  PRMT R3, RZ, 0x7610, R3 ;  /* 0x00007610ff037816 */ /* 0x000fc80000000003 */
[----:B------:R0:W3:Y:S04]  /*27890*/  @P1 LDG.E.U8 R2, desc[UR28][R4.64] ;  /* 0x0000001c04021981 */ /* 0x0000e8000c1e1100 */
[----:B------:R-:W-:Y:S04]  /*278a0*/  STL [R1+0x3fc8], R16 ;  /* 0x003fc81001007387 */ /* 0x000fe80000100800 */
[----:B------:R-:W4:Y:S04]  /*278b0*/  LDL R12, [R1+0x1084] ;  /* 0x00108400010c7983 */ /* 0x000f280000100800 */
[----:B------:R-:W4:Y:S01]  /*278c0*/  LDL R0, [R1+0x1088] ;  /* 0x0010880001007983 */ /* 0x000f220000100800 */
[----:B0-----:R-:W-:-:S02]  /*278d0*/  @P1 IMAD.MOV.U32 R5, RZ, RZ, R9 ;  /* 0x000000ffff051224 */ /* 0x001fc400078e0009 */
[----:B------:R-:W-:-:S05]  /*278e0*/  @P1 IMAD.MOV.U32 R4, RZ, RZ, R8 ;  /* 0x000000ffff041224 */ /* 0x000fca00078e0008 */
[----:B------:R0:W4:Y:S02]  /*278f0*/  @P1 LDG.E.U8 R3, desc[UR28][R4.64] ;  /* 0x0000001c04031981 */ /* 0x000124000c1e1100 */
[----:B0-----:R-:W-:-:S06]  /*27900*/  PRMT R4, RZ, 0x7610, R4 ;  /* 0x00007610ff047816 */ /* 0x001fcc0000000004 */
[----:B--2---:R4:W2:Y:S01]  /*27910*/  @P1 LDG.E.U8 R4, desc[UR28][R6.64] ;  /* 0x0000001c06041981 */ /* 0x0048a2000c1e1100 */
[----:B------:R-:W-:Y:S02]  /*27920*/  ISETP.GT.AND P0, PT, R14, 0x3e, PT ;  /* 0x0000003e0e00780c */ /* 0x000fe40003f04270 */
[----:B------:R-:W-:Y:S01]  /*27930*/  PRMT R5, RZ, 0x7610, R5 ;  /* 0x00007610ff057816 */ /* 0x000fe20000000005 */
[----:B---3--:R-:W-:Y:S04]  /*27940*/  STL [R1+0x3fcc], R2 ;  /* 0x003fcc0201007387 */ /* 0x008fe80000100800 */
[----:B------:R-:W3:Y:S04]  /*27950*/  LDL R9, [R1+0x107c] ;  /* 0x00107c0001097983 */ /* 0x000ee80000100800 */
[----:B------:R-:W3:Y:S02]  /*27960*/  LDL R8, [R1+0x1080] ;  /* 0x0010800001087983 */ /* 0x000ee40000100800 */
[----:B----4-:R-:W-:-:S02]  /*27970*/  @P0 IMAD.MOV.U32 R6, RZ, RZ, R0 ;  /* 0x000000ffff060224 */ /* 0x010fc400078e0000 */
[----:B------:R-:W-:-:S05]  /*27980*/  @P0 IMAD.MOV.U32 R7, RZ, RZ, R12 ;  /* 0x000000ffff070224 */ /* 0x000fca00078e000c */
[----:B------:R0:W4:Y:S04]  /*27990*/  @P0 LDG.E.U8 R5, desc[UR28][R6.64] ;  /* 0x0000001c06050981 */ /* 0x000128000c1e1100 */
[----:B------:R1:W-:Y:S04]  /*279a0*/  STL [R1+0x3fd0], R3 ;  /* 0x003fd00301007387 */ /* 0x0003e80000100800 */
[----:B------:R-:W4:Y:S04]  /*279b0*/  LDL R11, [R1+0x1074] ;  /* 0x00107400010b7983 */ /* 0x000f280000100800 */
[----:B------:R-:W4:Y:S04]  /*279c0*/  LDL R10, [R1+0x1078] ;  /* 0x00107800010a7983 */ /* 0x000f280000100800 */
[----:B--2---:R2:W-:Y:S04]  /*279d0*/  STL [R1+0x3fd4], R4 ;  /* 0x003fd40401007387 */ /* 0x0045e80000100800 */
[----:B-1----:R-:W4:Y:S04]  /*279e0*/  LDL R3, [R1+0x1070] ;  /* 0x0010700001037983 */ /* 0x002f280000100800 */
[----:B------:R-:W4:Y:S04]  /*279f0*/  LDL R2, [R1+0x1064] ;  /* 0x0010640001027983 */ /* 0x000f280000100800 */
[----:B------:R-:W4:Y:S04]  /*27a00*/  LDL R0, [R1+0x1068] ;  /* 0x0010680001007983 */ /* 0x000f280000100800 */
[----:B--2---:R-:W2:Y:S01]  /*27a10*/  LDL R4, [R1+0x106c] ;  /* 0x00106c0001047983 */ /* 0x004ea20000100800 */
[----:B0-----:R-:W-:-:S02]  /*27a20*/  PRMT R6, RZ, 0x7610, R6 ;  /* 0x00007610ff067816 */ /* 0x001fc40000000006 */
[----:B------:R-:W-:-:S04]  /*27a30*/  PRMT R7, RZ, 0x7610, R7 ;  /* 0x00007610ff077816 */ /* 0x000fc80000000007 */
[----:B---3--:R0:W3:Y:S04]  /*27a40*/  @P0 LDG.E.U8 R6, desc[UR28][R8.64] ;  /* 0x0000001c08060981 */ /* 0x0080e8000c1e1100 */
[----:B----4-:R1:W-:Y:S04]  /*27a50*/  STL [R1+0x3f8c], R5 ;  /* 0x003f8c0501007387 */ /* 0x0103e80000100800 */
[----:B------:R-:W4:Y:S01]  /*27a60*/  LDL R12, [R1+0x105c] ;  /* 0x00105c00010c7983 */ /* 0x000f220000100800 */
[----:B0-----:R-:W-:Y:S02]  /*27a70*/  @P0 IMAD.MOV.U32 R9, RZ, RZ, R11 ;  /* 0x000000ffff090224 */ /* 0x001fe400078e000b */
[----:B------:R-:W-:Y:S01]  /*27a80*/  @P0 IMAD.MOV.U32 R8, RZ, RZ, R10 ;  /* 0x000000ffff080224 */ /* 0x000fe200078e000a */
[----:B-1----:R-:W4:Y:S04]  /*27a90*/  LDL R5, [R1+0x1060] ;  /* 0x0010600001057983 */ /* 0x002f280000100800 */
[----:B------:R0:W4:Y:S02]  /*27aa0*/  @P0 LDG.E.U8 R7, desc[UR28][R8.64] ;  /* 0x0000001c08070981 */ /* 0x000124000c1e1100 */
[----:B0-----:R-:W-:-:S02]  /*27ab0*/  PRMT R8, RZ, 0x7610, R8 ;  /* 0x00007610ff087816 */ /* 0x001fc40000000008 */
[----:B------:R-:W-:Y:S01]  /*27ac0*/  PRMT R9, RZ, 0x7610, R9 ;  /* 0x00007610ff097816 */ /* 0x000fe20000000009 */
[----:B------:R-:W-:Y:S02]  /*27ad0*/  @P0 IMAD.MOV.U32 R10, RZ, RZ, R3 ;  /* 0x000000ffff0a0224 */ /* 0x000fe400078e0003 */
[----:B--2---:R-:W-:-:S05]  /*27ae0*/  @P0 IMAD.MOV.U32 R11, RZ, RZ, R4 ;  /* 0x000000ffff0b0224 */ /* 0x004fca00078e0004 */
[----:B------:R0:W2:Y:S02]  /*27af0*/  @P0 LDG.E.U8 R8, desc[UR28][R10.64] ;  /* 0x0000001c0a080981 */ /* 0x0000a4000c1e1100 */
[----:B0-----:R-:W-:Y:S02]  /*27b00*/  @P0 IMAD.MOV.U32 R10, RZ, RZ, R0 ;  /* 0x000000ffff0a0224 */ /* 0x001fe400078e0000 */
[----:B------:R-:W-:-:S05]  /*27b10*/  @P0 IMAD.MOV.U32 R11, RZ, RZ, R2 ;  /* 0x000000ffff0b0224 */ /* 0x000fca00078e0002 */
[----:B------:R0:W2:Y:S04]  /*27b20*/  @P0 LDG.E.U8 R9, desc[UR28][R10.64] ;  /* 0x0000001c0a090981 */ /* 0x0000a8000c1e1100 */
[----:B---3--:R1:W-:Y:S04]  /*27b30*/  STL [R1+0x3f90], R6 ;  /* 0x003f900601007387 */ /* 0x0083e80000100800 */
[----:B----4-:R-:W-:Y:S01]  /*27b40*/  STL [R1+0x3f94], R7 ;  /* 0x003f940701007387 */ /* 0x010fe20000100800 */
[----:B------:R-:W-:-:S03]  /*27b50*/  @P0 IMAD.MOV.U32 R13, RZ, RZ, R12 ;  /* 0x000000ffff0d0224 */ /* 0x000fc600078e000c */
[----:B------:R-:W3:Y:S04]  /*27b60*/  LDL R4, [R1+0x1054] ;  /* 0x0010540001047983 */ /* 0x000ee80000100800 */
[----:B------:R-:W4:Y:S01]  /*27b70*/  LDL R3, [R1+0x1058] ;  /* 0x0010580001037983 */ /* 0x000f220000100800 */
[----:B------:R-:W-:Y:S01]  /*27b80*/  @P0 IMAD.MOV.U32 R12, RZ, RZ, R5 ;  /* 0x000000ffff0c0224 */ /* 0x000fe200078e0005 */
[----:B0-----:R-:W-:-:S06]  /*27b90*/  PRMT R10, RZ, 0x7610, R10 ;  /* 0x00007610ff0a7816 */ /* 0x001fcc000000000a */
[----:B------:R4:W3:Y:S01]  /*27ba0*/  @P0 LDG.E.U8 R10, desc[UR28][R12.64] ;  /* 0x0000001c0c0a0981 */ /* 0x0008e2000c1e1100 */
[----:B------:R-:W0:Y:S03]  /*27bb0*/  S2R R15, SR_TID.X ;  /* 0x00000000000f7919 */ /* 0x000e260000002100 */
[----:B--2---:R-:W-:Y:S04]  /*27bc0*/  STL [R1+0x3f98], R8 ;  /* 0x003f980801007387 */ /* 0x004fe80000100800 */
[----:B------:R-:W2:Y:S04]  /*27bd0*/  LDL R2, [R1+0x104c] ;  /* 0x00104c0001027983 */ /* 0x000ea80000100800 */
[----:B------:R-:W2:Y:S04]  /*27be0*/  LDL R0, [R1+0x1050] ;  /* 0x0010500001007983 */ /* 0x000ea80000100800 */
[----:B------:R-:W-:Y:S04]  /*27bf0*/  STL [R1+0x3f9c], R9 ;  /* 0x003f9c0901007387 */ /* 0x000fe80000100800 */
[----:B-1----:R-:W2:Y:S04]  /*27c00*/  LDL R6, [R1+0x1044] ;  /* 0x0010440001067983 */ /* 0x002ea80000100800 */
[----:B------:R-:W2:Y:S01]  /*27c10*/  LDL R5, [R1+0x1048] ;  /* 0x0010480001057983 */ /* 0x000ea20000100800 */
[----:B0-----:R-:W-:Y:S01]  /*27c20*/  LOP3.LUT R11, R15, 0x3f, RZ, 0xc0, !PT ;  /* 0x0000003f0f0b7812 */ /* 0x001fe200078ec0ff */
[----:B----4-:R-:W-:-:S02]  /*27c30*/  @P0 IMAD.MOV.U32 R12, RZ, RZ, R3 ;  /* 0x000000ffff0c0224 */ /* 0x010fc400078e0003 */
[----:B---3--:R-:W-:Y:S01]  /*27c40*/  @P0 IMAD.MOV.U32 R13, RZ, RZ, R4 ;  /* 0x000000ffff0d0224 */ /* 0x008fe200078e0004 */
[----:B------:R-:W-:Y:S02]  /*27c50*/  ISETP.GE.AND P2, PT, R11, R14, PT ;  /* 0x0000000e0b00720c */ /* 0x000fe40003f46270 */
[----:B------:R-:W-:Y:S02]  /*27c60*/  PRMT R11, RZ, 0x7610, R11 ;  /* 0x00007610ff0b7816 */ /* 0x000fe4000000000b */
[----:B------:R-:W-:-:S04]  /*27c70*/  ISETP.GT.AND P1, PT, R14, 0x3f, PT ;  /* 0x0000003f0e00780c */ /* 0x000fc80003f24270 */
[----:B------:R0:W3:Y:S04]  /*27c80*/  @P0 LDG.E.U8 R11, desc[UR28][R12.64] ;  /* 0x0000001c0c0b0981 */ /* 0x0000e8000c1e1100 */
[----:B------:R1:W-:Y:S04]  /*27c90*/  STL [R1+0x3fa0], R10 ;  /* 0x003fa00a01007387 */ /* 0x0003e80000100800 */
[----:B------:R-:W4:Y:S04]  /*27ca0*/  LDL R4, [R1+0x103c] ;  /* 0x00103c0001047983 */ /* 0x000f280000100800 */
[----:B------:R-:W4:Y:S01]  /*27cb0*/  LDL R3, [R1+0x1040] ;  /* 0x0010400001037983 */ /* 0x000f220000100800 */
[----:B0-----:R-:W-:-:S02]  /*27cc0*/  PRMT R12, RZ, 0x7610, R12 ;  /* 0x00007610ff0c7816 */ /* 0x001fc4000000000c */
[----:B------:R-:W-:Y:S01]  /*27cd0*/  PRMT R13, RZ, 0x7610, R13 ;  /* 0x00007610ff0d7816 */ /* 0x000fe2000000000d */
[----:B--2---:R-:W-:Y:S02]  /*27ce0*/  @P0 IMAD.MOV.U32 R15, RZ, RZ, R2 ;  /* 0x000000ffff0f0224 */ /* 0x004fe400078e0002 */
[----:B------:R-:W-:-:S05]  /*27cf0*/  @P0 IMAD.MOV.U32 R14, RZ, RZ, R0 ;  /* 0x000000ffff0e0224 */ /* 0x000fca00078e0000 */
[----:B------:R0:W2:Y:S02]  /*27d00*/  @P0 LDG.E.U8 R12, desc[UR28][R14.64] ;  /* 0x0000001c0e0c0981 */ /* 0x0000a4000c1e1100 */
[----:B0-----:R-:W-:Y:S02]  /*27d10*/  @P1 IMAD.MOV.U32 R15, RZ, RZ, R6 ;  /* 0x000000ffff0f1224 */ /* 0x001fe400078e0006 */
[----:B------:R-:W-:-:S05]  /*27d20*/  @P1 IMAD.MOV.U32 R14, RZ, RZ, R5 ;  /* 0x000000ffff0e1224 */ /* 0x000fca00078e0005 */
[----:B------:R4:W2:Y:S01]  /*27d30*/  @P1 LDG.E.U8 R13, desc[UR28][R14.64] ;  /* 0x0000001c0e0d1981 */ /* 0x0008a2000c1e1100 */
[----:B------:R-:W-:-:S03]  /*27d40*/  PRMT R17, RZ, 0x7610, R17 ;  /* 0x00007610ff117816 */ /* 0x000fc60000000011 */
[----:B---3--:R-:W-:Y:S04]  /*27d50*/  STL [R1+0x3f88], R11 ;  /* 0x003f880b01007387 */ /* 0x008fe80000100800 */
[----:B------:R-:W3:Y:S01]  /*27d60*/  LDL R2, [R1+0x1034] ;  /* 0x0010340001027983 */ /* 0x000ee20000100800 */
[----:B----4-:R-:W-:Y:S02]  /*27d70*/  @P1 IMAD.MOV.U32 R14, RZ, RZ, R3 ;  /* 0x000000ffff0e1224 */ /* 0x010fe400078e0003 */
[----:B------:R-:W-:Y:S01]  /*27d80*/  @P1 IMAD.MOV.U32 R15, RZ, RZ, R4 ;  /* 0x000000ffff0f1224 */ /* 0x000fe200078e0004 */
[----:B------:R-:W4:Y:S04]  /*27d90*/  LDL R0, [R1+0x1038] ;  /* 0x0010380001007983 */ /* 0x000f280000100800 */
[----:B------:R3:W4:Y:S04]  /*27da0*/  @P1 LDG.E.U8 R17, desc[UR28][R14.64] ;  /* 0x0000001c0e111981 */ /* 0x000728000c1e1100 */
[----:B--2---:R-:W-:Y:S04]  /*27db0*/  STL [R1+0x3fa4], R12 ;  /* 0x003fa40c01007387 */ /* 0x004fe80000100800 */
[----:B-1----:R-:W2:Y:S04]  /*27dc0*/  LDL R10, [R1+0x102c] ;  /* 0x00102c00010a7983 */ /* 0x002ea80000100800 */
[----:B------:R-:W2:Y:S04]  /*27dd0*/  LDL R9, [R1+0x1030] ;  /* 0x0010300001097983 */ /* 0x000ea80000100800 */
[----:B------:R-:W2:Y:S04]  /*27de0*/  LDL R8, [R1+0x1024] ;  /* 0x0010240001087983 */ /* 0x000ea80000100800 */
[----:B------:R-:W2:Y:S04]  /*27df0*/  LDL R7, [R1+0x1028] ;  /* 0x0010280001077983 */ /* 0x000ea80000100800 */
[----:B------:R-:W-:Y:S04]  /*27e00*/  STL [R1+0x3f1c], R13 ;  /* 0x003f1c0d01007387 */ /* 0x000fe80000100800 */
[----:B------:R-:W2:Y:S04]  /*27e10*/  LDL R6, [R1+0x101c] ;  /* 0x00101c0001067983 */ /* 0x000ea80000100800 */
[----:B------:R-:W2:Y:S04]  /*27e20*/  LDL R5, [R1+0x1020] ;  /* 0x0010200001057983 */ /* 0x000ea80000100800 */
[----:B------:R-:W2:Y:S04]  /*27e30*/  LDL R4, [R1+0x1014] ;  /* 0x0010140001047983 */ /* 0x000ea80000100800 */
[----:B------:R-:W2:Y:S01]  /*27e40*/  LDL R3, [R1+0x1018] ;  /* 0x0010180001037983 */ /* 0x000ea20000100800 */
[----:B------:R-:W-:Y:S01]  /*27e50*/  PRMT R19, RZ, 0x7610, R19 ;  /* 0x00007610ff137816 */ /* 0x000fe20000000013 */
[----:B---3--:R-:W-:-:S02]  /*27e60*/  @P1 IMAD.MOV.U32 R15, RZ, RZ, R2 ;  /* 0x000000ffff0f1224 */ /* 0x008fc400078e0002 */
[----:B----4-:R-:W-:Y:S01]  /*27e70*/  @P1 IMAD.MOV.U32 R14, RZ, RZ, R0 ;  /* 0x000000ffff0e1224 */ /* 0x010fe200078e0000 */
[----:B------:R-:W-:Y:S01]  /*27e80*/  PRMT R21, RZ, 0x7610, R21 ;  /* 0x00007610ff157816 */ /* 0x000fe20000000015 */
[----:B------:R-:W-:Y:S04]  /*27e90*/  STL [R1+0x3f20], R17 ;  /* 0x003f201101007387 */ /* 0x000fe80000100800 */
[----:B------:R-:W3:Y:S04]  /*27ea0*/  LDL R2, [R1+0x100c] ;  /* 0x00100c0001027983 */ /* 0x000ee80000100800 */
[----:B------:R-:W4:Y:S04]  /*27eb0*/  LDL R0, [R1+0x1010] ;  /* 0x0010100001007983 */ /* 0x000f280000100800 */
[----:B------:R2:W3:Y:S01]  /*27ec0*/  @P1 LDG.E.U8 R19, desc[UR28][R14.64] ;  /* 0x0000001c0e131981 */ /* 0x0004e2000c1e1100 */
[----:B------:R-:W-:-:S02]  /*27ed0*/  PRMT R23, RZ, 0x7610, R23 ;  /* 0x00007610ff177816 */ /* 0x000fc40000000017 */
[----:B------:R-:W-:Y:S02]  /*27ee0*/  PRMT R25, RZ, 0x7610, R25 ;  /* 0x00007610ff197816 */ /* 0x000fe40000000019 */
[----:B------:R-:W-:Y:S01]  /*27ef0*/  PRMT R27, RZ, 0x7610, R27 ;  /* 0x00007610ff1b7816 */ /* 0x000fe2000000001b */
[----:B--2---:R-:W-:Y:S02]  /*27f00*/  @P1 IMAD.MOV.U32 R15, RZ, RZ, R10 ;  /* 0x000000ffff0f1224 */ /* 0x004fe400078e000a */
[----:B------:R-:W-:-:S05]  /*27f10*/  @P1 IMAD.MOV.U32 R14, RZ, RZ, R9 ;  /* 0x000000ffff0e1224 */ /* 0x000fca00078e0009 */
[----:B------:R0:W2:Y:S02]  /*27f20*/  @P1 LDG.E.U8 R21, desc[UR28][R14.64] ;  /* 0x0000001c0e151981 */ /* 0x0000a4000c1e1100 */
[----:B0-----:R-:W-:Y:S02]  /*27f30*/  @P1 IMAD.MOV.U32 R14, RZ, RZ, R7 ;  /* 0x000000ffff0e1224 */ /* 0x001fe400078e0007 */
[----:B------:R-:W-:-:S05]  /*27f40*/  @P1 IMAD.MOV.U32 R15, RZ, RZ, R8 ;  /* 0x000000ffff0f1224 */ /* 0x000fca00078e0008 */
[----:B------:R0:W2:Y:S02]  /*27f50*/  @P1 LDG.E.U8 R23, desc[UR28][R14.64] ;  /* 0x0000001c0e171981 */ /* 0x0000a4000c1e1100 */
[----:B0-----:R-:W-:Y:S02]  /*27f60*/  @P1 IMAD.MOV.U32 R14, RZ, RZ, R5 ;  /* 0x000000ffff0e1224 */ /* 0x001fe400078e0005 */
[----:B------:R-:W-:-:S05]  /*27f70*/  @P1 IMAD.MOV.U32 R15, RZ, RZ, R6 ;  /* 0x000000ffff0f1224 */ /* 0x000fca00078e0006 */
[----:B------:R0:W2:Y:S02]  /*27f80*/  @P1 LDG.E.U8 R25, desc[UR28][R14.64] ;  /* 0x0000001c0e191981 */ /* 0x0000a4000c1e1100 */
[----:B0-----:R-:W-:Y:S02]  /*27f90*/  @P1 IMAD.MOV.U32 R14, RZ, RZ, R3 ;  /* 0x000000ffff0e1224 */ /* 0x001fe400078e0003 */
[----:B------:R-:W-:-:S05]  /*27fa0*/  @P1 IMAD.MOV.U32 R15, RZ, RZ, R4 ;  /* 0x000000ffff0f1224 */ /* 0x000fca00078e0004 */
[----:B------:R4:W2:Y:S01]  /*27fb0*/  @P1 LDG.E.U8 R27, desc[UR28][R14.64] ;  /* 0x0000001c0e1b1981 */ /* 0x0008a2000c1e1100 */
[----:B------:R-:W-:Y:S01]  /*27fc0*/  PRMT R29, RZ, 0x7610, R29 ;  /* 0x00007610ff1d7816 */ /* 0x000fe2000000001d */
[----:B----4-:R-:W-:Y:S02]  /*27fd0*/  @P1 IMAD.MOV.U32 R14, RZ, RZ, R0 ;  /* 0x000000ffff0e1224 */ /* 0x010fe400078e0000 */
[----:B---3--:R-:W-:-:S05]  /*27fe0*/  @P1 IMAD.MOV.U32 R15, RZ, RZ, R2 ;  /* 0x000000ffff0f1224 */ /* 0x008fca00078e0002 */
[----:B------:R-:W3:Y:S04]  /*27ff0*/  @P1 LDG.E.U8 R29, desc[UR28][R14.64] ;  /* 0x0000001c0e1d1981 */ /* 0x000ee8000c1e1100 */
[----:B------:R-:W-:Y:S01]  /*28000*/  STL [R1+0x3f24], R19 ;  /* 0x003f241301007387 */ /* 0x000fe20000100800 */
[----:B------:R-:W0:Y:S01]  /*28010*/  S2R R16, SR_TID.X ;  /* 0x0000000000107919 */ /* 0x000e220000002100 */
[----:B------:R-:W-:Y:S06]  /*28020*/  BAR.SYNC.DEFER_BLOCKING 0x0 ;  /* 0x0000000000007b1d */ /* 0x000fec0000010000 */
[----:B--2---:R-:W-:Y:S04]  /*28030*/  STL [R1+0x3f28], R21 ;  /* 0x003f281501007387 */ /* 0x004fe80000100800 */
[----:B------:R-:W-:Y:S04]  /*28040*/  STL [R1+0x3f2c], R23 ;  /* 0x003f2c1701007387 */ /* 0x000fe80000100800 */
[----:B------:R-:W-:Y:S04]  /*28050*/  STL [R1+0x3f30], R25 ;  /* 0x003f301901007387 */ /* 0x000fe80000100800 */
[----:B------:R-:W2:Y:S04]  /*28060*/  LDL.LU R4, [R1+0xfe8] ;  /* 0x000fe80001047983 */ /* 0x000ea80000300800 */
[----:B------:R-:W4:Y:S04]  /*28070*/  LDL.LU R26, [R1+0xfe4] ;  /* 0x000fe400011a7983 */ /* 0x000f280000300800 */
[----:B------:R-:W4:Y:S04]  /*28080*/  LDL.LU R22, [R1+0xfe0] ;  /* 0x000fe00001167983 */ /* 0x000f280000300800 */
[----:B------:R1:W-:Y:S04]  /*28090*/  STL [R1+0x3f34], R27 ;  /* 0x003f341b01007387 */ /* 0x0003e80000100800 */
[----:B------:R-:W4:Y:S04]  /*280a0*/  LDL.LU R3, [R1+0xfdc] ;  /* 0x000fdc0001037983 */ /* 0x000f280000300800 */
[----:B------:R-:W4:Y:S04]  /*280b0*/  LDL.LU R18, [R1+0xfd8] ;  /* 0x000fd80001127983 */ /* 0x000f280000300800 */
[----:B------:R-:W4:Y:S04]  /*280c0*/  LDL.LU R2, [R1+0xfd4] ;  /* 0x000fd40001027983 */ /* 0x000f280000300800 */
[----:B------:R-:W4:Y:S04]  /*280d0*/  LDL.LU R20, [R1+0xfd0] ;  /* 0x000fd00001147983 */ /* 0x000f280000300800 */
[----:B------:R-:W4:Y:S04]  /*280e0*/  LDL.LU R24, [R1+0xfcc] ;  /* 0x000fcc0001187983 */ /* 0x000f280000300800 */
[----:B------:R-:W4:Y:S01]  /*280f0*/  LDL.LU R28, [R1+0xea4] ;  /* 0x000ea400011c7983 */ /* 0x000f220000300800 */
[----:B0-----:R-:W-:-:S03]  /*28100*/  LOP3.LUT R0, R16, 0x3f, RZ, 0xc0, !PT ;  /* 0x0000003f10007812 */ /* 0x001fc600078ec0ff */
[----:B---3--:R-:W-:Y:S04]  /*28110*/  STL [R1+0x3f38], R29 ;  /* 0x003f381d01007387 */ /* 0x008fe80000100800 */
        /* <DEDUP_REMOVED lines=14> */
[----:B-1----:R-:W3:Y:S04]  /*28200*/  LDL.LU R27, [R1+0xea0] ;  /* 0x000ea000011b7983 */ /* 0x002ee80000300800 */
[----:B--2---:R-:W-:Y:S04]  /*28210*/  STS.U8 [R0+UR4], R4 ;  /* 0x0000000400007988 */ /* 0x004fe80008000004 */
[----:B----4-:R0:W-:Y:S04]  /*28220*/  STS.U8 [R0+UR4+0x40], R26 ;  /* 0x0000401a00007988 */ /* 0x0101e80008000004 */
[----:B0-----:R-:W2:Y:S04]  /*28230*/  LDL.LU R26, [R1+0xe9c] ;  /* 0x000e9c00011a7983 */ /* 0x001ea80000300800 */
[----:B------:R0:W-:Y:S04]  /*28240*/  STS.U8 [R0+UR4+0x80], R22 ;  /* 0x0000801600007988 */ /* 0x0001e80008000004 */
[----:B------:R-:W4:Y:S04]  /*28250*/  LDL.LU R4, [R1+0xe98] ;  /* 0x000e980001047983 */ /* 0x000f280000300800 */
[----:B0-----:R-:W4:Y:S04]  /*28260*/  LDL.LU R22, [R1+0xe94] ;  /* 0x000e940001167983 */ /* 0x001f280000300800 */
[----:B------:R-:W-:Y:S04]  /*28270*/  STS.U8 [R0+UR4+0xc0], R3 ;  /* 0x0000c00300007988 */ /* 0x000fe80008000004 */
[----:B------:R0:W-:Y:S04]  /*28280*/  STS.U8 [R0+UR4+0x100], R18 ;  /* 0x0001001200007988 */ /* 0x0001e80008000004 */
[----:B------:R-:W4:Y:S04]  /*28290*/  LDL.LU R25, [R1+0xe90] ;  /* 0x000e900001197983 */ /* 0x000f280000300800 */
[----:B0-----:R-:W4:Y:S04]  /*282a0*/  LDL.LU R18, [R1+0xe8c] ;  /* 0x000e8c0001127983 */ /* 0x001f280000300800 */
[----:B------:R-:W4:Y:S04]  /*282b0*/  LDL.LU R3, [R1+0xe88] ;  /* 0x000e880001037983 */ /* 0x000f280000300800 */
[----:B------:R-:W4:Y:S04]  /*282c0*/  LDL.LU R23, [R1+0xda4] ;  /* 0x000da40001177983 */ /* 0x000f280000300800 */
[----:B------:R-:W4:Y:S04]  /*282d0*/  LDL.LU R21, [R1+0xda0] ;  /* 0x000da00001157983 */ /* 0x000f280000300800 */
[----:B------:R-:W4:Y:S04]  /*282e0*/  LDL.LU R19, [R1+0xd9c] ;  /* 0x000d9c0001137983 */ /* 0x000f280000300800 */
[----:B------:R-:W4:Y:S04]  /*282f0*/  LDL.LU R17, [R1+0xd98] ;  /* 0x000d980001117983 */ /* 0x000f280000300800 */
[----:B------:R-:W4:Y:S04]  /*28300*/  LDL.LU R13, [R1+0xd94] ;  /* 0x000d9400010d7983 */ /* 0x000f280000300800 */
[----:B------:R-:W4:Y:S04]  /*28310*/  LDL.LU R12, [R1+0xd8c] ;  /* 0x000d8c00010c7983 */ /* 0x000f280000300800 */
[----:B------:R-:W4:Y:S04]  /*28320*/  LDL.LU R11, [R1+0xd88] ;  /* 0x000d8800010b7983 */ /* 0x000f280000300800 */
[----:B------:R-:W-:Y:S04]  /*28330*/  STS.U8 [R0+UR4+0x140], R2 ;  /* 0x0001400200007988 */ /* 0x000fe80008000004 */
[----:B------:R-:W4:Y:S04]  /*28340*/  LDL.LU R10, [R1+0xd84] ;  /* 0x000d8400010a7983 */ /* 0x000f280000300800 */
[----:B------:R0:W-:Y:S04]  /*28350*/  STS.U8 [R0+UR4+0x180], R20 ;  /* 0x0001801400007988 */ /* 0x0001e80008000004 */
[----:B------:R-:W4:Y:S04]  /*28360*/  LDL.LU R9, [R1+0xc94] ;  /* 0x000c940001097983 */ /* 0x000f280000300800 */
[----:B------:R1:W-:Y:S04]  /*28370*/  STS.U8 [R0+UR4+0x1c0], R24 ;  /* 0x0001c01800007988 */ /* 0x0003e80008000004 */
[----:B0-----:R-:W4:Y:S04]  /*28380*/  LDL.LU R20, [R1+0xc90] ;  /* 0x000c900001147983 */ /* 0x001f280000300800 */
[----:B------:R-:W4:Y:S04]  /*28390*/  LDL.LU R8, [R1+0xc8c] ;  /* 0x000c8c0001087983 */ /* 0x000f280000300800 */
[----:B-1----:R-:W4:Y:S04]  /*283a0*/  LDL.LU R24, [R1+0xc88] ;  /* 0x000c880001187983 */ /* 0x002f280000300800 */
[----:B------:R-:W4:Y:S04]  /*283b0*/  LDL.LU R7, [R1+0xc84] ;  /* 0x000c840001077983 */ /* 0x000f280000300800 */
[----:B------:R-:W4:Y:S04]  /*283c0*/  LDL.LU R6, [R1+0xc80] ;  /* 0x000c800001067983 */ /* 0x000f280000300800 */
[----:B------:R-:W4:Y:S04]  /*283d0*/  LDL.LU R5, [R1+0xc7c] ;  /* 0x000c7c0001057983 */ /* 0x000f280000300800 */
[----:B------:R0:W-:Y:S04]  /*283e0*/  STS.U8 [R0+UR4+0x1040], R28 ;  /* 0x0010401c00007988 */ /* 0x0001e80008000004 */
[----:B------:R-:W4:Y:S04]  /*283f0*/  LDL.LU R2, [R1+0xc78] ;  /* 0x000c780001027983 */ /* 0x000f280000300800 */
[----:B0-----:R-:W4:Y:S04]  /*28400*/  LDL.LU R28, [R1+0xb94] ;  /* 0x000b9400011c7983 */ /* 0x001f280000300800 */
[----:B---3--:R-:W-:Y:S04]  /*28410*/  STS.U8 [R0+UR4+0x1000], R27 ;  /* 0x0010001b00007988 */ /* 0x008fe80008000004 */
[----:B--2---:R0:W-:Y:S04]  /*28420*/  STS.U8 [R0+UR4+0x10c0], R26 ;  /* 0x0010c01a00007988 */ /* 0x0041e80008000004 */
[----:B0-----:R-:W2:Y:S04]  /*28430*/  LDL.LU R26, [R1+0xb90] ;  /* 0x000b9000011a7983 */ /* 0x001ea80000300800 */
[----:B----4-:R0:W-:Y:S04]  /*28440*/  STS.U8 [R0+UR4+0x1080], R4 ;  /* 0x0010800400007988 */ /* 0x0101e80008000004 */
[----:B------:R1:W-:Y:S04]  /*28450*/  STS.U8 [R0+UR4+0x1140], R22 ;  /* 0x0011401600007988 */ /* 0x0003e80008000004 */
[----:B0-----:R-:W3:Y:S04]  /*28460*/  LDL.LU R4, [R1+0xb8c] ;  /* 0x000b8c0001047983 */ /* 0x001ee80000300800 */
[----:B-1----:R-:W4:Y:S04]  /*28470*/  LDL.LU R22, [R1+0xb88] ;  /* 0x000b880001167983 */ /* 0x002f280000300800 */
[----:B------:R-:W-:Y:S04]  /*28480*/  STS.U8 [R0+UR4+0x1100], R25 ;  /* 0x0011001900007988 */ /* 0x000fe80008000004 */
[----:B------:R0:W-:Y:S04]  /*28490*/  STS.U8 [R0+UR4+0x11c0], R18 ;  /* 0x0011c01200007988 */ /* 0x0001e80008000004 */
[----:B0-----:R-:W4:Y:S04]  /*284a0*/  LDL.LU R18, [R1+0xb84] ;  /* 0x000b840001127983 */ /* 0x001f280000300800 */
[----:B------:R0:W-:Y:S04]  /*284b0*/  STS.U8 [R0+UR4+0x1180], R3 ;  /* 0x0011800300007988 */ /* 0x0001e80008000004 */
[----:B------:R-:W-:Y:S04]  /*284c0*/  STS.U8 [R0+UR4+0x2000], R23 ;  /* 0x0020001700007988 */ /* 0x000fe80008000004 */
        /* <DEDUP_REMOVED lines=8> */
[----:B0-----:R-:W4:Y:S04]  /*28550*/  LDL.LU R3, [R1+0xb80] ;  /* 0x000b800001037983 */ /* 0x001f280000300800 */
[----:B------:R0:W-:Y:S04]  /*28560*/  STS.U8 [R0+UR4+0x3000], R20 ;  /* 0x0030001400007988 */ /* 0x0001e80008000004 */
[----:B------:R-:W-:Y:S04]  /*28570*/  STS.U8 [R0+UR4+0x30c0], R8 ;  /* 0x0030c00800007988 */ /* 0x000fe80008000004 */
[----:B------:R1:W-:Y:S04]  /*28580*/  STS.U8 [R0+UR4+0x3080], R24 ;  /* 0x0030801800007988 */ /* 0x0003e80008000004 */
[----:B0-----:R-:W4:Y:S04]  /*28590*/  LDL.LU R20, [R1+0xb7c] ;  /* 0x000b7c0001147983 */ /* 0x001f280000300800 */
[----:B-1----:R-:W4:Y:S04]  /*285a0*/  LDL.LU R24, [R1+0xb78] ;  /* 0x000b780001187983 */ /* 0x002f280000300800 */
[----:B------:R-:W-:Y:S04]  /*285b0*/  STS.U8 [R0+UR4+0x3140], R7 ;  /* 0x0031400700007988 */ /* 0x000fe80008000004 */
[----:B------:R-:W-:Y:S04]  /*285c0*/  STS.U8 [R0+UR4+0x3100], R6 ;  /* 0x0031000600007988 */ /* 0x000fe80008000004 */
[----:B------:R-:W-:Y:S04]  /*285d0*/  STS.U8 [R0+UR4+0x31c0], R5 ;  /* 0x0031c00500007988 */ /* 0x000fe80008000004 */
[----:B------:R-:W-:Y:S04]  /*285e0*/  STS.U8 [R0+UR4+0x3180], R2 ;  /* 0x0031800200007988 */ /* 0x000fe80008000004 */
[----:B------:R0:W-:Y:S04]  /*285f0*/  STS.U8 [R0+UR4+0x4000], R28 ;  /* 0x0040001c00007988 */ /* 0x0001e80008000004 */
[----:B------:R-:W4:Y:S04]  /*28600*/  LDL.LU R27, [R1+0xa94] ;  /* 0x000a9400011b7983 */ /* 0x000f280000300800 */
[----:B0-----:R-:W4:Y:S04]  /*28610*/  LDL.LU R28, [R1+0xa90] ;  /* 0x000a9000011c7983 */ /* 0x001f280000300800 */
[----:B------:R-:W4:Y:S04]  /*28620*/  LDL.LU R2, [R1+0xa8c] ;  /* 0x000a8c0001027983 */ /* 0x000f280000300800 */
[----:B--2---:R0:W-:Y:S04]  /*28630*/  STS.U8 [R0+UR4+0x4040], R26 ;  /* 0x0040401a00007988 */ /* 0x0041e80008000004 */
[----:B0-----:R-:W2:Y:S04]  /*28640*/  LDL.LU R26, [R1+0xa88] ;  /* 0x000a8800011a7983 */ /* 0x001ea80000300800 */
[----:B---3--:R-:W-:Y:S04]  /*28650*/  STS.U8 [R0+UR4+0x4080], R4 ;  /* 0x0040800400007988 */ /* 0x008fe80008000004 */
[----:B----4-:R0:W-:Y:S04]  /*28660*/  STS.U8 [R0+UR4+0x40c0], R22 ;  /* 0x0040c01600007988 */ /* 0x0101e80008000004 */
[----:B------:R-:W3:Y:S04]  /*28670*/  LDL.LU R25, [R1+0xa84] ;  /* 0x000a840001197983 */ /* 0x000ee80000300800 */
[----:B0-----:R-:W4:Y:S04]  /*28680*/  LDL.LU R22, [R1+0xa80] ;  /* 0x000a800001167983 */ /* 0x001f280000300800 */
[----:B------:R0:W-:Y:S04]  /*28690*/  STS.U8 [R0+UR4+0x4100], R18 ;  /* 0x0041001200007988 */ /* 0x0001e80008000004 */
        /* <DEDUP_REMOVED lines=12> */
[----:B------:R0:W-:Y:S04]  /*28760*/  STS.U8 [R0+UR4+0x4180], R20 ;  /* 0x0041801400007988 */ /* 0x0001e80008000004 */
[----:B------:R-:W4:Y:S04]  /*28770*/  LDL.LU R8, [R1+0x810] ;  /* 0x0008100001087983 */ /* 0x000f280000300800 */
[----:B------:R1:W-:Y:S04]  /*28780*/  STS.U8 [R0+UR4+0x41c0], R24 ;  /* 0x0041c01800007988 */ /* 0x0003e80008000004 */
[----:B0-----:R-:W4:Y:S04]  /*28790*/  LDL.LU R20, [R1+0x80c] ;  /* 0x00080c0001147983 */ /* 0x001f280000300800 */
[----:B------:R-:W4:Y:S04]  /*287a0*/  LDL.LU R7, [R1+0x808] ;  /* 0x0008080001077983 */ /* 0x000f280000300800 */
[----:B------:R-:W4:Y:S04]  /*287b0*/  LDL.LU R6, [R1+0x804] ;  /* 0x0008040001067983 */ /* 0x000f280000300800 */
[----:B------:R-:W4:Y:S04]  /*287c0*/  LDL.LU R5, [R1+0x800] ;  /* 0x0008000001057983 */ /* 0x000f280000300800 */
[----:B------:R-:W4:Y:S04]  /*287d0*/  LDL.LU R3, [R1+0x7fc] ;  /* 0x0007fc0001037983 */ /* 0x000f280000300800 */
[----:B-1----:R-:W4:Y:S04]  /*287e0*/  LDL.LU R24, [R1+0x7f8] ;  /* 0x0007f80001187983 */ /* 0x002f280000300800 */
[----:B------:R-:W-:Y:S04]  /*287f0*/  STS.U8 [R0+UR4+0x5040], R27 ;  /* 0x0050401b00007988 */ /* 0x000fe80008000004 */
[----:B------:R0:W-:Y:S04]  /*28800*/  STS.U8 [R0+UR4+0x5000], R28 ;  /* 0x0050001c00007988 */ /* 0x0001e80008000004 */
[----:B0-----:R-:W4:Y:S04]  /*28810*/  LDL.LU R28, [R1+0xfc8] ;  /* 0x000fc800011c7983 */ /* 0x001f280000300800 */
[----:B------:R0:W-:Y:S04]  /*28820*/  STS.U8 [R0+UR4+0x50c0], R2 ;  /* 0x0050c00200007988 */ /* 0x0001e80008000004 */
[----:B0-----:R-:W4:Y:S04]  /*28830*/  LDL.LU R2, [R1+0xfc4] ;  /* 0x000fc40001027983 */ /* 0x001f280000300800 */
[----:B--2---:R0:W-:Y:S04]  /*28840*/  STS.U8 [R0+UR4+0x5080], R26 ;  /* 0x0050801a00007988 */ /* 0x0041e80008000004 */
[----:B0-----:R-:W2:Y:S04]  /*28850*/  LDL.LU R26, [R1+0xfc0] ;  /* 0x000fc000011a7983 */ /* 0x001ea80000300800 */
[----:B---3--:R-:W-:Y:S04]  /*28860*/  STS.U8 [R0+UR4+0x5140], R25 ;  /* 0x0051401900007988 */ /* 0x008fe80008000004 */
[----:B----4-:R0:W-:Y:S04]  /*28870*/  STS.U8 [R0+UR4+0x5100], R22 ;  /* 0x0051001600007988 */ /* 0x0101e80008000004 */
[----:B0-----:R-:W3:Y:S04]  /*28880*/  LDL.LU R22, [R1+0xfbc] ;  /* 0x000fbc0001167983 */ /* 0x001ee80000300800 */
        /* <DEDUP_REMOVED lines=10> */
[----:B------:R1:W-:Y:S04]  /*28930*/  STS.U8 [R0+UR4+0x7040], R4 ;  /* 0x0070400400007988 */ /* 0x0003e80008000004 */
[----:B0-----:R-:W4:Y:S01]  /*28940*/  LDL.LU R18, [R1+0xfb8] ;  /* 0x000fb80001127983 */ /* 0x001f220000300800 */
[----:B-1----:R-:W0:Y:S03]  /*28950*/  S2R R4, SR_TID.X ;  /* 0x0000000000047919 */ /* 0x002e260000002100 */
[----:B------:R-:W-:Y:S04]  /*28960*/  STS.U8 [R0+UR4+0x7000], R8 ;  /* 0x0070000800007988 */ /* 0x000fe80008000004 */
[----:B------:R1:W-:Y:S04]  /*28970*/  STS.U8 [R0+UR4+0x70c0], R20 ;  /* 0x0070c01400007988 */ /* 0x0003e80008000004 */
[----:B------:R-:W-:Y:S04]  /*28980*/  STS.U8 [R0+UR4+0x7080], R7 ;  /* 0x0070800700007988 */ /* 0x000fe80008000004 */
[----:B------:R-:W-:Y:S04]  /*28990*/  STS.U8 [R0+UR4+0x7140], R6 ;  /* 0x0071400600007988 */ /* 0x000fe80008000004 */
[----:B------:R-:W-:Y:S04]  /*289a0*/  STS.U8 [R0+UR4+0x7100], R5 ;  /* 0x0071000500007988 */ /* 0x000fe80008000004 */
[----:B------:R-:W-:Y:S04]  /*289b0*/  STS.U8 [R0+UR4+0x71c0], R3 ;  /* 0x0071c00300007988 */ /* 0x000fe80008000004 */
[----:B------:R0:W-:Y:S04]  /*289c0*/  STS.U8 [R0+UR4+0x7180], R24 ;  /* 0x0071801800007988 */ /* 0x0001e80008000004 */
[----:B-1----:R-:W4:Y:S04]  /*289d0*/  LDL.LU R20, [R1+0xfb4] ;  /* 0x000fb40001147983 */ /* 0x002f280000300800 */
[----:B0-----:R-:W4:Y:S04]  /*289e0*/  LDL.LU R24, [R1+0xfb0] ;  /* 0x000fb00001187983 */ /* 0x001f280000300800 */
[----:B------:R-:W-:Y:S04]  /*289f0*/  STL [R1+0x3fd8], R0 ;  /* 0x003fd80001007387 */ /* 0x000fe80000100800 */
[----:B------:R-:W4:Y:S01]  /*28a00*/  LDL.LU R3, [R1+0xfac] ;  /* 0x000fac0001037983 */ /* 0x000f220000300800 */
[----:B------:R-:W-:-:S04]  /*28a10*/  LOP3.LUT R4, R4, 0x3f, RZ, 0xc0, !PT ;  /* 0x0000003f04047812 */ /* 0x000fc800078ec0ff */
[----:B------:R-:W-:-:S05]  /*28a20*/  LOP3.LUT R4, R4, 0x8, RZ, 0x3c, !PT ;  /* 0x0000000804047812 */ /* 0x000fca00078e3cff */
[----:B------:R0:W-:Y:S04]  /*28a30*/  STS.U8 [R4+UR4+0x200], R28 ;  /* 0x0002001c04007988 */ /* 0x0001e80008000004 */
[----:B0-----:R-:W4:Y:S04]  /*28a40*/  LDL.LU R28, [R1+0xe84] ;  /* 0x000e8400011c7983 */ /* 0x001f280000300800 */
[----:B------:R-:W-:Y:S04]  /*28a50*/  STS.U8 [R4+UR4+0x240], R2 ;  /* 0x0002400204007988 */ /* 0x000fe80008000004 */
[----:B------:R-:W4:Y:S04]  /*28a60*/  LDL.LU R14, [R1+0xe80] ;  /* 0x000e8000010e7983 */ /* 0x000f280000300800 */
[----:B--2---:R0:W-:Y:S04]  /*28a70*/  STS.U8 [R4+UR4+0x280], R26 ;  /* 0x0002801a04007988 */ /* 0x0041e80008000004 */
[----:B0-----:R-:W2:Y:S04]  /*28a80*/  LDL.LU R26, [R1+0xe7c] ;  /* 0x000e7c00011a7983 */ /* 0x001ea80000300800 */
[----:B---3--:R0:W-:Y:S04]  /*28a90*/  STS.U8 [R4+UR4+0x2c0], R22 ;  /* 0x0002c01604007988 */ /* 0x0081e80008000004 */
[----:B0-----:R-:W3:Y:S04]  /*28aa0*/  LDL.LU R22, [R1+0xe78] ;  /* 0x000e780001167983 */ /* 0x001ee80000300800 */
        /* <DEDUP_REMOVED lines=15> */
[----:B----4-:R-:W-:Y:S04]  /*28ba0*/  STS.U8 [R4+UR4+0x300], R18 ;  /* 0x0003001204007988 */ /* 0x010fe80008000004 */
[----:B------:R-:W4:Y:S04]  /*28bb0*/  LDL.LU R6, [R1+0xc68] ;  /* 0x000c680001067983 */ /* 0x000f280000300800 */
[----:B------:R-:W4:Y:S04]  /*28bc0*/  LDL.LU R5, [R1+0xc64] ;  /* 0x000c640001057983 */ /* 0x000f280000300800 */
[----:B------:R0:W-:Y:S04]  /*28bd0*/  STS.U8 [R4+UR4+0x340], R20 ;  /* 0x0003401404007988 */ /* 0x0001e80008000004 */
[----:B------:R1:W-:Y:S04]  /*28be0*/  STS.U8 [R4+UR4+0x380], R24 ;  /* 0x0003801804007988 */ /* 0x0003e80008000004 */
[----:B0-----:R-:W4:Y:S04]  /*28bf0*/  LDL.LU R20, [R1+0xc60] ;  /* 0x000c600001147983 */ /* 0x001f280000300800 */
[----:B------:R-:W4:Y:S04]  /*28c00*/  LDL.LU R18, [R1+0xc5c] ;  /* 0x000c5c0001127983 */ /* 0x000f280000300800 */
[----:B-1----:R-:W4:Y:S04]  /*28c10*/  LDL.LU R24, [R1+0xc58] ;  /* 0x000c580001187983 */ /* 0x002f280000300800 */
[----:B------:R0:W-:Y:S04]  /*28c20*/  STS.U8 [R4+UR4+0x3c0], R3 ;  /* 0x0003c00304007988 */ /* 0x0001e80008000004 */
[----:B0-----:R-:W4:Y:S04]  /*28c30*/  LDL.LU R3, [R1+0xb74] ;  /* 0x000b740001037983 */ /* 0x001f280000300800 */
[----:B------:R0:W-:Y:S04]  /*28c40*/  STS.U8 [R4+UR4+0x1240], R28 ;  /* 0x0012401c04007988 */ /* 0x0001e80008000004 */
[----:B0-----:R-:W4:Y:S04]  /*28c50*/  LDL.LU R28, [R1+0xb70] ;  /* 0x000b7000011c7983 */ /* 0x001f280000300800 */
[----:B------:R-:W-:Y:S04]  /*28c60*/  STS.U8 [R4+UR4+0x1200], R14 ;  /* 0x0012000e04007988 */ /* 0x000fe80008000004 */
[----:B--2---:R0:W-:Y:S04]  /*28c70*/  STS.U8 [R4+UR4+0x12c0], R26 ;  /* 0x0012c01a04007988 */ /* 0x0041e80008000004 */
[----:B0-----:R-:W2:Y:S04]  /*28c80*/  LDL.LU R26, [R1+0xb6c] ;  /* 0x000b6c00011a7983 */ /* 0x001ea80000300800 */
[----:B---3--:R0:W-:Y:S04]  /*28c90*/  STS.U8 [R4+UR4+0x1280], R22 ;  /* 0x0012801604007988 */ /* 0x0081e80008000004 */
[----:B0-----:R-:W3:Y:S04]  /*28ca0*/  LDL.LU R22, [R1+0xb68] ;  /* 0x000b680001167983 */ /* 0x001ee80000300800 */
        /* <DEDUP_REMOVED lines=12> */
[----:B------:R-:W-:Y:S04]  /*28d70*/  STS.U8 [R4+UR4+0x3240], R9 ;  /* 0x0032400904007988 */ /* 0x000fe80008000004 */
[----:B------:R-:W-:Y:S04]  /*28d80*/  STS.U8 [R4+UR4+0x3200], R8 ;  /* 0x0032000804007988 */ /* 0x000fe80008000004 */
[----:B------:R-:W-:Y:S04]  /*28d90*/  STS.U8 [R4+UR4+0x32c0], R7 ;  /* 0x0032c00704007988 */ /* 0x000fe80008000004 */
[----:B----4-:R-:W-:Y:S04]  /*28da0*/  STS.U8 [R4+UR4+0x3280], R6 ;  /* 0x0032800604007988 */ /* 0x010fe80008000004 */
[----:B------:R-:W-:Y:S04]  /*28db0*/  STS.U8 [R4+UR4+0x3340], R5 ;  /* 0x0033400504007988 */ /* 0x000fe80008000004 */
[----:B0-----:R-:W4:Y:S04]  /*28dc0*/  LDL.LU R2, [R1+0xb64] ;  /* 0x000b640001027983 */ /* 0x001f280000300800 */
[----:B------:R0:W-:Y:S04]  /*28dd0*/  STS.U8 [R4+UR4+0x3300], R20 ;  /* 0x0033001404007988 */ /* 0x0001e80008000004 */
[----:B------:R1:W-:Y:S04]  /*28de0*/  STS.U8 [R4+UR4+0x33c0], R18 ;  /* 0x0033c01204007988 */ /* 0x0003e80008000004 */
[----:B0-----:R-:W4:Y:S04]  /*28df0*/  LDL.LU R20, [R1+0xb60] ;  /* 0x000b600001147983 */ /* 0x001f280000300800 */
[----:B------:R0:W-:Y:S04]  /*28e00*/  STS.U8 [R4+UR4+0x3380], R24 ;  /* 0x0033801804007988 */ /* 0x0001e80008000004 */
[----:B-1----:R-:W4:Y:S04]  /*28e10*/  LDL.LU R18, [R1+0xb5c] ;  /* 0x000b5c0001127983 */ /* 0x002f280000300800 */
[----:B0-----:R-:W4:Y:S04]  /*28e20*/  LDL.LU R24, [R1+0xb58] ;  /* 0x000b580001187983 */ /* 0x001f280000300800 */
[----:B------:R-:W-:Y:S04]  /*28e30*/  STS.U8 [R4+UR4+0x4200], R3 ;  /* 0x0042000304007988 */ /* 0x000fe80008000004 */
[----:B------:R-:W4:Y:S04]  /*28e40*/  LDL.LU R14, [R1+0xa74] ;  /* 0x000a7400010e7983 */ /* 0x000f280000300800 */
[----:B------:R0:W-:Y:S04]  /*28e50*/  STS.U8 [R4+UR4+0x4240], R28 ;  /* 0x0042401c04007988 */ /* 0x0001e80008000004 */
[----:B0-----:R-:W4:Y:S04]  /*28e60*/  LDL.LU R28, [R1+0xa70] ;  /* 0x000a7000011c7983 */ /* 0x001f280000300800 */
[----:B--2---:R0:W-:Y:S04]  /*28e70*/  STS.U8 [R4+UR4+0x4280], R26 ;  /* 0x0042801a04007988 */ /* 0x0041e80008000004 */
[----:B0-----:R-:W2:Y:S04]  /*28e80*/  LDL.LU R26, [R1+0xa6c] ;  /* 0x000a6c00011a7983 */ /* 0x001ea80000300800 */
[----:B------:R-:W2:Y:S04]  /*28e90*/  LDL.LU R29, [R1+0xa68] ;  /* 0x000a6800011d7983 */ /* 0x000ea80000300800 */
        /* <DEDUP_REMOVED lines=9> */
[----:B---3--:R0:W-:Y:S04]  /*28f30*/  STS.U8 [R4+UR4+0x42c0], R22 ;  /* 0x0042c01604007988 */ /* 0x0081e80008000004 */
[----:B------:R-:W3:Y:S04]  /*28f40*/  LDL.LU R10, [R1+0x960] ;  /* 0x00096000010a7983 */ /* 0x000ee80000300800 */
[----:B0-----:R-:W3:Y:S04]  /*28f50*/  LDL.LU R22, [R1+0x95c] ;  /* 0x00095c0001167983 */ /* 0x001ee80000300800 */
[----:B------:R-:W3:Y:S04]  /*28f60*/  LDL.LU R9, [R1+0x958] ;  /* 0x0009580001097983 */ /* 0x000ee80000300800 */
[----:B------:R-:W3:Y:S04]  /*28f70*/  LDL.LU R8, [R1+0x7f4] ;  /* 0x0007f40001087983 */ /* 0x000ee80000300800 */
[----:B------:R-:W3:Y:S04]  /*28f80*/  LDL.LU R7, [R1+0x7f0] ;  /* 0x0007f00001077983 */ /* 0x000ee80000300800 */
[----:B------:R-:W3:Y:S04]  /*28f90*/  LDL.LU R6, [R1+0x6c] ;  /* 0x00006c0001067983 */ /* 0x000ee80000300800 */
[----:B----4-:R0:W-:Y:S04]  /*28fa0*/  STS.U8 [R4+UR4+0x4300], R2 ;  /* 0x0043000204007988 */ /* 0x0101e80008000004 */
[----:B------:R-:W4:Y:S04]  /*28fb0*/  LDL.LU R5, [R1+0x68] ;  /* 0x0000680001057983 */ /* 0x000f280000300800 */
[----:B------:R1:W-:Y:S04]  /*28fc0*/  STS.U8 [R4+UR4+0x4340], R20 ;  /* 0x0043401404007988 */ /* 0x0003e80008000004 */
[----:B0-----:R-:W4:Y:S04]  /*28fd0*/  LDL.LU R2, [R1+0x64] ;  /* 0x0000640001027983 */ /* 0x001f280000300800 */
[----:B------:R-:W4:Y:S04]  /*28fe0*/  LDL.LU R3, [R1+0x60] ;  /* 0x0000600001037983 */ /* 0x000f280000300800 */
[----:B------:R0:W-:Y:S04]  /*28ff0*/  STS.U8 [R4+UR4+0x4380], R18 ;  /* 0x0043801204007988 */ /* 0x0001e80008000004 */
[----:B-1----:R-:W4:Y:S04]  /*29000*/  LDL.LU R20, [R1+0x5c] ;  /* 0x00005c0001147983 */ /* 0x002f280000300800 */
[----:B------:R1:W-:Y:S04]  /*29010*/  STS.U8 [R4+UR4+0x43c0], R24 ;  /* 0x0043c01804007988 */ /* 0x0003e80008000004 */
[----:B0-----:R-:W4:Y:S04]  /*29020*/  LDL.LU R18, [R1+0x58] ;  /* 0x0000580001127983 */ /* 0x001f280000300800 */
[----:B-1----:R-:W4:Y:S04]  /*29030*/  LDL.LU R24, [R1+0xfa8] ;  /* 0x000fa80001187983 */ /* 0x002f280000300800 */
[----:B------:R-:W-:Y:S04]  /*29040*/  STS.U8 [R4+UR4+0x5240], R14 ;  /* 0x0052400e04007988 */ /* 0x000fe80008000004 */
[----:B------:R0:W-:Y:S04]  /*29050*/  STS.U8 [R4+UR4+0x5200], R28 ;  /* 0x0052001c04007988 */ /* 0x0001e80008000004 */
[----:B0-----:R-:W4:Y:S04]  /*29060*/  LDL.LU R28, [R1+0xfa4] ;  /* 0x000fa400011c7983 */ /* 0x001f280000300800 */
[----:B--2---:R0:W-:Y:S04]  /*29070*/  STS.U8 [R4+UR4+0x52c0], R26 ;  /* 0x0052c01a04007988 */ /* 0x0041e80008000004 */
        /* <DEDUP_REMOVED lines=10> */
[----:B0-----:R-:W2:Y:S04]  /*29120*/  LDL.LU R26, [R1+0xfa0] ;  /* 0x000fa000011a7983 */ /* 0x001ea80000300800 */
[----:B---3--:R-:W-:Y:S04]  /*29130*/  STS.U8 [R4+UR4+0x6340], R10 ;  /* 0x0063400a04007988 */ /* 0x008fe80008000004 */
[----:B------:R0:W-:Y:S02]  /*29140*/  STS.U8 [R4+UR4+0x6380], R22 ;  /* 0x0063801604007988 */ /* 0x0001e40008000004 */
[----:B0-----:R-:W0:Y:S02]  /*29150*/  S2R R22, SR_TID.X ;  /* 0x0000000000167919 */ /* 0x001e240000002100 */
[----:B------:R-:W-:Y:S04]  /*29160*/  STS.U8 [R4+UR4+0x63c0], R9 ;  /* 0x0063c00904007988 */ /* 0x000fe80008000004 */
[----:B------:R-:W-:Y:S04]  /*29170*/  STS.U8 [R4+UR4+0x7240], R8 ;  /* 0x0072400804007988 */ /* 0x000fe80008000004 */
[----:B------:R-:W-:Y:S04]  /*29180*/  STS.U8 [R4+UR4+0x7200], R7 ;  /* 0x0072000704007988 */ /* 0x000fe80008000004 */
[----:B------:R-:W-:Y:S04]  /*29190*/  STS.U8 [R4+UR4+0x72c0], R6 ;  /* 0x0072c00604007988 */ /* 0x000fe80008000004 */
[----:B----4-:R-:W-:Y:S04]  /*291a0*/  STS.U8 [R4+UR4+0x7280], R5 ;  /* 0x0072800504007988 */ /* 0x010fe80008000004 */
[----:B------:R-:W-:Y:S04]  /*291b0*/  STS.U8 [R4+UR4+0x7340], R2 ;  /* 0x0073400204007988 */ /* 0x000fe80008000004 */
[----:B------:R1:W-:Y:S04]  /*291c0*/  STS.U8 [R4+UR4+0x7300], R3 ;  /* 0x0073000304007988 */ /* 0x0003e80008000004 */
[----:B------:R3:W-:Y:S04]  /*291d0*/  STS.U8 [R4+UR4+0x73c0], R20 ;  /* 0x0073c01404007988 */ /* 0x0007e80008000004 */
[----:B-1----:R-:W4:Y:S04]  /*291e0*/  LDL.LU R3, [R1+0xf9c] ;  /* 0x000f9c0001037983 */ /* 0x002f280000300800 */
[----:B------:R-:W-:Y:S04]  /*291f0*/  STS.U8 [R4+UR4+0x7380], R18 ;  /* 0x0073801204007988 */ /* 0x000fe80008000004 */
[----:B---3--:R-:W3:Y:S04]  /*29200*/  LDL.LU R20, [R1+0xf98] ;  /* 0x000f980001147983 */ /* 0x008ee80000300800 */
[----:B------:R-:W3:Y:S01]  /*29210*/  LDL.LU R0, [R1+0xf94] ;  /* 0x000f940001007983 */ /* 0x000ee20000300800 */
[----:B0-----:R-:W-:-:S04]  /*29220*/  LOP3.LUT R22, R22, 0x3f, RZ, 0xc0, !PT ;  /* 0x0000003f16167812 */ /* 0x001fc800078ec0ff */
[----:B------:R-:W-:-:S05]  /*29230*/  LOP3.LUT R2, R22, 0x10, RZ, 0x3c, !PT ;  /* 0x0000001016027812 */ /* 0x000fca00078e3cff */
[----:B------:R0:W-:Y:S04]  /*29240*/  STS.U8 [R2+UR4+0x400], R24 ;  /* 0x0004001802007988 */ /* 0x0001e80008000004 */
[----:B0-----:R-:W3:Y:S04]  /*29250*/  LDL.LU R24, [R1+0xf90] ;  /* 0x000f900001187983 */ /* 0x001ee80000300800 */
[----:B------:R0:W-:Y:S04]  /*29260*/  STS.U8 [R2+UR4+0x440], R28 ;  /* 0x0004401c02007988 */ /* 0x0001e80008000004 */
        /* <DEDUP_REMOVED lines=22> */
[----:B--2---:R0:W-:Y:S04]  /*293d0*/  STS.U8 [R2+UR4+0x480], R26 ;  /* 0x0004801a02007988 */ /* 0x0041e80008000004 */
[----:B0-----:R-:W2:Y:S04]  /*293e0*/  LDL.LU R26, [R1+0xc40] ;  /* 0x000c4000011a7983 */ /* 0x001ea80000300800 */
[----:B----4-:R0:W-:Y:S04]  /*293f0*/  STS.U8 [R2+UR4+0x4c0], R3 ;  /* 0x0004c00302007988 */ /* 0x0101e80008000004 */
[----:B---3--:R1:W-:Y:S04]  /*29400*/  STS.U8 [R2+UR4+0x500], R20 ;  /* 0x0005001402007988 */ /* 0x0083e80008000004 */
[----:B0-----:R-:W3:Y:S04]  /*29410*/  LDL.LU R3, [R1+0xc3c] ;  /* 0x000c3c0001037983 */ /* 0x001ee80000300800 */
[----:B------:R-:W-:Y:S04]  /*29420*/  STS.U8 [R2+UR4+0x540], R0 ;  /* 0x0005400002007988 */ /* 0x000fe80008000004 */
[----:B-1----:R-:W4:Y:S04]  /*29430*/  LDL.LU R20, [R1+0xc38] ;  /* 0x000c380001147983 */ /* 0x002f280000300800 */
[----:B------:R0:W-:Y:S04]  /*29440*/  STS.U8 [R2+UR4+0x580], R24 ;  /* 0x0005801802007988 */ /* 0x0001e80008000004 */
[----:B0-----:R-:W4:Y:S04]  /*29450*/  LDL.LU R24, [R1+0xb54] ;  /* 0x000b540001187983 */ /* 0x001f280000300800 */
[----:B------:R0:W-:Y:S04]  /*29460*/  STS.U8 [R2+UR4+0x5c0], R28 ;  /* 0x0005c01c02007988 */ /* 0x0001e80008000004 */
[----:B0-----:R-:W4:Y:S04]  /*29470*/  LDL.LU R28, [R1+0xb50] ;  /* 0x000b5000011c7983 */ /* 0x001f280000300800 */
        /* <DEDUP_REMOVED lines=21> */
[----:B0-----:R-:W4:Y:S04]  /*295d0*/  LDL.LU R18, [R1+0xb4c] ;  /* 0x000b4c0001127983 */ /* 0x001f280000300800 */
[----:B--2---:R0:W-:Y:S04]  /*295e0*/  STS.U8 [R2+UR4+0x3500], R26 ;  /* 0x0035001a02007988 */ /* 0x0041e80008000004 */
[----:B0-----:R-:W2:Y:S04]  /*295f0*/  LDL.LU R26, [R1+0xb48] ;  /* 0x000b4800011a7983 */ /* 0x001ea80000300800 */
[----:B------:R-:W2:Y:S04]  /*29600*/  LDL.LU R0, [R1+0xb44] ;  /* 0x000b440001007983 */ /* 0x000ea80000300800 */
[----:B---3--:R-:W-:Y:S04]  /*29610*/  STS.U8 [R2+UR4+0x35c0], R3 ;  /* 0x0035c00302007988 */ /* 0x008fe80008000004 */
[----:B----4-:R0:W-:Y:S04]  /*29620*/  STS.U8 [R2+UR4+0x3580], R20 ;  /* 0x0035801402007988 */ /* 0x0101e80008000004 */
[----:B0-----:R-:W3:Y:S04]  /*29630*/  LDL.LU R20, [R1+0xb40] ;  /* 0x000b400001147983 */ /* 0x001ee80000300800 */
        /* <DEDUP_REMOVED lines=22> */
[----:B------:R0:W-:Y:S04]  /*297a0*/  STS.U8 [R2+UR4+0x4440], R28 ;  /* 0x0044401c02007988 */ /* 0x0001e80008000004 */
[----:B------:R-:W4:Y:S04]  /*297b0*/  LDL.LU R3, [R1+0x48] ;  /* 0x0000480001037983 */ /* 0x000f280000300800 */
[----:B0-----:R-:W4:Y:S04]  /*297c0*/  LDL.LU R28, [R1+0x44] ;  /* 0x00004400011c7983 */ /* 0x001f280000300800 */
[----:B------:R0:W-:Y:S04]  /*297d0*/  STS.U8 [R2+UR4+0x4480], R18 ;  /* 0x0044801202007988 */ /* 0x0001e80008000004 */
[----:B0-----:R-:W4:Y:S04]  /*297e0*/  LDL.LU R18, [R1+0x40] ;  /* 0x0000400001127983 */ /* 0x001f280000300800 */
[----:B--2---:R0:W-:Y:S04]  /*297f0*/  STS.U8 [R2+UR4+0x44c0], R26 ;  /* 0x0044c01a02007988 */ /* 0x0041e80008000004 */
[----:B------:R-:W-:Y:S04]  /*29800*/  STS.U8 [R2+UR4+0x4500], R0 ;  /* 0x0045000002007988 */ /* 0x000fe80008000004 */
[----:B0-----:R-:W2:Y:S04]  /*29810*/  LDL.LU R26, [R1+0x3c] ;  /* 0x00003c00011a7983 */ /* 0x001ea80000300800 */
[----:B---3--:R0:W-:Y:S04]  /*29820*/  STS.U8 [R2+UR4+0x4540], R20 ;  /* 0x0045401402007988 */ /* 0x0081e80008000004 */
[----:B0-----:R-:W3:Y:S04]  /*29830*/  LDL.LU R20, [R1+0x38] ;  /* 0x0000380001147983 */ /* 0x001ee80000300800 */
[----:B----4-:R0:W-:Y:S04]  /*29840*/  STS.U8 [R2+UR4+0x4580], R24 ;  /* 0x0045801802007988 */ /* 0x0101e80008000004 */
        /* <DEDUP_REMOVED lines=17> */
[----:B------:R-:W-:Y:S04]  /*29960*/  STS.U8 [R2+UR4+0x65c0], R7 ;  /* 0x0065c00702007988 */ /* 0x000fe80008000004 */
[----:B------:R-:W-:Y:S04]  /*29970*/  STS.U8 [R2+UR4+0x7440], R6 ;  /* 0x0074400602007988 */ /* 0x000fe80008000004 */
[----:B------:R-:W-:Y:S04]  /*29980*/  STS.U8 [R2+UR4+0x7400], R5 ;  /* 0x0074000502007988 */ /* 0x000fe80008000004 */
[----:B------:R-:W-:Y:S04]  /*29990*/  STS.U8 [R2+UR4+0x74c0], R4 ;  /* 0x0074c00402007988 */ /* 0x000fe80008000004 */
[----:B------:R-:W-:Y:S04]  /*299a0*/  STS.U8 [R2+UR4+0x7480], R3 ;  /* 0x0074800302007988 */ /* 0x000fe80008000004 */
[----:B------:R0:W-:Y:S04]  /*299b0*/  STS.U8 [R2+UR4+0x7540], R28 ;  /* 0x0075401c02007988 */ /* 0x0001e80008000004 */
[----:B0-----:R-:W4:Y:S04]  /*299c0*/  LDL.LU R28, [R1+0xf84] ;  /* 0x000f8400011c7983 */ /* 0x001f280000300800 */
[----:B------:R-:W-:Y:S04]  /*299d0*/  STS.U8 [R2+UR4+0x7500], R18 ;  /* 0x0075001202007988 */ /* 0x000fe80008000004 */
[----:B------:R-:W4:Y:S01]  /*299e0*/  LDL.LU R0, [R1+0xf80] ;  /* 0x000f800001007983 */ /* 0x000f220000300800 */
[----:B------:R-:W-:-:S03]  /*299f0*/  LOP3.LUT R22, R22, 0x18, RZ, 0x3c, !PT ;  /* 0x0000001816167812 */ /* 0x000fc600078e3cff */
        /* <DEDUP_REMOVED lines=25> */
[----:B----4-:R0:W-:Y:S04]  /*29b90*/  STS.U8 [R22+UR4+0x600], R24 ;  /* 0x0006001816007988 */ /* 0x0101e80008000004 */
[----:B0-----:R-:W4:Y:S04]  /*29ba0*/  LDL.LU R24, [R1+0xc2c] ;  /* 0x000c2c0001187983 */ /* 0x001f280000300800 */
[----:B------:R-:W4:Y:S04]  /*29bb0*/  LDL.LU R2, [R1+0xc28] ;  /* 0x000c280001027983 */ /* 0x000f280000300800 */
[----:B------:R-:W4:Y:S04]  /*29bc0*/  LDL.LU R18, [R1+0xc24] ;  /* 0x000c240001127983 */ /* 0x000f280000300800 */
[----:B------:R0:W-:Y:S04]  /*29bd0*/  STS.U8 [R22+UR4+0x640], R28 ;  /* 0x0006401c16007988 */ /* 0x0001e80008000004 */
[----:B0-----:R-:W4:Y:S04]  /*29be0*/  LDL.LU R28, [R1+0xc20] ;  /* 0x000c2000011c7983 */ /* 0x001f280000300800 */
[----:B------:R-:W-:Y:S04]  /*29bf0*/  STS.U8 [R22+UR4+0x680], R0 ;  /* 0x0006800016007988 */ /* 0x000fe80008000004 */
[----:B--2---:R0:W-:Y:S04]  /*29c00*/  STS.U8 [R22+UR4+0x6c0], R26 ;  /* 0x0006c01a16007988 */ /* 0x0041e80008000004 */
[----:B0-----:R-:W2:Y:S04]  /*29c10*/  LDL.LU R26, [R1+0xc1c] ;  /* 0x000c1c00011a7983 */ /* 0x001ea80000300800 */
[----:B---3--:R0:W-:Y:S04]  /*29c20*/  STS.U8 [R22+UR4+0x700], R20 ;  /* 0x0007001416007988 */ /* 0x0081e80008000004 */
        /* <DEDUP_REMOVED lines=21> */
[----:B0-----:R-:W3:Y:S04]  /*29d80*/  LDL.LU R20, [R1+0xc18] ;  /* 0x000c180001147983 */ /* 0x001ee80000300800 */
[----:B----4-:R0:W-:Y:S04]  /*29d90*/  STS.U8 [R22+UR4+0x36c0], R24 ;  /* 0x0036c01816007988 */ /* 0x0101e80008000004 */
[----:B------:R-:W-:Y:S04]  /*29da0*/  STS.U8 [R22+UR4+0x3680], R2 ;  /* 0x0036800216007988 */ /* 0x000fe80008000004 */
[----:B------:R-:W-:Y:S04]  /*29db0*/  STS.U8 [R22+UR4+0x3740], R18 ;  /* 0x0037401216007988 */ /* 0x000fe80008000004 */
[----:B0-----:R-:W4:Y:S04]  /*29dc0*/  LDL.LU R24, [R1+0xb34] ;  /* 0x000b340001187983 */ /* 0x001f280000300800 */
        /* <DEDUP_REMOVED lines=29> */
[----:B0-----:R-:W3:Y:S04]  /*29fa0*/  LDL.LU R20, [R1+0x28] ;  /* 0x0000280001147983 */ /* 0x001ee80000300800 */
[----:B----4-:R0:W-:Y:S04]  /*29fb0*/  STS.U8 [R22+UR4+0x4600], R24 ;  /* 0x0046001816007988 */ /* 0x0101e80008000004 */
[----:B------:R1:W-:Y:S04]  /*29fc0*/  STS.U8 [R22+UR4+0x4640], R16 ;  /* 0x0046401016007988 */ /* 0x0003e80008000004 */
[----:B0-----:R-:W4:Y:S04]  /*29fd0*/  LDL.LU R24, [R1+0x24] ;  /* 0x0000240001187983 */ /* 0x001f280000300800 */
[----:B-1----:R-:W4:Y:S04]  /*29fe0*/  LDL.LU R16, [R1+0x4004] ;  /* 0x0040040001107983 */ /* 0x002f280000300800 */
        /* <DEDUP_REMOVED lines=27> */
[----:B---3--:R-:W-:Y:S01]  /*2a1a0*/  STS.U8 [R22+UR4+0x7680], R20 ;  /* 0x0076801416007988 */ /* 0x008fe20008000004 */
[----:B----4-:R-:W-:-:S03]  /*2a1b0*/  LOP3.LUT R11, R16, 0x3f, RZ, 0xc0, !PT ;  /* 0x0000003f100b7812 */ /* 0x010fc600078ec0ff */
[----:B------:R-:W-:Y:S01]  /*2a1c0*/  STS.U8 [R22+UR4+0x7740], R24 ;  /* 0x0077401816007988 */ /* 0x000fe20008000004 */
[----:B------:R-:W-:-:S03]  /*2a1d0*/  LOP3.LUT R0, R11, 0x20, RZ, 0x3c, !PT ;  /* 0x000000200b007812 */ /* 0x000fc600078e3cff */
[----:B------:R-:W-:Y:S04]  /*2a1e0*/  STL [R1+0x3ff0], R11 ;  /* 0x003ff00b01007387 */ /* 0x000fe80000100800 */
[----:B------:R0:W-:Y:S04]  /*2a1f0*/  STS.U8 [R22+UR4+0x7700], R28 ;  /* 0x0077001c16007988 */ /* 0x0001e80008000004 */
[----:B0-----:R-:W3:Y:S04]  /*2a200*/  LDL.LU R28, [R1+0x18] ;  /* 0x00001800011c7983 */ /* 0x001ee80000300800 */
[----:B------:R-:W4:Y:S04]  /*2a210*/  LDL.LU R11, [R1+0xf60] ;  /* 0x000f6000010b7983 */ /* 0x000f280000300800 */
[----:B----4-:R0:W-:Y:S04]  /*2a220*/  STL [R1+0x3ffc], R11 ;  /* 0x003ffc0b01007387 */ /* 0x0101e80000100800 */
[----:B0-----:R-:W4:Y:S04]  /*2a230*/  LDL.LU R11, [R1+0xf64] ;  /* 0x000f6400010b7983 */ /* 0x001f280000300800 */
[----:B--2---:R-:W-:Y:S04]  /*2a240*/  STS.U8 [R22+UR4+0x77c0], R26 ;  /* 0x0077c01a16007988 */ /* 0x004fe80008000004 */
[----:B---3--:R-:W-:Y:S04]  /*2a250*/  STS.U8 [R22+UR4+0x7780], R28 ;  /* 0x0077801c16007988 */ /* 0x008fe80008000004 */
[----:B----4-:R0:W-:Y:S04]  /*2a260*/  STL [R1+0x4000], R11 ;  /* 0x0040000b01007387 */ /* 0x0101e80000100800 */
[----:B0-----:R-:W2:Y:S04]  /*2a270*/  LDL.LU R11, [R1+0xf68] ;  /* 0x000f6800010b7983 */ /* 0x001ea80000300800 */
[----:B------:R-:W3:Y:S04]  /*2a280*/  LDL.LU R15, [R1+0xf5c] ;  /* 0x000f5c00010f7983 */ /* 0x000ee80000300800 */
[----:B------:R-:W4:Y:S04]  /*2a290*/  LDL.LU R14, [R1+0xf58] ;  /* 0x000f5800010e7983 */ /* 0x000f280000300800 */
        /* <DEDUP_REMOVED lines=27> */
[----:B--2---:R0:W-:Y:S04]  /*2a450*/  STS.U8 [R0+UR4+0x840], R11 ;  /* 0x0008400b00007988 */ /* 0x0041e80008000004 */
[----:B0-----:R-:W2:Y:S04]  /*2a460*/  LDL.LU R11, [R1+0x3ffc] ;  /* 0x003ffc00010b7983 */ /* 0x001ea80000300800 */
[----:B--2---:R-:W-:Y:S04]  /*2a470*/  STS.U8 [R0+UR4+0x880], R11 ;  /* 0x0008800b00007988 */ /* 0x004fe80008000004 */
[----:B---3--:R-:W-:Y:S04]  /*2a480*/  STS.U8 [R0+UR4+0x8c0], R15 ;  /* 0x0008c00f00007988 */ /* 0x008fe80008000004 */
[----:B----4-:R-:W-:Y:S04]  /*2a490*/  STS.U8 [R0+UR4+0x900], R14 ;  /* 0x0009000e00007988 */ /* 0x010fe80008000004 */
        /* <DEDUP_REMOVED lines=22> */
[----:B0-----:R-:W2:Y:S04]  /*2a600*/  LDL.LU R24, [R1+0xbfc] ;  /* 0x000bfc0001187983 */ /* 0x001ea80000300800 */
[----:B------:R-:W3:Y:S04]  /*2a610*/  LDL.LU R11, [R1+0xb10] ;  /* 0x000b1000010b7983 */ /* 0x000ee80000300800 */
[----:B---3--:R0:W-:Y:S04]  /*2a620*/  STL [R1+0x3ff4], R11 ;  /* 0x003ff40b01007387 */ /* 0x0081e80000100800 */
[----:B0-----:R-:W3:Y:S04]  /*2a630*/  LDL.LU R11, [R1+0xb14] ;  /* 0x000b1400010b7983 */ /* 0x001ee80000300800 */
[----:B------:R-:W-:Y:S04]  /*2a640*/  STS.U8 [R0+UR4+0x3880], R22 ;  /* 0x0038801600007988 */ /* 0x000fe80008000004 */
[----:B------:R-:W-:Y:S04]  /*2a650*/  STS.U8 [R0+UR4+0x3940], R26 ;  /* 0x0039401a00007988 */ /* 0x000fe80008000004 */
[----:B------:R-:W-:Y:S04]  /*2a660*/  STS.U8 [R0+UR4+0x3900], R28 ;  /* 0x0039001c00007988 */ /* 0x000fe80008000004 */
[----:B---3--:R0:W-:Y:S04]  /*2a670*/  STL [R1+0x3ff8], R11 ;  /* 0x003ff80b01007387 */ /* 0x0081e80000100800 */
[----:B0-----:R-:W3:Y:S04]  /*2a680*/  LDL.LU R11, [R1+0xbf8] ;  /* 0x000bf800010b7983 */ /* 0x001ee80000300800 */
        /* <DEDUP_REMOVED lines=25> */
[----:B--2---:R0:W-:Y:S04]  /*2a820*/  STS.U8 [R0+UR4+0x39c0], R24 ;  /* 0x0039c01800007988 */ /* 0x0041e80008000004 */
[----:B------:R-:W2:Y:S04]  /*2a830*/  LDL.LU R22, [R1+0x8] ;  /* 0x0000080001167983 */ /* 0x000ea80000300800 */
[----:B0-----:R-:W2:Y:S04]  /*2a840*/  LDL.LU R24, [R1+0x4] ;  /* 0x0000040001187983 */ /* 0x001ea80000300800 */
[----:B---3--:R0:W-:Y:S04]  /*2a850*/  STS.U8 [R0+UR4+0x3980], R11 ;  /* 0x0039800b00007988 */ /* 0x0081e80008000004 */
[----:B0-----:R-:W3:Y:S04]  /*2a860*/  LDL.LU R11, [R1+0x3ff8] ;  /* 0x003ff800010b7983 */ /* 0x001ee80000300800 */
[----:B---3--:R0:W-:Y:S04]  /*2a870*/  STS.U8 [R0+UR4+0x4800], R11 ;  /* 0x0048000b00007988 */ /* 0x0081e80008000004 */
[----:B0-----:R-:W3:Y:S04]  /*2a880*/  LDL.LU R11, [R1+0x3ff4] ;  /* 0x003ff400010b7983 */ /* 0x001ee80000300800 */
[----:B---3--:R0:W-:Y:S04]  /*2a890*/  STS.U8 [R0+UR4+0x4840], R11 ;  /* 0x0048400b00007988 */ /* 0x0081e80008000004 */
        /* <DEDUP_REMOVED lines=21> */
[----:B------:R-:W-:Y:S04]  /*2a9f0*/  STS.U8 [R0+UR4+0x6980], R2 ;  /* 0x0069800200007988 */ /* 0x000fe80008000004 */
[----:B-1----:R-:W4:Y:S04]  /*2aa00*/  LDL.LU R26, [R1+0x3fec] ;  /* 0x003fec00011a7983 */ /* 0x002f280000300800 */
[----:B------:R0:W-:Y:S04]  /*2aa10*/  STS.U8 [R0+UR4+0x69c0], R28 ;  /* 0x0069c01c00007988 */ /* 0x0001e80008000004 */
[----:B0-----:R-:W3:Y:S04]  /*2aa20*/  LDL.LU R28, [R1] ;  /* 0x00000000011c7983 */ /* 0x001ee80000300800 */
        /* <DEDUP_REMOVED lines=21> */
[----:B------:R1:W-:Y:S04]  /*2ab80*/  STS.U8 [R0+UR4+0x7800], R18 ;  /* 0x0078001200007988 */ /* 0x0003e80008000004 */
[----:B------:R0:W-:Y:S04]  /*2ab90*/  STS.U8 [R0+UR4+0x78c0], R20 ;  /* 0x0078c01400007988 */ /* 0x0001e80008000004 */
[----:B--2---:R2:W-:Y:S04]  /*2aba0*/  STS.U8 [R0+UR4+0x7880], R22 ;  /* 0x0078801600007988 */ /* 0x0045e80008000004 */
[----:B------:R2:W-:Y:S04]  /*2abb0*/  STS.U8 [R0+UR4+0x7940], R24 ;  /* 0x0079401800007988 */ /* 0x0005e80008000004 */
[----:B0-----:R-:W4:Y:S04]  /*2abc0*/  LDL.LU R16, [R1+0xce4] ;  /* 0x000ce40001107983 */ /* 0x001f280000300800 */
[----:B-1----:R-:W4:Y:S04]  /*2abd0*/  LDL.LU R18, [R1+0xce0] ;  /* 0x000ce00001127983 */ /* 0x002f280000300800 */
[----:B------:R-:W4:Y:S04]  /*2abe0*/  LDL.LU R20, [R1+0xcdc] ;  /* 0x000cdc0001147983 */ /* 0x000f280000300800 */
[----:B--2---:R-:W2:Y:S04]  /*2abf0*/  LDL.LU R22, [R1+0xcd8] ;  /* 0x000cd80001167983 */ /* 0x004ea80000300800 */
[----:B------:R-:W2:Y:S04]  /*2ac00*/  LDL.LU R24, [R1+0xbf4] ;  /* 0x000bf40001187983 */ /* 0x000ea80000300800 */
[----:B---3--:R0:W-:Y:S04]  /*2ac10*/  STS.U8 [R0+UR4+0x7900], R28 ;  /* 0x0079001c00007988 */ /* 0x0081e80008000004 */
[----:B0-----:R-:W3:Y:S04]  /*2ac20*/  LDL.LU R28, [R1+0x3fe8] ;  /* 0x003fe800011c7983 */ /* 0x001ee80000300800 */
[----:B---3--:R-:W-:Y:S04]  /*2ac30*/  STS.U8 [R0+UR4+0x79c0], R28 ;  /* 0x0079c01c00007988 */ /* 0x008fe80008000004 */
[----:B------:R-:W-:Y:S04]  /*2ac40*/  STL [R1+0x3f44], R28 ;  /* 0x003f441c01007387 */ /* 0x000fe80000100800 */
[----:B----4-:R0:W-:Y:S04]  /*2ac50*/  STS.U8 [R0+UR4+0x7980], R26 ;  /* 0x0079801a00007988 */ /* 0x0101e80008000004 */
[----:B------:R-:W-:Y:S04]  /*2ac60*/  STL [R1+0x3f48], R26 ;  /* 0x003f481a01007387 */ /* 0x000fe80000100800 */
[----:B0-----:R-:W3:Y:S04]  /*2ac70*/  LDL.LU R0, [R1+0xbe4] ;  /* 0x000be40001007983 */ /* 0x001ee80000300800 */
[----:B---3--:R0:W-:Y:S04]  /*2ac80*/  STL [R1+0x3fdc], R0 ;  /* 0x003fdc0001007387 */ /* 0x0081e80000100800 */
[----:B0-----:R-:W3:Y:S04]  /*2ac90*/  LDL.LU R0, [R1+0xbe8] ;  /* 0x000be80001007983 */ /* 0x001ee80000300800 */
[----:B---3--:R0:W-:Y:S04]  /*2aca0*/  STL [R1+0x3fe0], R0 ;  /* 0x003fe00001007387 */ /* 0x0081e80000100800 */
[----:B0-----:R-:W3:Y:S01]  /*2acb0*/  LDL.LU R0, [R1+0xbec] ;  /* 0x000bec0001007983 */ /* 0x001ee20000300800 */
[----:B------:R-:W-:-:S05]  /*2acc0*/  LOP3.LUT R11, R11, 0x28, RZ, 0x3c, !PT ;  /* 0x000000280b0b7812 */ /* 0x000fca00078e3cff */
        /* <DEDUP_REMOVED lines=19> */
[----:B---3--:R0:W-:Y:S04]  /*2ae00*/  STL [R1+0x3fe4], R0 ;  /* 0x003fe40001007387 */ /* 0x0081e80000100800 */
[----:B0-----:R-:W3:Y:S04]  /*2ae10*/  LDL.LU R0, [R1+0xbf0] ;  /* 0x000bf00001007983 */ /* 0x001ee80000300800 */
[----:B------:R-:W4:Y:S04]  /*2ae20*/  LDL.LU R4, [R1+0xbe0] ;  /* 0x000be00001047983 */ /* 0x000f280000300800 */
[----:B------:R0:W-:Y:S04]  /*2ae30*/  STS.U8 [R11+UR4+0x2ac0], R2 ;  /* 0x002ac0020b007988 */ /* 0x0001e80008000004 */
[----:B------:R-:W4:Y:S04]  /*2ae40*/  LDL.LU R3, [R1+0xbdc] ;  /* 0x000bdc0001037983 */ /* 0x000f280000300800 */
[----:B------:R1:W-:Y:S04]  /*2ae50*/  STS.U8 [R11+UR4+0x2b00], R16 ;  /* 0x002b00100b007988 */ /* 0x0003e80008000004 */
[----:B------:R0:W-:Y:S04]  /*2ae60*/  STS.U8 [R11+UR4+0x2b40], R18 ;  /* 0x002b40120b007988 */ /* 0x0001e80008000004 */
[----:B------:R0:W-:Y:S04]  /*2ae70*/  STS.U8 [R11+UR4+0x2b80], R20 ;  /* 0x002b80140b007988 */ /* 0x0001e80008000004 */
[----:B--2---:R2:W-:Y:S04]  /*2ae80*/  STS.U8 [R11+UR4+0x2bc0], R22 ;  /* 0x002bc0160b007988 */ /* 0x0045e80008000004 */
[----:B------:R2:W-:Y:S04]  /*2ae90*/  STS.U8 [R11+UR4+0x3a40], R24 ;  /* 0x003a40180b007988 */ /* 0x0005e80008000004 */
[----:B0-----:R-:W4:Y:S04]  /*2aea0*/  LDL.LU R2, [R1+0xbd8] ;  /* 0x000bd80001027983 */ /* 0x001f280000300800 */
[----:B-1----:R-:W4:Y:S04]  /*2aeb0*/  LDL.LU R16, [R1+0xaf4] ;  /* 0x000af40001107983 */ /* 0x002f280000300800 */
[----:B------:R-:W4:Y:S04]  /*2aec0*/  LDL.LU R18, [R1+0xaf0] ;  /* 0x000af00001127983 */ /* 0x000f280000300800 */
[----:B------:R-:W4:Y:S04]  /*2aed0*/  LDL.LU R20, [R1+0xaec] ;  /* 0x000aec0001147983 */ /* 0x000f280000300800 */
[----:B--2---:R-:W2:Y:S04]  /*2aee0*/  LDL.LU R22, [R1+0xae8] ;  /* 0x000ae80001167983 */ /* 0x004ea80000300800 */
        /* <DEDUP_REMOVED lines=22> */
[----:B---3--:R0:W-:Y:S04]  /*2b050*/  STS.U8 [R11+UR4+0x3ac0], R0 ;  /* 0x003ac0000b007988 */ /* 0x0081e80008000004 */
[----:B0-----:R-:W3:Y:S04]  /*2b060*/  LDL.LU R0, [R1+0x3fe0] ;  /* 0x003fe00001007983 */ /* 0x001ee80000300800 */
[----:B---3--:R0:W-:Y:S04]  /*2b070*/  STS.U8 [R11+UR4+0x3a80], R0 ;  /* 0x003a80000b007988 */ /* 0x0081e80008000004 */
[----:B0-----:R-:W3:Y:S04]  /*2b080*/  LDL.LU R0, [R1+0x3fdc] ;  /* 0x003fdc0001007983 */ /* 0x001ee80000300800 */
[----:B---3--:R0:W-:Y:S04]  /*2b090*/  STS.U8 [R11+UR4+0x3b40], R0 ;  /* 0x003b40000b007988 */ /* 0x0081e80008000004 */
[----:B----4-:R1:W-:Y:S04]  /*2b0a0*/  STS.U8 [R11+UR4+0x3b00], R4 ;  /* 0x003b00040b007988 */ /* 0x0103e80008000004 */
[----:B------:R3:W-:Y:S04]  /*2b0b0*/  STS.U8 [R11+UR4+0x3bc0], R3 ;  /* 0x003bc0030b007988 */ /* 0x0007e80008000004 */
[----:B------:R4:W-:Y:S04]  /*2b0c0*/  STS.U8 [R11+UR4+0x3b80], R2 ;  /* 0x003b80020b007988 */ /* 0x0009e80008000004 */
[----:B------:R1:W-:Y:S04]  /*2b0d0*/  STS.U8 [R11+UR4+0x4a00], R16 ;  /* 0x004a00100b007988 */ /* 0x0003e80008000004 */
[----:B------:R2:W-:Y:S04]  /*2b0e0*/  STS.U8 [R11+UR4+0x4a40], R18 ;  /* 0x004a40120b007988 */ /* 0x0005e80008000004 */
[----:B0-----:R-:W2:Y:S04]  /*2b0f0*/  LDL.LU R0, [R1+0x3fd8] ;  /* 0x003fd80001007983 */ /* 0x001ea80000300800 */
[----:B-1----:R-:W2:Y:S04]  /*2b100*/  LDL.LU R4, [R1+0x3fd4] ;  /* 0x003fd40001047983 */ /* 0x002ea80000300800 */
[----:B---3--:R-:W3:Y:S04]  /*2b110*/  LDL.LU R3, [R1+0x3fd0] ;  /* 0x003fd00001037983 */ /* 0x008ee80000300800 */
[----:B----4-:R-:W4:Y:S04]  /*2b120*/  LDL.LU R2, [R1+0x3fcc] ;  /* 0x003fcc0001027983 */ /* 0x010f280000300800 */
[----:B------:R-:W3:Y:S04]  /*2b130*/  LDL.LU R16, [R1+0x3fc8] ;  /* 0x003fc80001107983 */ /* 0x000ee80000300800 */
[----:B--2---:R-:W2:Y:S04]  /*2b140*/  LDL.LU R18, [R1+0x3fc4] ;  /* 0x003fc40001127983 */ /* 0x004ea80000300800 */
[----:B------:R0:W-:Y:S04]  /*2b150*/  STS.U8 [R11+UR4+0x4a80], R20 ;  /* 0x004a80140b007988 */ /* 0x0001e80008000004 */
[----:B------:R1:W-:Y:S04]  /*2b160*/  STS.U8 [R11+UR4+0x4ac0], R22 ;  /* 0x004ac0160b007988 */ /* 0x0003e80008000004 */
[----:B------:R1:W-:Y:S04]  /*2b170*/  STS.U8 [R11+UR4+0x4b00], R24 ;  /* 0x004b00180b007988 */ /* 0x0003e80008000004 */
[----:B0-----:R-:W2:Y:S04]  /*2b180*/  LDL.LU R20, [R1+0x3fc0] ;  /* 0x003fc00001147983 */ /* 0x001ea80000300800 */
[----:B-1----:R-:W2:Y:S04]  /*2b190*/  LDL.LU R22, [R1+0x3fbc] ;  /* 0x003fbc0001167983 */ /* 0x002ea80000300800 */
[----:B------:R-:W2:Y:S04]  /*2b1a0*/  LDL.LU R24, [R1+0x3fb8] ;  /* 0x003fb80001187983 */ /* 0x000ea80000300800 */
[----:B------:R0:W-:Y:S04]  /*2b1b0*/  STS.U8 [R11+UR4+0x4b40], R26 ;  /* 0x004b401a0b007988 */ /* 0x0001e80008000004 */
[----:B------:R1:W-:Y:S04]  /*2b1c0*/  STS.U8 [R11+UR4+0x4b80], R28 ;  /* 0x004b801c0b007988 */ /* 0x0003e80008000004 */
[----:B------:R0:W-:Y:S04]  /*2b1d0*/  STS.U8 [R11+UR4+0x4bc0], R15 ;  /* 0x004bc00f0b007988 */ /* 0x0001e80008000004 */
[----:B------:R0:W-:Y:S04]  /*2b1e0*/  STS.U8 [R11+UR4+0x5a40], R14 ;  /* 0x005a400e0b007988 */ /* 0x0001e80008000004 */
[----:B------:R1:W-:Y:S04]  /*2b1f0*/  STS.U8 [R11+UR4+0x5a00], R29 ;  /* 0x005a001d0b007988 */ /* 0x0003e80008000004 */
[----:B------:R1:W-:Y:S04]  /*2b200*/  STS.U8 [R11+UR4+0x5ac0], R27 ;  /* 0x005ac01b0b007988 */ /* 0x0003e80008000004 */
[----:B0-----:R-:W3:Y:S04]  /*2b210*/  LDL.LU R26, [R1+0xecc] ;  /* 0x000ecc00011a7983 */ /* 0x001ee80000300800 */
[----:B-1----:R-:W4:Y:S04]  /*2b220*/  LDL.LU R28, [R1+0xec8] ;  /* 0x000ec800011c7983 */ /* 0x002f280000300800 */
[----:B------:R-:W4:Y:S04]  /*2b230*/  LDL.LU R15, [R1+0xde4] ;  /* 0x000de400010f7983 */ /* 0x000f280000300800 */
[----:B------:R-:W4:Y:S04]  /*2b240*/  LDL.LU R14, [R1+0xde0] ;  /* 0x000de000010e7983 */ /* 0x000f280000300800 */
[----:B------:R-:W4:Y:S04]  /*2b250*/  LDL.LU R29, [R1+0xddc] ;  /* 0x000ddc00011d7983 */ /* 0x000f280000300800 */
[----:B------:R0:W-:Y:S04]  /*2b260*/  STS.U8 [R11+UR4+0x5a80], R25 ;  /* 0x005a80190b007988 */ /* 0x0001e80008000004 */
[----:B------:R-:W4:Y:S04]  /*2b270*/  LDL.LU R27, [R1+0xdd8] ;  /* 0x000dd800011b7983 */ /* 0x000f280000300800 */
[----:B------:R1:W-:Y:S04]  /*2b280*/  STS.U8 [R11+UR4+0x5b40], R23 ;  /* 0x005b40170b007988 */ /* 0x0003e80008000004 */
[----:B------:R0:W-:Y:S04]  /*2b290*/  STS.U8 [R11+UR4+0x5b00], R21 ;  /* 0x005b00150b007988 */ /* 0x0001e80008000004 */
[----:B------:R0:W-:Y:S04]  /*2b2a0*/  STS.U8 [R11+UR4+0x5bc0], R19 ;  /* 0x005bc0130b007988 */ /* 0x0001e80008000004 */
[----:B------:R1:W-:Y:S04]  /*2b2b0*/  STS.U8 [R11+UR4+0x5b80], R17 ;  /* 0x005b80110b007988 */ /* 0x0003e80008000004 */
[----:B------:R1:W-:Y:S04]  /*2b2c0*/  STS.U8 [R11+UR4+0x6a00], R13 ;  /* 0x006a000d0b007988 */ /* 0x0003e80008000004 */
[----:B0-----:R-:W4:Y:S04]  /*2b2d0*/  LDL.LU R25, [R1+0xdd4] ;  /* 0x000dd40001197983 */ /* 0x001f280000300800 */
        /* <DEDUP_REMOVED lines=18> */
[----:B0-----:R-:W4:Y:S04]  /*2b400*/  LDL.LU R5, [R1+0xbd4] ;  /* 0x000bd40001057983 */ /* 0x001f280000300800 */
[----:B--2---:R-:W-:Y:S04]  /*2b410*/  STS.U8 [R11+UR4+0x7a40], R24 ;  /* 0x007a40180b007988 */ /* 0x004fe80008000004 */
[----:B------:R0:W-:Y:S04]  /*2b420*/  STL [R1+0x3f4c], R24 ;  /* 0x003f4c1801007387 */ /* 0x0001e80000100800 */
[----:B------:R-:W-:Y:S04]  /*2b430*/  STS.U8 [R11+UR4+0x7a00], R22 ;  /* 0x007a00160b007988 */ /* 0x000fe80008000004 */
[----:B------:R-:W-:Y:S04]  /*2b440*/  STS.U8 [R11+UR4+0x7ac0], R20 ;  /* 0x007ac0140b007988 */ /* 0x000fe80008000004 */
[----:B------:R-:W-:Y:S04]  /*2b450*/  STS.U8 [R11+UR4+0x7a80], R18 ;  /* 0x007a80120b007988 */ /* 0x000fe80008000004 */
[----:B0-----:R-:W2:Y:S04]  /*2b460*/  LDL.LU R24, [R1+0xf10] ;  /* 0x000f100001187983 */ /* 0x001ea80000300800 */
[----:B------:R0:W-:Y:S04]  /*2b470*/  STL [R1+0x3f50], R22 ;  /* 0x003f501601007387 */ /* 0x0001e80000100800 */
[----:B---3--:R-:W-:Y:S04]  /*2b480*/  STS.U8 [R11+UR4+0x7b40], R16 ;  /* 0x007b40100b007988 */ /* 0x008fe80008000004 */
[----:B----4-:R1:W-:Y:S04]  /*2b490*/  STS.U8 [R11+UR4+0x7b00], R2 ;  /* 0x007b00020b007988 */ /* 0x0103e80008000004 */
[----:B0-----:R-:W3:Y:S04]  /*2b4a0*/  LDL.LU R22, [R1+0xf14] ;  /* 0x000f140001167983 */ /* 0x001ee80000300800 */
[----:B------:R0:W-:Y:S01]  /*2b4b0*/  STL [R1+0x3f54], R20 ;  /* 0x003f541401007387 */ /* 0x0001e20000100800 */
[----:B-1----:R-:W-:-:S03]  /*2b4c0*/  LOP3.LUT R11, R0, 0x30, RZ, 0x3c, !PT ;  /* 0x00000030000b7812 */ /* 0x002fc600078e3cff */
[----:B0-----:R-:W4:Y:S04]  /*2b4d0*/  LDL.LU R20, [R1+0xf18] ;  /* 0x000f180001147983 */ /* 0x001f280000300800 */
[----:B------:R0:W-:Y:S04]  /*2b4e0*/  STL [R1+0x3f58], R18 ;  /* 0x003f581201007387 */ /* 0x0001e80000100800 */
[----:B0-----:R-:W2:Y:S04]  /*2b4f0*/  LDL.LU R18, [R1+0xf1c] ;  /* 0x000f1c0001127983 */ /* 0x001ea80000300800 */
[----:B------:R0:W-:Y:S04]  /*2b500*/  STL [R1+0x3f5c], R16 ;  /* 0x003f5c1001007387 */ /* 0x0001e80000100800 */
[----:B0-----:R-:W2:Y:S04]  /*2b510*/  LDL.LU R16, [R1+0xf20] ;  /* 0x000f200001107983 */ /* 0x001ea80000300800 */
[----:B------:R-:W2:Y:S04]  /*2b520*/  LDL.LU R2, [R1+0xf24] ;  /* 0x000f240001027983 */ /* 0x000ea80000300800 */
[----:B------:R0:W-:Y:S02]  /*2b530*/  STL [R1+0x3fa8], R0 ;  /* 0x003fa80001007387 */ /* 0x0001e40000100800 */
[----:B0-----:R-:W0:Y:S02]  /*2b540*/  S2R R0, SR_TID.X ;  /* 0x0000000000007919 */ /* 0x001e240000002100 */
[----:B------:R-:W-:Y:S01]  /*2b550*/  STL [R1+0x3f60], R4 ;  /* 0x003f600401007387 */ /* 0x000fe20000100800 */
[----:B0-----:R-:W-:-:S04]  /*2b560*/  LOP3.LUT R0, R0, 0x3f, RZ, 0xc0, !PT ;  /* 0x0000003f00007812 */ /* 0x001fc800078ec0ff */
[----:B------:R-:W-:-:S05]  /*2b570*/  LOP3.LUT R0, R0, 0x28, RZ, 0x3c, !PT ;  /* 0x0000002800007812 */ /* 0x000fca00078e3cff */
[----:B------:R-:W-:Y:S04]  /*2b580*/  STS.U8 [R0+UR4+0x7bc0], R3 ;  /* 0x007bc00300007988 */ /* 0x000fe80008000004 */
[----:B------:R0:W-:Y:S04]  /*2b590*/  STS.U8 [R0+UR4+0x7b80], R4 ;  /* 0x007b800400007988 */ /* 0x0001e80008000004 */
[----:B0-----:R-:W2:Y:S04]  /*2b5a0*/  LDL.LU R0, [R1+0xbc4] ;  /* 0x000bc40001007983 */ /* 0x001ea80000300800 */
[----:B--2---:R0:W-:Y:S04]  /*2b5b0*/  STL [R1+0x3fac], R0 ;  /* 0x003fac0001007387 */ /* 0x0041e80000100800 */
[----:B0-----:R-:W2:Y:S04]  /*2b5c0*/  LDL.LU R0, [R1+0xbc8] ;  /* 0x000bc80001007983 */ /* 0x001ea80000300800 */
[----:B--2---:R0:W-:Y:S04]  /*2b5d0*/  STL [R1+0x3fb0], R0 ;  /* 0x003fb00001007387 */ /* 0x0041e80000100800 */
[----:B0-----:R-:W2:Y:S04]  /*2b5e0*/  LDL.LU R0, [R1+0xbcc] ;  /* 0x000bcc0001007983 */ /* 0x001ea80000300800 */
[----:B------:R-:W-:Y:S04]  /*2b5f0*/  STS.U8 [R11+UR4+0xc00], R2 ;  /* 0x000c00020b007988 */ /* 0x000fe80008000004 */
[----:B------:R-:W-:Y:S04]  /*2b600*/  STS.U8 [R11+UR4+0xc40], R16 ;  /* 0x000c40100b007988 */ /* 0x000fe80008000004 */
[----:B------:R-:W-:Y:S04]  /*2b610*/  STS.U8 [R11+UR4+0xc80], R18 ;  /* 0x000c80120b007988 */ /* 0x000fe80008000004 */
[----:B----4-:R-:W-:Y:S04]  /*2b620*/  STS.U8 [R11+UR4+0xcc0], R20 ;  /* 0x000cc0140b007988 */ /* 0x010fe80008000004 */
[----:B---3--:R-:W-:Y:S04]  /*2b630*/  STS.U8 [R11+UR4+0xd00], R22 ;  /* 0x000d00160b007988 */ /* 0x008fe80008000004 */
        /* <DEDUP_REMOVED lines=17> */
[----:B--2---:R0:W-:Y:S04]  /*2b750*/  STL [R1+0x3fb4], R0 ;  /* 0x003fb40001007387 */ /* 0x0041e80000100800 */
[----:B0-----:R-:W2:Y:S04]  /*2b760*/  LDL.LU R0, [R1+0xbd0] ;  /* 0x000bd00001007983 */ /* 0x001ea80000300800 */
[----:B------:R-:W3:Y:S04]  /*2b770*/  LDL.LU R12, [R1+0xbc0] ;  /* 0x000bc000010c7983 */ /* 0x000ee80000300800 */
[----:B------:R-:W4:Y:S04]  /*2b780*/  LDL.LU R10, [R1+0xbbc] ;  /* 0x000bbc00010a7983 */ /* 0x000f280000300800 */
[----:B------:R-:W3:Y:S04]  /*2b790*/  LDL.LU R9, [R1+0xbb8] ;  /* 0x000bb80001097983 */ /* 0x000ee80000300800 */
[----:B------:R0:W-:Y:S04]  /*2b7a0*/  STS.U8 [R11+UR4+0x2d80], R7 ;  /* 0x002d80070b007988 */ /* 0x0001e80008000004 */
[----:B------:R-:W3:Y:S04]  /*2b7b0*/  LDL.LU R8, [R1+0xad4] ;  /* 0x000ad40001087983 */ /* 0x000ee80000300800 */
[----:B------:R1:W-:Y:S04]  /*2b7c0*/  STS.U8 [R11+UR4+0x2dc0], R6 ;  /* 0x002dc0060b007988 */ /* 0x0003e80008000004 */
[----:B------:R1:W-:Y:S04]  /*2b7d0*/  STS.U8 [R11+UR4+0x3c40], R5 ;  /* 0x003c40050b007988 */ /* 0x0003e80008000004 */
[----:B0-----:R-:W3:Y:S04]  /*2b7e0*/  LDL.LU R7, [R1+0xad0] ;  /* 0x000ad00001077983 */ /* 0x001ee80000300800 */
[----:B-1----:R-:W3:Y:S04]  /*2b7f0*/  LDL.LU R6, [R1+0xacc] ;  /* 0x000acc0001067983 */ /* 0x002ee80000300800 */
        /* <DEDUP_REMOVED lines=25> */
[----:B--2---:R0:W-:Y:S04]  /*2b990*/  STS.U8 [R11+UR4+0x3c80], R0 ;  /* 0x003c80000b007988 */ /* 0x0041e80008000004 */
[----:B0-----:R-:W2:Y:S04]  /*2b9a0*/  LDL.LU R0, [R1+0x3fac] ;  /* 0x003fac0001007983 */ /* 0x001ea80000300800 */
[----:B--2---:R0:W-:Y:S04]  /*2b9b0*/  STS.U8 [R11+UR4+0x3d40], R0 ;  /* 0x003d40000b007988 */ /* 0x0041e80008000004 */
[----:B---3--:R1:W-:Y:S04]  /*2b9c0*/  STS.U8 [R11+UR4+0x3d00], R12 ;  /* 0x003d000c0b007988 */ /* 0x0083e80008000004 */
[----:B----4-:R2:W-:Y:S04]  /*2b9d0*/  STS.U8 [R11+UR4+0x3dc0], R10 ;  /* 0x003dc00a0b007988 */ /* 0x0105e80008000004 */
[----:B------:R3:W-:Y:S04]  /*2b9e0*/  STS.U8 [R11+UR4+0x3d80], R9 ;  /* 0x003d80090b007988 */ /* 0x0007e80008000004 */
[----:B------:R4:W-:Y:S04]  /*2b9f0*/  STS.U8 [R11+UR4+0x4c00], R8 ;  /* 0x004c00080b007988 */ /* 0x0009e80008000004 */
[----:B------:R2:W-:Y:S04]  /*2ba00*/  STS.U8 [R11+UR4+0x4c40], R7 ;  /* 0x004c40070b007988 */ /* 0x0005e80008000004 */
[----:B0-----:R-:W4:Y:S04]  /*2ba10*/  LDL.LU R0, [R1+0x3fa8] ;  /* 0x003fa80001007983 */ /* 0x001f280000300800 */
[----:B-1----:R-:W4:Y:S04]  /*2ba20*/  LDL.LU R12, [R1+0x3fa4] ;  /* 0x003fa400010c7983 */ /* 0x002f280000300800 */
[----:B--2---:R-:W2:Y:S04]  /*2ba30*/  LDL.LU R10, [R1+0x3fa0] ;  /* 0x003fa000010a7983 */ /* 0x004ea80000300800 */
[----:B---3--:R-:W3:Y:S04]  /*2ba40*/  LDL.LU R9, [R1+0x3f9c] ;  /* 0x003f9c0001097983 */ /* 0x008ee80000300800 */
[----:B----4-:R-:W4:Y:S04]  /*2ba50*/  LDL.LU R8, [R1+0x3f98] ;  /* 0x003f980001087983 */ /* 0x010f280000300800 */
[----:B------:R-:W2:Y:S04]  /*2ba60*/  LDL.LU R7, [R1+0x3f94] ;  /* 0x003f940001077983 */ /* 0x000ea80000300800 */
[----:B------:R0:W-:Y:S04]  /*2ba70*/  STS.U8 [R11+UR4+0x4c80], R6 ;  /* 0x004c80060b007988 */ /* 0x0001e80008000004 */
[----:B------:R1:W-:Y:S04]  /*2ba80*/  STS.U8 [R11+UR4+0x4cc0], R5 ;  /* 0x004cc0050b007988 */ /* 0x0003e80008000004 */
[----:B0-----:R-:W2:Y:S04]  /*2ba90*/  LDL.LU R6, [R1+0x3f90] ;  /* 0x003f900001067983 */ /* 0x001ea80000300800 */
[----:B-1----:R-:W2:Y:S04]  /*2baa0*/  LDL.LU R5, [R1+0x3f8c] ;  /* 0x003f8c0001057983 */ /* 0x002ea80000300800 */
        /* <DEDUP_REMOVED lines=20> */
[----:B--2---:R-:W-:Y:S04]  /*2bbf0*/  STS.U8 [R11+UR4+0x7c40], R5 ;  /* 0x007c40050b007988 */ /* 0x004fe80008000004 */
[----:B------:R-:W-:Y:S04]  /*2bc00*/  STL [R1+0x3f64], R5 ;  /* 0x003f640501007387 */ /* 0x000fe80000100800 */
[----:B------:R-:W-:Y:S04]  /*2bc10*/  STS.U8 [R11+UR4+0x7c00], R6 ;  /* 0x007c00060b007988 */ /* 0x000fe80008000004 */
[----:B------:R-:W-:Y:S04]  /*2bc20*/  STL [R1+0x3f68], R6 ;  /* 0x003f680601007387 */ /* 0x000fe80000100800 */
[----:B------:R-:W-:Y:S04]  /*2bc30*/  STS.U8 [R11+UR4+0x7cc0], R7 ;  /* 0x007cc0070b007988 */ /* 0x000fe80008000004 */
[----:B------:R-:W-:Y:S04]  /*2bc40*/  STL [R1+0x3f6c], R7 ;  /* 0x003f6c0701007387 */ /* 0x000fe80000100800 */
[----:B----4-:R-:W-:Y:S04]  /*2bc50*/  STS.U8 [R11+UR4+0x7c80], R8 ;  /* 0x007c80080b007988 */ /* 0x010fe80008000004 */
[----:B------:R-:W-:Y:S04]  /*2bc60*/  STL [R1+0x3f70], R8 ;  /* 0x003f700801007387 */ /* 0x000fe80000100800 */
[----:B---3--:R-:W-:Y:S04]  /*2bc70*/  STS.U8 [R11+UR4+0x7d40], R9 ;  /* 0x007d40090b007988 */ /* 0x008fe80008000004 */
[----:B------:R0:W-:Y:S04]  /*2bc80*/  STL [R1+0x3f74], R9 ;  /* 0x003f740901007387 */ /* 0x0001e80000100800 */
[----:B0-----:R-:W2:Y:S04]  /*2bc90*/  LDL.LU R9, [R1+0xec4] ;  /* 0x000ec40001097983 */ /* 0x001ea80000300800 */
[----:B------:R-:W3:Y:S04]  /*2bca0*/  LDL.LU R8, [R1+0xec0] ;  /* 0x000ec00001087983 */ /* 0x000ee80000300800 */
[----:B------:R-:W4:Y:S04]  /*2bcb0*/  LDL.LU R7, [R1+0xebc] ;  /* 0x000ebc0001077983 */ /* 0x000f280000300800 */
        /* <DEDUP_REMOVED lines=22> */
[----:B------:R0:W-:Y:S04]  /*2be20*/  STS.U8 [R11+UR4+0x7d00], R10 ;  /* 0x007d000a0b007988 */ /* 0x0001e80008000004 */
[----:B0-----:R-:W2:Y:S04]  /*2be30*/  LDL.LU R11, [R1+0x3f88] ;  /* 0x003f8800010b7983 */ /* 0x001ea80000300800 */
[----:B------:R0:W-:Y:S02]  /*2be40*/  STL [R1+0x3f78], R10 ;  /* 0x003f780a01007387 */ /* 0x0001e40000100800 */
[----:B0-----:R-:W0:Y:S01]  /*2be50*/  S2R R10, SR_TID.X ;  /* 0x00000000000a7919 */ /* 0x001e220000002100 */
[----:B------:R-:W-:-:S02]  /*2be60*/  LOP3.LUT R0, R0, 0x38, RZ, 0x3c, !PT ;  /* 0x0000003800007812 */ /* 0x000fc400078e3cff */
[----:B0-----:R-:W-:-:S04]  /*2be70*/  LOP3.LUT R10, R10, 0x3f, RZ, 0xc0, !PT ;  /* 0x0000003f0a0a7812 */ /* 0x001fc800078ec0ff */
[----:B------:R-:W-:-:S05]  /*2be80*/  LOP3.LUT R10, R10, 0x30, RZ, 0x3c, !PT ;  /* 0x000000300a0a7812 */ /* 0x000fca00078e3cff */
[----:B--2---:R-:W-:Y:S04]  /*2be90*/  STS.U8 [R10+UR4+0x7dc0], R11 ;  /* 0x007dc00b0a007988 */ /* 0x004fe80008000004 */
[----:B------:R-:W-:Y:S04]  /*2bea0*/  STS.U8 [R10+UR4+0x7d80], R12 ;  /* 0x007d800c0a007988 */ /* 0x000fe80008000004 */
[----:B------:R-:W-:Y:S04]  /*2beb0*/  STS.U8 [R0+UR4+0xe00], R9 ;  /* 0x000e000900007988 */ /* 0x000fe80008000004 */
        /* <DEDUP_REMOVED lines=17> */
[----:B------:R-:W-:Y:S04]  /*2bfd0*/  STL [R1+0x3f7c], R11 ;  /* 0x003f7c0b01007387 */ /* 0x000fe80000100800 */
[----:B------:R-:W-:Y:S04]  /*2bfe0*/  STS.U8 [R0+UR4+0x2e80], R27 ;  /* 0x002e801b00007988 */ /* 0x000fe80008000004 */
[----:B------:R-:W-:Y:S04]  /*2bff0*/  STL [R1+0x3f80], R12 ;  /* 0x003f800c01007387 */ /* 0x000fe80000100800 */
[----:B------:R0:W-:Y:S04]  /*2c000*/  STS.U8 [R0+UR4+0x2ec0], R17 ;  /* 0x002ec01100007988 */ /* 0x0001e80008000004 */
[----:B------:R1:W-:Y:S04]  /*2c010*/  STS.U8 [R0+UR4+0x2f00], R13 ;  /* 0x002f000d00007988 */ /* 0x0003e80008000004 */
[----:B0-----:R-:W2:Y:S04]  /*2c020*/  LDL.LU R17, [R1+0xbb0] ;  /* 0x000bb00001117983 */ /* 0x001ea80000300800 */
[----:B-1----:R-:W3:Y:S04]  /*2c030*/  LDL.LU R13, [R1+0xbac] ;  /* 0x000bac00010d7983 */ /* 0x002ee80000300800 */
[----:B------:R-:W4:Y:S04]  /*2c040*/  LDL.LU R12, [R1+0xba4] ;  /* 0x000ba400010c7983 */ /* 0x000f280000300800 */
[----:B------:R-:W-:Y:S04]  /*2c050*/  STS.U8 [R0+UR4+0x2f40], R25 ;  /* 0x002f401900007988 */ /* 0x000fe80008000004 */
[----:B------:R-:W-:Y:S04]  /*2c060*/  STS.U8 [R0+UR4+0x2f80], R23 ;  /* 0x002f801700007988 */ /* 0x000fe80008000004 */
[----:B------:R-:W-:Y:S04]  /*2c070*/  STS.U8 [R0+UR4+0x2fc0], R21 ;  /* 0x002fc01500007988 */ /* 0x000fe80008000004 */
[----:B----4-:R0:W-:Y:S04]  /*2c080*/  STL [R1+0x3f84], R12 ;  /* 0x003f840c01007387 */ /* 0x0101e80000100800 */
        /* <DEDUP_REMOVED lines=26> */
[----:B--2---:R1:W-:Y:S04]  /*2c230*/  STS.U8 [R0+UR4+0x3e00], R17 ;  /* 0x003e001100007988 */ /* 0x0043e80008000004 */
[----:B---3--:R2:W-:Y:S04]  /*2c240*/  STS.U8 [R0+UR4+0x3ec0], R13 ;  /* 0x003ec00d00007988 */ /* 0x0085e80008000004 */
[----:B0-----:R-:W3:Y:S04]  /*2c250*/  LDL.LU R19, [R1+0x820] ;  /* 0x0008200001137983 */ /* 0x001ee80000300800 */
[----:B-1----:R-:W3:Y:S04]  /*2c260*/  LDL.LU R17, [R1+0x81c] ;  /* 0x00081c0001117983 */ /* 0x002ee80000300800 */
[----:B--2---:R-:W2:Y:S04]  /*2c270*/  LDL.LU R13, [R1+0x818] ;  /* 0x00081800010d7983 */ /* 0x004ea80000300800 */
[----:B----4-:R0:W-:Y:S04]  /*2c280*/  STS.U8 [R0+UR4+0x3e80], R12 ;  /* 0x003e800c00007988 */ /* 0x0101e80008000004 */
[----:B0-----:R-:W4:Y:S04]  /*2c290*/  LDL.LU R12, [R1+0x3f84] ;  /* 0x003f8400010c7983 */ /* 0x001f280000300800 */
[----:B----4-:R0:W-:Y:S04]  /*2c2a0*/  STS.U8 [R0+UR4+0x3f40], R12 ;  /* 0x003f400c00007988 */ /* 0x0101e80008000004 */
[----:B------:R1:W-:Y:S04]  /*2c2b0*/  STS.U8 [R0+UR4+0x3f00], R11 ;  /* 0x003f000b00007988 */ /* 0x0003e80008000004 */
[----:B------:R4:W-:Y:S04]  /*2c2c0*/  STS.U8 [R0+UR4+0x3fc0], R10 ;  /* 0x003fc00a00007988 */ /* 0x0009e80008000004 */
[----:B------:R0:W-:Y:S04]  /*2c2d0*/  STS.U8 [R0+UR4+0x3f80], R9 ;  /* 0x003f800900007988 */ /* 0x0001e80008000004 */
[----:B------:R0:W-:Y:S04]  /*2c2e0*/  STS.U8 [R0+UR4+0x4e00], R8 ;  /* 0x004e000800007988 */ /* 0x0001e80008000004 */
[----:B------:R1:W-:Y:S04]  /*2c2f0*/  STS.U8 [R0+UR4+0x4e40], R7 ;  /* 0x004e400700007988 */ /* 0x0003e80008000004 */
[----:B------:R2:W-:Y:S04]  /*2c300*/  STS.U8 [R0+UR4+0x4e80], R6 ;  /* 0x004e800600007988 */ /* 0x0005e80008000004 */
[----:B0-----:R-:W3:Y:S04]  /*2c310*/  LDL.LU R12, [R1+0x3f80] ;  /* 0x003f8000010c7983 */ /* 0x001ee80000300800 */
[----:B-1----:R-:W3:Y:S04]  /*2c320*/  LDL.LU R11, [R1+0x3f7c] ;  /* 0x003f7c00010b7983 */ /* 0x002ee80000300800 */
[----:B----4-:R-:W4:Y:S04]  /*2c330*/  LDL.LU R10, [R1+0x3f78] ;  /* 0x003f7800010a7983 */ /* 0x010f280000300800 */
[----:B------:R-:W4:Y:S04]  /*2c340*/  LDL.LU R9, [R1+0x3f74] ;  /* 0x003f740001097983 */ /* 0x000f280000300800 */
[----:B------:R-:W4:Y:S04]  /*2c350*/  LDL.LU R8, [R1+0x3f70] ;  /* 0x003f700001087983 */ /* 0x000f280000300800 */
[----:B------:R-:W4:Y:S04]  /*2c360*/  LDL.LU R7, [R1+0x3f6c] ;  /* 0x003f6c0001077983 */ /* 0x000f280000300800 */
[----:B------:R0:W-:Y:S04]  /*2c370*/  STS.U8 [R0+UR4+0x4ec0], R5 ;  /* 0x004ec00500007988 */ /* 0x0001e80008000004 */
[----:B--2---:R-:W2:Y:S04]  /*2c380*/  LDL.LU R6, [R1+0x3f68] ;  /* 0x003f680001067983 */ /* 0x004ea80000300800 */
[----:B------:R1:W-:Y:S04]  /*2c390*/  STS.U8 [R0+UR4+0x4f00], R4 ;  /* 0x004f000400007988 */ /* 0x0003e80008000004 */
[----:B------:R0:W-:Y:S04]  /*2c3a0*/  STS.U8 [R0+UR4+0x4f40], R16 ;  /* 0x004f401000007988 */ /* 0x0001e80008000004 */
[----:B------:R0:W-:Y:S04]  /*2c3b0*/  STS.U8 [R0+UR4+0x4f80], R18 ;  /* 0x004f801200007988 */ /* 0x0001e80008000004 */
[----:B------:R1:W-:Y:S04]  /*2c3c0*/  STS.U8 [R0+UR4+0x4fc0], R20 ;  /* 0x004fc01400007988 */ /* 0x0003e80008000004 */
[----:B------:R1:W-:Y:S04]  /*2c3d0*/  STS.U8 [R0+UR4+0x5e40], R22 ;  /* 0x005e401600007988 */ /* 0x0003e80008000004 */
[----:B0-----:R-:W2:Y:S04]  /*2c3e0*/  LDL.LU R5, [R1+0x3f64] ;  /* 0x003f640001057983 */ /* 0x001ea80000300800 */
[----:B-1----:R-:W2:Y:S04]  /*2c3f0*/  LDL.LU R4, [R1+0x3f60] ;  /* 0x003f600001047983 */ /* 0x002ea80000300800 */
[----:B------:R-:W2:Y:S04]  /*2c400*/  LDL.LU R16, [R1+0x3f5c] ;  /* 0x003f5c0001107983 */ /* 0x000ea80000300800 */
[----:B------:R0:W-:Y:S04]  /*2c410*/  STS.U8 [R0+UR4+0x5e00], R24 ;  /* 0x005e001800007988 */ /* 0x0001e80008000004 */
[----:B------:R-:W2:Y:S04]  /*2c420*/  LDL.LU R18, [R1+0x3f58] ;  /* 0x003f580001127983 */ /* 0x000ea80000300800 */
[----:B------:R-:W2:Y:S04]  /*2c430*/  LDL.LU R20, [R1+0x3f54] ;  /* 0x003f540001147983 */ /* 0x000ea80000300800 */
[----:B------:R-:W2:Y:S04]  /*2c440*/  LDL.LU R22, [R1+0x3f50] ;  /* 0x003f500001167983 */ /* 0x000ea80000300800 */
[----:B------:R1:W-:Y:S04]  /*2c450*/  STS.U8 [R0+UR4+0x5ec0], R26 ;  /* 0x005ec01a00007988 */ /* 0x0003e80008000004 */
[----:B------:R0:W-:Y:S04]  /*2c460*/  STS.U8 [R0+UR4+0x5e80], R28 ;  /* 0x005e801c00007988 */ /* 0x0001e80008000004 */
[----:B------:R1:W-:Y:S04]  /*2c470*/  STS.U8 [R0+UR4+0x5f40], R15 ;  /* 0x005f400f00007988 */ /* 0x0003e80008000004 */
[----:B------:R1:W-:Y:S04]  /*2c480*/  STS.U8 [R0+UR4+0x5f00], R14 ;  /* 0x005f000e00007988 */ /* 0x0003e80008000004 */
[----:B0-----:R-:W2:Y:S04]  /*2c490*/  LDL.LU R24, [R1+0x3f4c] ;  /* 0x003f4c0001187983 */ /* 0x001ea80000300800 */
[----:B------:R0:W-:Y:S04]  /*2c4a0*/  STS.U8 [R0+UR4+0x5fc0], R29 ;  /* 0x005fc01d00007988 */ /* 0x0001e80008000004 */
[----:B-1----:R-:W2:Y:S04]  /*2c4b0*/  LDL.LU R26, [R1+0x3f48] ;  /* 0x003f4800011a7983 */ /* 0x002ea80000300800 */
[----:B------:R-:W2:Y:S04]  /*2c4c0*/  LDL.LU R28, [R1+0x3f44] ;  /* 0x003f4400011c7983 */ /* 0x000ea80000300800 */
[----:B------:R1:W-:Y:S04]  /*2c4d0*/  STS.U8 [R0+UR4+0x5f80], R27 ;  /* 0x005f801b00007988 */ /* 0x0003e80008000004 */
[----:B------:R-:W2:Y:S04]  /*2c4e0*/  LDL.LU R15, [R1+0x3f40] ;  /* 0x003f4000010f7983 */ /* 0x000ea80000300800 */
[----:B------:R-:W4:Y:S04]  /*2c4f0*/  LDL.LU R14, [R1+0x3f3c] ;  /* 0x003f3c00010e7983 */ /* 0x000f280000300800 */
[----:B------:R1:W-:Y:S04]  /*2c500*/  STS.U8 [R0+UR4+0x6e00], R25 ;  /* 0x006e001900007988 */ /* 0x0003e80008000004 */
[----:B------:R1:W-:Y:S04]  /*2c510*/  STS.U8 [R0+UR4+0x6e40], R3 ;  /* 0x006e400300007988 */ /* 0x0003e80008000004 */
[----:B0-----:R-:W4:Y:S04]  /*2c520*/  LDL.LU R29, [R1+0x3f38] ;  /* 0x003f3800011d7983 */ /* 0x001f280000300800 */
[----:B-1----:R-:W4:Y:S04]  /*2c530*/  LDL.LU R27, [R1+0x3f34] ;  /* 0x003f3400011b7983 */ /* 0x002f280000300800 */
[----:B------:R0:W-:Y:S04]  /*2c540*/  STS.U8 [R0+UR4+0x6e80], R2 ;  /* 0x006e800200007988 */ /* 0x0001e80008000004 */
[----:B------:R1:W-:Y:S04]  /*2c550*/  STS.U8 [R0+UR4+0x6ec0], R23 ;  /* 0x006ec01700007988 */ /* 0x0003e80008000004 */
[----:B------:R0:W-:Y:S04]  /*2c560*/  STS.U8 [R0+UR4+0x6f00], R21 ;  /* 0x006f001500007988 */ /* 0x0001e80008000004 */
[----:B------:R-:W4:Y:S04]  /*2c570*/  LDL.LU R25, [R1+0x3f30] ;  /* 0x003f300001197983 */ /* 0x000f280000300800 */
[----:B------:R-:W4:Y:S04]  /*2c580*/  LDL R3, [R1+0x21c0] ;  /* 0x0021c00001037983 */ /* 0x000f280000100800 */
[----:B---3--:R3:W-:Y:S04]  /*2c590*/  STS.U8 [R0+UR4+0x6f40], R19 ;  /* 0x006f401300007988 */ /* 0x0087e80008000004 */
[----:B0-----:R-:W4:Y:S04]  /*2c5a0*/  LDL R2, [R1+0x21c8] ;  /* 0x0021c80001027983 */ /* 0x001f280000100800 */
[----:B-1----:R-:W4:Y:S04]  /*2c5b0*/  LDL.LU R23, [R1+0x3f2c] ;  /* 0x003f2c0001177983 */ /* 0x002f280000300800 */
[----:B------:R-:W4:Y:S04]  /*2c5c0*/  LDL.LU R21, [R1+0x3f28] ;  /* 0x003f280001157983 */ /* 0x000f280000300800 */
[----:B------:R0:W-:Y:S04]  /*2c5d0*/  STS.U8 [R0+UR4+0x6f80], R17 ;  /* 0x006f801100007988 */ /* 0x0001e80008000004 */
[----:B------:R1:W-:Y:S04]  /*2c5e0*/  STS.U8 [R0+UR4+0x6fc0], R13 ;  /* 0x006fc00d00007988 */ /* 0x0003e80008000004 */
[----:B---3--:R-:W3:Y:S04]  /*2c5f0*/  LDL.LU R19, [R1+0x3f24] ;  /* 0x003f240001137983 */ /* 0x008ee80000300800 */
[----:B0-----:R-:W3:Y:S04]  /*2c600*/  LDL.LU R17, [R1+0x3f20] ;  /* 0x003f200001117983 */ /* 0x001ee80000300800 */
[----:B-1----:R-:W3:Y:S01]  /*2c610*/  LDL.LU R13, [R1+0x3f1c] ;  /* 0x003f1c00010d7983 */ /* 0x002ee20000300800 */
[----:B--2---:R-:W-:-:S03]  /*2c620*/  PRMT R15, RZ, 0x7610, R15 ;  /* 0x00007610ff0f7816 */ /* 0x004fc6000000000f */
[----:B---3--:R-:W-:Y:S04]  /*2c630*/  STS.U8 [R0+UR4+0x7e40], R13 ;  /* 0x007e400d00007988 */ /* 0x008fe80008000004 */
[----:B------:R-:W-:Y:S04]  /*2c640*/  STS.U8 [R0+UR4+0x7e00], R17 ;  /* 0x007e001100007988 */ /* 0x000fe80008000004 */
[----:B------:R-:W-:Y:S04]  /*2c650*/  STS.U8 [R0+UR4+0x7ec0], R19 ;  /* 0x007ec01300007988 */ /* 0x000fe80008000004 */
[----:B----4-:R-:W-:Y:S04]  /*2c660*/  STS.U8 [R0+UR4+0x7e80], R21 ;  /* 0x007e801500007988 */ /* 0x010fe80008000004 */
[----:B------:R-:W-:Y:S04]  /*2c670*/  STS.U8 [R0+UR4+0x7f40], R23 ;  /* 0x007f401700007988 */ /* 0x000fe80008000004 */
[----:B------:R-:W-:Y:S04]  /*2c680*/  STS.U8 [R0+UR4+0x7f00], R25 ;  /* 0x007f001900007988 */ /* 0x000fe80008000004 */
[----:B------:R-:W-:Y:S04]  /*2c690*/  STS.U8 [R0+UR4+0x7fc0], R27 ;  /* 0x007fc01b00007988 */ /* 0x000fe80008000004 */
[----:B------:R0:W-:Y:S01]  /*2c6a0*/  STS.U8 [R0+UR4+0x7f80], R29 ;  /* 0x007f801d00007988 */ /* 0x0001e20008000004 */
[----:B------:R-:W-:Y:S06]  /*2c6b0*/  BAR.SYNC.DEFER_BLOCKING 0x0 ;  /* 0x0000000000007b1d */ /* 0x000fec0000010000 */
[----:B0-----:R-:W2:Y:S04]  /*2c6c0*/  LDL.LU R0, [R1+0x3f18] ;  /* 0x003f180001007983 */ /* 0x001ea80000300800 */
[----:B------:R-:W3:Y:S04]  /*2c6d0*/  @!P2 LDG.E.U8 R15, desc[UR28][R2.64] ;  /* 0x0000001c020fa981 */ /* 0x000ee8000c1e1100 */
[----:B---3--:R0:W-:Y:S04]  /*2c6e0*/  STL [R1+0x80c], R15 ;  /* 0x00080c0f01007387 */ /* 0x0081e80000100800 */
[----:B0-----:R-:W3:Y:S04]  /*2c6f0*/  LDL.LU R15, [R1+0x3f14] ;  /* 0x003f1400010f7983 */ /* 0x001ee80000300800 */
[----:B------:R-:W4:Y:S04]  /*2c700*/  LDL R2, [R1+0x1008] ;  /* 0x0010080001027983 */ /* 0x000f280000100800 */
[----:B------:R-:W4:Y:S01]  /*2c710*/  LDL R3, [R1+0x2000] ;  /* 0x0020000001037983 */ /* 0x000f220000100800 */
[----:B--2---:R-:W-:-:S02]  /*2c720*/  PRMT R0, RZ, 0x7610, R0 ;  /* 0x00007610ff007816 */ /* 0x004fc40000000000 */
[----:B----4-:R-:W-:-:S04]  /*2c730*/  @!P2 LOP3.LUT R3, R3, R2, RZ, 0x3c, !PT ;  /* 0x000000020303a212 */ /* 0x010fc800078e3cff */
[----:B------:R-:W-:-:S04]  /*2c740*/  @!P2 LOP3.LUT R2, R3, R2, RZ, 0x3c, !PT ;  /* 0x000000020302a212 */ /* 0x000fc800078e3cff */
[----:B------:R-:W-:-:S05]  /*2c750*/  @!P2 LOP3.LUT R3, R3, R2, RZ, 0x3c, !PT ;  /* 0x000000020303a212 */ /* 0x000fca00078e3cff */
[----:B------:R-:W2:Y:S04]  /*2c760*/  @!P2 LDG.E.U8 R0, desc[UR28][R2.64] ;  /* 0x0000001c0200a981 */ /* 0x000ea8000c1e1100 */
[----:B--2---:R0:W-:Y:S04]  /*2c770*/  STL [R1+0x814], R0 ;  /* 0x0008140001007387 */ /* 0x0041e80000100800 */
[----:B0-----:R-:W2:Y:S04]  /*2c780*/  LDL.LU R0, [R1+0x3f10] ;  /* 0x003f100001007983 */ /* 0x001ea80000300800 */
[----:B------:R-:W4:Y:S04]  /*2c790*/  LDL R2, [R1+0x1fe8] ;  /* 0x001fe80001027983 */ /* 0x000f280000100800 */
[----:B------:R-:W4:Y:S01]  /*2c7a0*/  LDL R3, [R1+0x200c] ;  /* 0x00200c0001037983 */ /* 0x000f220000100800 */
[----:B------:R-:W-:-:S02]  /*2c7b0*/  PRMT R14, RZ, 0x7610, R14 ;  /* 0x00007610ff0e7816 */ /* 0x000fc4000000000e */
[----:B----4-:R-:W-:-:S04]  /*2c7c0*/  @!P2 LOP3.LUT R3, R3, R2, RZ, 0x3c, !PT ;  /* 0x000000020303a212 */ /* 0x010fc800078e3cff */
[----:B------:R-:W-:-:S04]  /*2c7d0*/  @!P2 LOP3.LUT R2, R3, R2, RZ, 0x3c, !PT ;  /* 0x000000020302a212 */ /* 0x000fc800078e3cff */
[----:B------:R-:W-:-:S05]  /*2c7e0*/  @!P2 LOP3.LUT R3, R3, R2, RZ, 0x3c, !PT ;  /* 0x000000020303a212 */ /* 0x000fca00078e3cff */
[----:B------:R-:W4:Y:S04]  /*2c7f0*/  @!P2 LDG.E.U8 R14, desc[UR28][R2.64] ;  /* 0x0000001c020ea981 */ /* 0x000f28000c1e1100 */
[----:B----4-:R0:W-:Y:S04]  /*2c800*/  STL [R1+0x810], R14 ;  /* 0x0008100e01007387 */ /* 0x0101e80000100800 */
[----:B0-----:R-:W4:Y:S04]  /*2c810*/  LDL.LU R14, [R1+0x3f0c] ;  /* 0x003f0c00010e7983 */ /* 0x001f280000300800 */
[----:B------:R-:W3:Y:S04]  /*2c820*/  LDL R2, [R1+0x1fec] ;  /* 0x001fec0001027983 */ /* 0x000ee80000100800 */
[----:B------:R-:W3:Y:S01]  /*2c830*/  LDL R3, [R1+0x2014] ;  /* 0x0020140001037983 */ /* 0x000ee20000100800 */
[----:B--2---:R-:W-:-:S02]  /*2c840*/  PRMT R0, RZ, 0x7610, R0 ;  /* 0x00007610ff007816 */ /* 0x004fc40000000000 */
[----:B---3--:R-:W-:-:S04]  /*2c850*/  @!P2 LOP3.LUT R3, R3, R2, RZ, 0x3c, !PT ;  /* 0x000000020303a212 */ /* 0x008fc800078e3cff */
[----:B------:R-:W-:-:S04]  /*2c860*/  @!P2 LOP3.LUT R2, R3, R2, RZ, 0x3c, !PT ;  /* 0x000000020302a212 */ /* 0x000fc800078e3cff */
[----:B------:R-:W-:-:S05]  /*2c870*/  @!P2 LOP3.LUT R3, R3, R2, RZ, 0x3c, !PT ;  /* 0x000000020303a212 */ /* 0x000fca00078e3cff */
[----:B------:R-:W2:Y:S04]  /*2c880*/  @!P2 LDG.E.U8 R0, desc[UR28][R2.64] ;  /* 0x0000001c0200a981 */ /* 0x000ea8000c1e1100 */
[----:B--2---:R0:W-:Y:S04]  /*2c890*/  STL [R1+0x808], R0 ;  /* 0x0008080001007387 */ /* 0x0041e80000100800 */
[----:B0-----:R-:W2:Y:S04]  /*2c8a0*/  LDL.LU R0, [R1+0x3f08] ;  /* 0x003f080001007983 */ /* 0x001ea80000300800 */
[----:B------:R-:W3:Y:S04]  /*2c8b0*/  LDL R2, [R1+0x1ff0] ;  /* 0x001ff00001027983 */ /* 0x000ee80000100800 */
[----:B------:R-:W3:Y:S01]  /*2c8c0*/  LDL R3, [R1+0x201c] ;  /* 0x00201c0001037983 */ /* 0x000ee20000100800 */
[----:B----4-:R-:W-:-:S02]  /*2c8d0*/  PRMT R14, RZ, 0x7610, R14 ;  /* 0x00007610ff0e7816 */ /* 0x010fc4000000000e */
[----:B---3--:R-:W-:-:S04]  /*2c8e0*/  @!P2 LOP3.LUT R3, R3, R2, RZ, 0x3c, !PT ;  /* 0x000000020303a212 */ /* 0x008fc800078e3cff */
[----:B------:R-:W-:-:S04]  /*2c8f0*/  @!P2 LOP3.LUT R2, R3, R2, RZ, 0x3c, !PT ;  /* 0x000000020302a212 */ /* 0x000fc800078e3cff */
[----:B------:R-:W-:-:S05]  /*2c900*/  @!P2 LOP3.LUT R3, R3, R2, RZ, 0x3c, !PT ;  /* 0x000000020303a212 */ /* 0x000fca00078e3cff */
        /* <DEDUP_REMOVED lines=14> */
[----:B---3--:R-:W-:-:S02]  /*2c9f0*/  PRMT R14, RZ, 0x7610, R14 ;  /* 0x00007610ff0e7816 */ /* 0x008fc4000000000e */
[----:B----4-:R-:W-:-:S04]  /*2ca00*/  @!P2 LOP3.LUT R3, R3, R2, RZ, 0x3c, !PT ;  /* 0x000000020303a212 */ /* 0x010fc800078e3cff */
        /* <DEDUP_REMOVED lines=92> */
[----:B------:R0:W4:Y:S04]  /*2cfd0*/  @!P2 LDG.E.U8 R12, desc[UR28][R2.64] ;  /* 0x0000001c020ca981 */ /* 0x000128000c1e1100 */
[----:B------:R-:W0:Y:S04]  /*2cfe0*/  LDL R2, [R1+0x2048] ;  /* 0x0020480001027983 */ /* 0x000e280000100800 */
[----:B------:R-:W0:Y:S01]  /*2cff0*/  LDL R3, [R1+0x2084] ;  /* 0x0020840001037983 */ /* 0x000e220000100800 */
[----:B--2---:R-:W-:Y:S02]  /*2d000*/  PRMT R0, RZ, 0x7610, R0 ;  /* 0x00007610ff007816 */ /* 0x004fe40000000000 */
[----:B0-----:R-:W-:-:S04]  /*2d010*/  @!P2 LOP3.LUT R3, R3, R2, RZ, 0x3c, !PT ;  /* 0x000000020303a212 */ /* 0x001fc800078e3cff */
[----:B------:R-:W-:-:S04]  /*2d020*/  @!P2 LOP3.LUT R2, R3, R2, RZ, 0x3c, !PT ;  /* 0x000000020302a212 */ /* 0x000fc800078e3cff */
[----:B------:R-:W-:-:S05]  /*2d030*/  @!P2 LOP3.LUT R3, R3, R2, RZ, 0x3c, !PT ;  /* 0x000000020303a212 */ /* 0x000fca00078e3cff */
[----:B------:R-:W2:Y:S04]  /*2d040*/  @!P2 LDG.E.U8 R0, desc[UR28][R2.64] ;  /* 0x0000001c0200a981 */ /* 0x000ea8000c1e1100 */
[----:B----4-:R0:W-:Y:S04]  /*2d050*/  STL [R1+0x54], R12 ;  /* 0x0000540c01007387 */ /* 0x0101e80000100800 */
[----:B0-----:R-:W4:Y:S04]  /*2d060*/  LDL R12, [R1+0x20ac] ;  /* 0x0020ac00010c7983 */ /* 0x001f280000100800 */
[----:B--2---:R0:W-:Y:S04]  /*2d070*/  STL [R1+0x50], R0 ;  /* 0x0000500001007387 */ /* 0x0041e80000100800 */
[----:B0-----:R-:W2:Y:S04]  /*2d080*/  LDL.LU R0, [R1+0x3ed4] ;  /* 0x003ed40001007983 */ /* 0x001ea80000300800 */
[----:B------:R-:W2:Y:S04]  /*2d090*/  LDL R2, [R1+0x2050] ;  /* 0x0020500001027983 */ /* 0x000ea80000100800 */
[----:B------:R-:W2:Y:S01]  /*2d0a0*/  LDL R3, [R1+0x208c] ;  /* 0x00208c0001037983 */ /* 0x000ea20000100800 */
[----:B---3--:R-:W-:-:S02]  /*2d0b0*/  PRMT R14, RZ, 0x7610, R14 ;  /* 0x00007610ff0e7816 */ /* 0x008fc4000000000e */
[----:B--2---:R-:W-:-:S04]  /*2d0c0*/  @!P2 LOP3.LUT R3, R3, R2, RZ, 0x3c, !PT ;  /* 0x000000020303a212 */ /* 0x004fc800078e3cff */
[----:B------:R-:W-:-:S04]  /*2d0d0*/  @!P2 LOP3.LUT R2, R3, R2, RZ, 0x3c, !PT ;  /* 0x000000020302a212 */ /* 0x000fc800078e3cff */
[----:B------:R-:W-:-:S05]  /*2d0e0*/  @!P2 LOP3.LUT R3, R3, R2, RZ, 0x3c, !PT ;  /* 0x000000020303a212 */ /* 0x000fca00078e3cff */
[----:B------:R-:W2:Y:S04]  /*2d0f0*/  @!P2 LDG.E.U8 R14, desc[UR28][R2.64] ;  /* 0x0000001c020ea981 */ /* 0x000ea8000c1e1100 */
[----:B--2---:R0:W-:Y:S04]  /*2d100*/  STL [R1+0x4c], R14 ;  /* 0x00004c0e01007387 */ /* 0x0041e80000100800 */
[----:B0-----:R-:W2:Y:S04]  /*2d110*/  LDL.LU R14, [R1+0x3ed0] ;  /* 0x003ed000010e7983 */ /* 0x001ea80000300800 */
[----:B------:R-:W3:Y:S04]  /*2d120*/  LDL R2, [R1+0x2058] ;  /* 0x0020580001027983 */ /* 0x000ee80000100800 */
[----:B------:R-:W3:Y:S01]  /*2d130*/  LDL R3, [R1+0x2094] ;  /* 0x0020940001037983 */ /* 0x000ee20000100800 */
[----:B------:R-:W-:-:S02]  /*2d140*/  PRMT R0, RZ, 0x7610, R0 ;  /* 0x00007610ff007816 */ /* 0x000fc40000000000 */
[----:B---3--:R-:W-:-:S04]  /*2d150*/  @!P2 LOP3.LUT R3, R3, R2, RZ, 0x3c, !PT ;  /* 0x000000020303a212 */ /* 0x008fc800078e3cff */
[----:B------:R-:W-:-:S04]  /*2d160*/  @!P2 LOP3.LUT R2, R3, R2, RZ, 0x3c, !PT ;  /* 0x000000020302a212 */ /* 0x000fc800078e3cff */
[----:B------:R-:W-:-:S05]  /*2d170*/  @!P2 LOP3.LUT R3, R3, R2, RZ, 0x3c, !PT ;  /* 0x000000020303a212 */ /* 0x000fca00078e3cff */
[----:B------:R-:W3:Y:S04]  /*2d180*/  @!P2 LDG.E.U8 R0, desc[UR28][R2.64] ;  /* 0x0000001c0200a981 */ /* 0x000ee8000c1e1100 */
[----:B---3--:R0:W-:Y:S04]  /*2d190*/  STL [R1+0x48], R0 ;  /* 0x0000480001007387 */ /* 0x0081e80000100800 */
[----:B0-----:R-:W3:Y:S04]  /*2d1a0*/  LDL.LU R0, [R1+0x3ecc] ;  /* 0x003ecc0001007983 */ /* 0x001ee80000300800 */
[----:B------:R-:W2:Y:S04]  /*2d1b0*/  LDL R2, [R1+0x2060] ;  /* 0x0020600001027983 */ /* 0x000ea80000100800 */
[----:B------:R-:W2:Y:S01]  /*2d1c0*/  LDL R3, [R1+0x209c] ;  /* 0x00209c0001037983 */ /* 0x000ea20000100800 */
[----:B------:R-:W-:-:S02]  /*2d1d0*/  PRMT R13, RZ, 0x7610, R13 ;  /* 0x00007610ff0d7816 */ /* 0x000fc4000000000d */
[----:B--2---:R-:W-:-:S04]  /*2d1e0*/  @!P2 LOP3.LUT R3, R3, R2, RZ, 0x3c, !PT ;  /* 0x000000020303a212 */ /* 0x004fc800078e3cff */
[----:B------:R-:W-:-:S04]  /*2d1f0*/  @!P2 LOP3.LUT R2, R3, R2, RZ, 0x3c, !PT ;  /* 0x000000020302a212 */ /* 0x000fc800078e3cff */
[----:B------:R-:W-:-:S05]  /*2d200*/  @!P2 LOP3.LUT R3, R3, R2, RZ, 0x3c, !PT ;  /* 0x000000020303a212 */ /* 0x000fca00078e3cff */
[----:B------:R0:W2:Y:S04]  /*2d210*/  @!P2 LDG.E.U8 R13, desc[UR28][R2.64] ;  /* 0x0000001c020da981 */ /* 0x0000a8000c1e1100 */
[----:B------:R-:W0:Y:S04]  /*2d220*/  LDL R2, [R1+0x2068] ;  /* 0x0020680001027983 */ /* 0x000e280000100800 */
[----:B------:R-:W0:Y:S01]  /*2d230*/  LDL R3, [R1+0x20a4] ;  /* 0x0020a40001037983 */ /* 0x000e220000100800 */
[----:B---3--:R-:W-:Y:S02]  /*2d240*/  PRMT R0, RZ, 0x7610, R0 ;  /* 0x00007610ff007816 */ /* 0x008fe40000000000 */
[----:B0-----:R-:W-:-:S04]  /*2d250*/  @!P2 LOP3.LUT R3, R3, R2, RZ, 0x3c, !PT ;  /* 0x000000020303a212 */ /* 0x001fc800078e3cff */
[----:B------:R-:W-:-:S04]  /*2d260*/  @!P2 LOP3.LUT R2, R3, R2, RZ, 0x3c, !PT ;  /* 0x000000020302a212 */ /* 0x000fc800078e3cff */
[----:B------:R-:W-:-:S05]  /*2d270*/  @!P2 LOP3.LUT R3, R3, R2, RZ, 0x3c, !PT ;  /* 0x000000020303a212 */ /* 0x000fca00078e3cff */
[----:B------:R-:W3:Y:S04]  /*2d280*/  @!P2 LDG.E.U8 R0, desc[UR28][R2.64] ;  /* 0x0000001c0200a981 */ /* 0x000ee8000c1e1100 */
[----:B--2---:R0:W-:Y:S04]  /*2d290*/  STL [R1+0x44], R13 ;  /* 0x0000440d01007387 */ /* 0x0041e80000100800 */
[----:B0-----:R-:W2:Y:S04]  /*2d2a0*/  LDL R13, [R1+0x20cc] ;  /* 0x0020cc00010d7983 */ /* 0x001ea80000100800 */
[----:B---3--:R0:W-:Y:S04]  /*2d2b0*/  STL [R1+0x40], R0 ;  /* 0x0000400001007387 */ /* 0x0081e80000100800 */
[----:B0-----:R-:W3:Y:S04]  /*2d2c0*/  LDL.LU R0, [R1+0x3ec8] ;  /* 0x003ec80001007983 */ /* 0x001ee80000300800 */
[----:B------:R-:W2:Y:S01]  /*2d2d0*/  LDL R3, [R1+0x2070] ;  /* 0x0020700001037983 */ /* 0x000ea20000100800 */
[----:B------:R-:W-:Y:S01]  /*2d2e0*/  PRMT R14, RZ, 0x7610, R14 ;  /* 0x00007610ff0e7816 */ /* 0x000fe2000000000e */
[----:B----4-:R-:W-:-:S02]  /*2d2f0*/  @!P2 IMAD.MOV.U32 R2, RZ, RZ, R12 ;  /* 0x000000ffff02a224 */ /* 0x010fc400078e000c */
[----:B------:R-:W4:Y:S04]  /*2d300*/  LDL R12, [R1+0x20d4] ;  /* 0x0020d400010c7983 */ /* 0x000f280000100800 */
[----:B--2---:R-:W2:Y:S04]  /*2d310*/  @!P2 LDG.E.U8 R14, desc[UR28][R2.64] ;  /* 0x0000001c020ea981 */ /* 0x004ea8000c1e1100 */
        /* <DEDUP_REMOVED lines=20> */
[----:B------:R-:W3:Y:S04]  /*2d460*/  LDL R2, [R1+0x2088] ;  /* 0x0020880001027983 */ /* 0x000ee80000100800 */
[----:B------:R-:W3:Y:S01]  /*2d470*/  LDL R3, [R1+0x20c4] ;  /* 0x0020c40001037983 */ /* 0x000ee20000100800 */
[----:B--2---:R-:W-:-:S02]  /*2d480*/  PRMT R0, RZ, 0x7610, R0 ;  /* 0x00007610ff007816 */ /* 0x004fc40000000000 */
[----:B---3--:R-:W-:-:S04]  /*2d490*/  @!P2 LOP3.LUT R3, R3, R2, RZ, 0x3c, !PT ;  /* 0x000000020303a212 */ /* 0x008fc800078e3cff */
[----:B------:R-:W-:-:S04]  /*2d4a0*/  @!P2 LOP3.LUT R2, R3, R2, RZ, 0x3c, !PT ;  /* 0x000000020302a212 */ /* 0x000fc800078e3cff */
[----:B------:R-:W-:-:S05]  /*2d4b0*/  @!P2 LOP3.LUT R3, R3, R2, RZ, 0x3c, !PT ;  /* 0x000000020303a212 */ /* 0x000fca00078e3cff */
[----:B------:R-:W2:Y:S01]  /*2d4c0*/  @!P2 LDG.E.U8 R0, desc[UR28][R2.64] ;  /* 0x0000001c0200a981 */ /* 0x000ea2000c1e1100 */
[----:B------:R-:W-:-:S03]  /*2d4d0*/  PRMT R9, RZ, 0x7610, R9 ;  /* 0x00007610ff097816 */ /* 0x000fc60000000009 */
[----:B--2---:R0:W-:Y:S04]  /*2d4e0*/  STL [R1+0x30], R0 ;  /* 0x0000300001007387 */ /* 0x0041e80000100800 */
[----:B0-----:R-:W2:Y:S04]  /*2d4f0*/  LDL.LU R0, [R1+0x3eb8] ;  /* 0x003eb80001007983 */ /* 0x001ea80000300800 */
[----:B------:R-:W3:Y:S01]  /*2d500*/  LDL R3, [R1+0x2090] ;  /* 0x0020900001037983 */ /* 0x000ee20000100800 */
[----:B------:R-:W-:Y:S01]  /*2d510*/  @!P2 IMAD.MOV.U32 R2, RZ, RZ, R13 ;  /* 0x000000ffff02a224 */ /* 0x000fe200078e000d */
[----:B------:R-:W-:-:S02]  /*2d520*/  PRMT R7, RZ, 0x7610, R7 ;  /* 0x00007610ff077816 */ /* 0x000fc40000000007 */
[----:B------:R-:W2:Y:S04]  /*2d530*/  LDL R13, [R1+0x20b8] ;  /* 0x0020b800010d7983 */ /* 0x000ea80000100800 */
[----:B---3--:R4:W3:Y:S04]  /*2d540*/  @!P2 LDG.E.U8 R9, desc[UR28][R2.64] ;  /* 0x0000001c0209a981 */ /* 0x0088e8000c1e1100 */
[----:B------:R-:W2:Y:S01]  /*2d550*/  LDL R3, [R1+0x2098] ;  /* 0x0020980001037983 */ /* 0x000ea20000100800 */
[----:B----4-:R-:W-:-:S03]  /*2d560*/  @!P2 IMAD.MOV.U32 R2, RZ, RZ, R12 ;  /* 0x000000ffff02a224 */ /* 0x010fc600078e000c */
[----:B---3--:R0:W-:Y:S01]  /*2d570*/  STL [R1+0x2c], R9 ;  /* 0x00002c0901007387 */ /* 0x0081e20000100800 */
[----:B--2---:R-:W-:-:S03]  /*2d580*/  PRMT R0, RZ, 0x7610, R0 ;  /* 0x00007610ff007816 */ /* 0x004fc60000000000 */
[----:B------:R-:W2:Y:S04]  /*2d590*/  LDL R12, [R1+0x20c0] ;  /* 0x0020c000010c7983 */ /* 0x000ea80000100800 */
[----:B------:R1:W3:Y:S04]  /*2d5a0*/  @!P2 LDG.E.U8 R7, desc[UR28][R2.64] ;  /* 0x0000001c0207a981 */ /* 0x0002e8000c1e1100 */
[----:B0-----:R-:W4:Y:S04]  /*2d5b0*/  LDL R9, [R1+0x20f4] ;  /* 0x0020f40001097983 */ /* 0x001f280000100800 */
[----:B------:R-:W1:Y:S04]  /*2d5c0*/  LDL R2, [R1+0x20a0] ;  /* 0x0020a00001027983 */ /* 0x000e680000100800 */
[----:B------:R-:W1:Y:S02]  /*2d5d0*/  LDL R3, [R1+0x20dc] ;  /* 0x0020dc0001037983 */ /* 0x000e640000100800 */
[----:B-1----:R-:W-:-:S04]  /*2d5e0*/  @!P2 LOP3.LUT R3, R3, R2, RZ, 0x3c, !PT ;  /* 0x000000020303a212 */ /* 0x002fc800078e3cff */
[----:B------:R-:W-:-:S04]  /*2d5f0*/  @!P2 LOP3.LUT R2, R3, R2, RZ, 0x3c, !PT ;  /* 0x000000020302a212 */ /* 0x000fc800078e3cff */
[----:B------:R-:W-:-:S05]  /*2d600*/  @!P2 LOP3.LUT R3, R3, R2, RZ, 0x3c, !PT ;  /* 0x000000020303a212 */ /* 0x000fca00078e3cff */
[----:B------:R-:W2:Y:S04]  /*2d610*/  @!P2 LDG.E.U8 R0, desc[UR28][R2.64] ;  /* 0x0000001c0200a981 */ /* 0x000ea8000c1e1100 */
[----:B---3--:R0:W-:Y:S04]  /*2d620*/  STL [R1+0x28], R7 ;  /* 0x0000280701007387 */ /* 0x0081e80000100800 */
[----:B0-----:R-:W3:Y:S04]  /*2d630*/  LDL R7, [R1+0x20fc] ;  /* 0x0020fc0001077983 */ /* 0x001ee80000100800 */
[----:B--2---:R0:W-:Y:S04]  /*2d640*/  STL [R1+0x24], R0 ;  /* 0x0000240001007387 */ /* 0x0041e80000100800 */
[----:B0-----:R-:W2:Y:S04]  /*2d650*/  LDL.LU R0, [R1+0x3eb4] ;  /* 0x003eb40001007983 */ /* 0x001ea80000300800 */
        /* <DEDUP_REMOVED lines=9> */
[----:B------:R-:W-:Y:S02]  /*2d6f0*/  PRMT R0, RZ, 0x7610, R0 ;  /* 0x00007610ff007816 */ /* 0x000fe40000000000 */
[----:B------:R-:W-:-:S02]  /*2d700*/  PRMT R8, RZ, 0x7610, R8 ;  /* 0x00007610ff087816 */ /* 0x000fc40000000008 */
[----:B0-----:R-:W-:-:S04]  /*2d710*/  @!P2 LOP3.LUT R3, R3, R2, RZ, 0x3c, !PT ;  /* 0x000000020303a212 */ /* 0x001fc800078e3cff */
[----:B------:R-:W-:-:S04]  /*2d720*/  @!P2 LOP3.LUT R2, R3, R2, RZ, 0x3c, !PT ;  /* 0x000000020302a212 */ /* 0x000fc800078e3cff */
[----:B------:R-:W-:-:S05]  /*2d730*/  @!P2 LOP3.LUT R3, R3, R2, RZ, 0x3c, !PT ;  /* 0x000000020303a212 */ /* 0x000fca00078e3cff */
[----:B------:R4:W3:Y:S02]  /*2d740*/  @!P2 LDG.E.U8 R0, desc[UR28][R2.64] ;  /* 0x0000001c0200a981 */ /* 0x0008e4000c1e1100 */
[----:B----4-:R-:W-:Y:S02]  /*2d750*/  @!P2 IMAD.MOV.U32 R2, RZ, RZ, R9 ;  /* 0x000000ffff02a224 */ /* 0x010fe400078e0009 */
[----:B------:R-:W-:-:S05]  /*2d760*/  @!P2 IMAD.MOV.U32 R3, RZ, RZ, R13 ;  /* 0x000000ffff03a224 */ /* 0x000fca00078e000d */
[----:B------:R3:W4:Y:S01]  /*2d770*/  @!P2 LDG.E.U8 R8, desc[UR28][R2.64] ;  /* 0x0000001c0208a981 */ /* 0x000722000c1e1100 */
[----:B------:R-:W-:-:S03]  /*2d780*/  PRMT R6, RZ, 0x7610, R6 ;  /* 0x00007610ff067816 */ /* 0x000fc60000000006 */
[----:B--2---:R0:W-:Y:S01]  /*2d790*/  STL [R1+0x20], R5 ;  /* 0x0000200501007387 */ /* 0x0041e20000100800 */
[----:B---3--:R-:W-:Y:S02]  /*2d7a0*/  @!P2 IMAD.MOV.U32 R2, RZ, RZ, R7 ;  /* 0x000000ffff02a224 */ /* 0x008fe400078e0007 */
[----:B------:R-:W-:Y:S01]  /*2d7b0*/  @!P2 IMAD.MOV.U32 R3, RZ, RZ, R12 ;  /* 0x000000ffff03a224 */ /* 0x000fe200078e000c */
[----:B0-----:R-:W2:Y:S04]  /*2d7c0*/  LDL R5, [R1+0x2104] ;  /* 0x0021040001057983 */ /* 0x001ea80000100800 */
[----:B------:R2:W3:Y:S04]  /*2d7d0*/  @!P2 LDG.E.U8 R6, desc[UR28][R2.64] ;  /* 0x0000001c0206a981 */ /* 0x0004e8000c1e1100 */
[----:B------:R0:W-:Y:S04]  /*2d7e0*/  STL [R1+0x1c], R0 ;  /* 0x00001c0001007387 */ /* 0x0001e80000100800 */
[----:B0-----:R-:W3:Y:S04]  /*2d7f0*/  LDL.LU R0, [R1+0x3eb0] ;  /* 0x003eb00001007983 */ /* 0x001ee80000300800 */
[----:B------:R-:W3:Y:S04]  /*2d800*/  LDL R9, [R1+0x20d8] ;  /* 0x0020d80001097983 */ /* 0x000ee80000100800 */
[----:B----4-:R0:W-:Y:S04]  /*2d810*/  STL [R1+0x18], R8 ;  /* 0x0000180801007387 */ /* 0x0101e80000100800 */
[----:B------:R-:W4:Y:S01]  /*2d820*/  LDL R3, [R1+0x20c8] ;  /* 0x0020c80001037983 */ /* 0x000f220000100800 */
[----:B------:R-:W-:-:S03]  /*2d830*/  PRMT R4, RZ, 0x7610, R4 ;  /* 0x00007610ff047816 */ /* 0x000fc60000000004 */
[----:B------:R-:W4:Y:S04]  /*2d840*/  LDL R13, [R1+0x20e0] ;  /* 0x0020e000010d7983 */ /* 0x000f280000100800 */
[----:B------:R-:W4:Y:S04]  /*2d850*/  LDL R12, [R1+0x211c] ;  /* 0x00211c00010c7983 */ /* 0x000f280000100800 */
[----:B------:R-:W4:Y:S04]  /*2d860*/  LDL R7, [R1+0x20e8] ;  /* 0x0020e80001077983 */ /* 0x000f280000100800 */
[----:B0-----:R-:W4:Y:S01]  /*2d870*/  LDL R8, [R1+0x2114] ;  /* 0x0021140001087983 */ /* 0x001f220000100800 */
[----:B--2---:R-:W-:-:S03]  /*2d880*/  @!P2 IMAD.MOV.U32 R2, RZ, RZ, R5 ;  /* 0x000000ffff02a224 */ /* 0x004fc600078e0005 */
[----:B---3--:R0:W-:Y:S04]  /*2d890*/  STL [R1+0x14], R6 ;  /* 0x0000140601007387 */ /* 0x0081e80000100800 */
[----:B------:R-:W2:Y:S04]  /*2d8a0*/  LDL R5, [R1+0x20f0] ;  /* 0x0020f00001057983 */ /* 0x000ea80000100800 */
[----:B0-----:R-:W3:Y:S04]  /*2d8b0*/  LDL R6, [R1+0x2124] ;  /* 0x0021240001067983 */ /* 0x001ee80000100800 */
[----:B----4-:R-:W4:Y:S04]  /*2d8c0*/  @!P2 LDG.E.U8 R4, desc[UR28][R2.64] ;  /* 0x0000001c0204a981 */ /* 0x010f28000c1e1100 */
[----:B------:R-:W2:Y:S04]  /*2d8d0*/  LDL R2, [R1+0x20d0] ;  /* 0x0020d00001027983 */ /* 0x000ea80000100800 */
[----:B------:R-:W2:Y:S01]  /*2d8e0*/  LDL R3, [R1+0x210c] ;  /* 0x00210c0001037983 */ /* 0x000ea20000100800 */
[----:B------:R-:W-:-:S02]  /*2d8f0*/  PRMT R15, RZ, 0x7610, R15 ;  /* 0x00007610ff0f7816 */ /* 0x000fc4000000000f */
[----:B------:R-:W-:Y:S02]  /*2d900*/  PRMT R14, RZ, 0x7610, R14 ;  /* 0x00007610ff0e7816 */ /* 0x000fe4000000000e */
[----:B------:R-:W-:Y:S01]  /*2d910*/  PRMT R11, RZ, 0x7610, R11 ;  /* 0x00007610ff0b7816 */ /* 0x000fe2000000000b */
[----:B----4-:R0:W-:Y:S04]  /*2d920*/  STL [R1+0x10], R4 ;  /* 0x0000100401007387 */ /* 0x0101e80000100800 */
[----:B0-----:R-:W4:Y:S01]  /*2d930*/  LDL R4, [R1+0x212c] ;  /* 0x00212c0001047983 */ /* 0x001f220000100800 */
[----:B--2---:R-:W-:-:S04]  /*2d940*/  @!P2 LOP3.LUT R3, R3, R2, RZ, 0x3c, !PT ;  /* 0x000000020303a212 */ /* 0x004fc800078e3cff */
[----:B------:R-:W-:-:S04]  /*2d950*/  @!P2 LOP3.LUT R2, R3, R2, RZ, 0x3c, !PT ;  /* 0x000000020302a212 */ /* 0x000fc800078e3cff */
[----:B------:R-:W-:-:S05]  /*2d960*/  @!P2 LOP3.LUT R3, R3, R2, RZ, 0x3c, !PT ;  /* 0x000000020303a212 */ /* 0x000fca00078e3cff */
[----:B------:R0:W2:Y:S02]  /*2d970*/  @!P2 LDG.E.U8 R15, desc[UR28][R2.64] ;  /* 0x0000001c020fa981 */ /* 0x0000a4000c1e1100 */
[----:B0-----:R-:W-:Y:S02]  /*2d980*/  @!P2 IMAD.MOV.U32 R2, RZ, RZ, R8 ;  /* 0x000000ffff02a224 */ /* 0x001fe400078e0008 */
[----:B------:R-:W-:Y:S01]  /*2d990*/  @!P2 IMAD.MOV.U32 R3, RZ, RZ, R9 ;  /* 0x000000ffff03a224 */ /* 0x000fe200078e0009 */
[----:B------:R-:W2:Y:S04]  /*2d9a0*/  LDL R8, [R1+0x2134] ;  /* 0x0021340001087983 */ /* 0x000ea80000100800 */
[----:B------:R-:W2:Y:S04]  /*2d9b0*/  LDL R9, [R1+0x20f8] ;  /* 0x0020f80001097983 */ /* 0x000ea80000100800 */
[----:B------:R0:W2:Y:S02]  /*2d9c0*/  @!P2 LDG.E.U8 R14, desc[UR28][R2.64] ;  /* 0x0000001c020ea981 */ /* 0x0000a4000c1e1100 */
[----:B0-----:R-:W-:-:S02]  /*2d9d0*/  @!P2 IMAD.MOV.U32 R2, RZ, RZ, R12 ;  /* 0x000000ffff02a224 */ /* 0x001fc400078e000c */
[----:B------:R-:W-:-:S05]  /*2d9e0*/  @!P2 IMAD.MOV.U32 R3, RZ, RZ, R13 ;  /* 0x000000ffff03a224 */ /* 0x000fca00078e000d */
[----:B------:R3:W2:Y:S01]  /*2d9f0*/  @!P2 LDG.E.U8 R11, desc[UR28][R2.64] ;  /* 0x0000001c020ba981 */ /* 0x0006a2000c1e1100 */
[----:B------:R-:W-:Y:S01]  /*2da00*/  PRMT R10, RZ, 0x7610, R10 ;  /* 0x00007610ff0a7816 */ /* 0x000fe2000000000a */
[----:B---3--:R-:W-:Y:S02]  /*2da10*/  @!P2 IMAD.MOV.U32 R2, RZ, RZ, R6 ;  /* 0x000000ffff02a224 */ /* 0x008fe400078e0006 */
[----:B------:R-:W-:Y:S01]  /*2da20*/  @!P2 IMAD.MOV.U32 R3, RZ, RZ, R7 ;  /* 0x000000ffff03a224 */ /* 0x000fe200078e0007 */
[----:B------:R-:W3:Y:S04]  /*2da30*/  LDL R6, [R1+0x213c] ;  /* 0x00213c0001067983 */ /* 0x000ee80000100800 */
[----:B------:R-:W3:Y:S01]  /*2da40*/  LDL R7, [R1+0x2100] ;  /* 0x0021000001077983 */ /* 0x000ee20000100800 */
[----:B------:R-:W-:-:S03]  /*2da50*/  PRMT R29, RZ, 0x7610, R29 ;  /* 0x00007610ff1d7816 */ /* 0x000fc6000000001d */
[----:B------:R0:W3:Y:S02]  /*2da60*/  @!P2 LDG.E.U8 R10, desc[UR28][R2.64] ;  /* 0x0000001c020aa981 */ /* 0x0000e4000c1e1100 */
[----:B0-----:R-:W-:Y:S01]  /*2da70*/  @!P2 IMAD.MOV.U32 R3, RZ, RZ, R5 ;  /* 0x000000ffff03a224 */ /* 0x001fe200078e0005 */
[----:B------:R-:W-:Y:S02]  /*2da80*/  PRMT R28, RZ, 0x7610, R28 ;  /* 0x00007610ff1c7816 */ /* 0x000fe4000000001c */
[----:B------:R-:W-:Y:S01]  /*2da90*/  PRMT R27, RZ, 0x7610, R27 ;  /* 0x00007610ff1b7816 */ /* 0x000fe2000000001b */
[----:B------:R-:W3:Y:S01]  /*2daa0*/  LDL R5, [R1+0x2108] ;  /* 0x0021080001057983 */ /* 0x000ee20000100800 */
[----:B----4-:R-:W-:-:S03]  /*2dab0*/  @!P2 IMAD.MOV.U32 R2, RZ, RZ, R4 ;  /* 0x000000ffff02a224 */ /* 0x010fc600078e0004 */
[----:B------:R-:W4:Y:S04]  /*2dac0*/  LDL R4, [R1+0x2144] ;  /* 0x0021440001047983 */ /* 0x000f280000100800 */
[----:B------:R2:W4:Y:S02]  /*2dad0*/  @!P2 LDG.E.U8 R29, desc[UR28][R2.64] ;  /* 0x0000001c021da981 */ /* 0x000524000c1e1100 */
[----:B--2---:R-:W-:Y:S02]  /*2dae0*/  @!P2 IMAD.MOV.U32 R2, RZ, RZ, R8 ;  /* 0x000000ffff02a224 */ /* 0x004fe400078e0008 */
[----:B------:R-:W-:-:S05]  /*2daf0*/  @!P2 IMAD.MOV.U32 R3, RZ, RZ, R9 ;  /* 0x000000ffff03a224 */ /* 0x000fca00078e0009 */
[----:B------:R3:W2:Y:S02]  /*2db00*/  @!P2 LDG.E.U8 R28, desc[UR28][R2.64] ;  /* 0x0000001c021ca981 */ /* 0x0006a4000c1e1100 */
[----:B---3--:R-:W-:Y:S02]  /*2db10*/  @!P2 IMAD.MOV.U32 R2, RZ, RZ, R6 ;  /* 0x000000ffff02a224 */ /* 0x008fe400078e0006 */
[----:B------:R-:W-:-:S05]  /*2db20*/  @!P2 IMAD.MOV.U32 R3, RZ, RZ, R7 ;  /* 0x000000ffff03a224 */ /* 0x000fca00078e0007 */
[----:B------:R0:W3:Y:S04]  /*2db30*/  @!P2 LDG.E.U8 R27, desc[UR28][R2.64] ;  /* 0x0000001c021ba981 */ /* 0x0000e8000c1e1100 */
[----:B----4-:R-:W-:Y:S04]  /*2db40*/  STL [R1+0x3e6c], R29 ;  /* 0x003e6c1d01007387 */ /* 0x010fe80000100800 */
[----:B------:R1:W-:Y:S04]  /*2db50*/  STL [R1+0x4], R11 ;  /* 0x0000040b01007387 */ /* 0x0003e80000100800 */
[----:B-1----:R-:W4:Y:S04]  /*2db60*/  LDL R11, [R1+0x2110] ;  /* 0x00211000010b7983 */ /* 0x002f280000100800 */
[----:B------:R1:W-:Y:S04]  /*2db70*/  STL [R1], R10 ;  /* 0x0000000a01007387 */ /* 0x0003e80000100800 */
[----:B------:R-:W4:Y:S04]  /*2db80*/  LDL R9, [R1+0x2118] ;  /* 0x0021180001097983 */ /* 0x000f280000100800 */
[----:B------:R-:W4:Y:S04]  /*2db90*/  LDL R8, [R1+0x2154] ;  /* 0x0021540001087983 */ /* 0x000f280000100800 */
[----:B-1----:R-:W4:Y:S04]  /*2dba0*/  LDL R10, [R1+0x214c] ;  /* 0x00214c00010a7983 */ /* 0x002f280000100800 */
[----:B--2---:R-:W-:Y:S04]  /*2dbb0*/  STL [R1+0x3e70], R28 ;  /* 0x003e701c01007387 */ /* 0x004fe80000100800 */
[----:B------:R1:W-:Y:S04]  /*2dbc0*/  STL [R1+0xc], R15 ;  /* 0x00000c0f01007387 */ /* 0x0003e80000100800 */
[----:B------:R-:W2:Y:S04]  /*2dbd0*/  LDL R7, [R1+0x2120] ;  /* 0x0021200001077983 */ /* 0x000ea80000100800 */
[----:B------:R-:W2:Y:S01]  /*2dbe0*/  LDL R6, [R1+0x215c] ;  /* 0x00215c0001067983 */ /* 0x000ea20000100800 */
[----:B0-----:R-:W-:-:S02]  /*2dbf0*/  @!P2 IMAD.MOV.U32 R2, RZ, RZ, R4 ;  /* 0x000000ffff02a224 */ /* 0x001fc400078e0004 */
[----:B------:R-:W-:Y:S01]  /*2dc00*/  @!P2 IMAD.MOV.U32 R3, RZ, RZ, R5 ;  /* 0x000000ffff03a224 */ /* 0x000fe200078e0005 */
[----:B------:R-:W-:Y:S02]  /*2dc10*/  PRMT R26, RZ, 0x7610, R26 ;  /* 0x00007610ff1a7816 */ /* 0x000fe4000000001a */
[----:B------:R-:W-:-:S04]  /*2dc20*/  PRMT R22, RZ, 0x7610, R22 ;  /* 0x00007610ff167816 */ /* 0x000fc80000000016 */
[----:B------:R4:W2:Y:S04]  /*2dc30*/  @!P2 LDG.E.U8 R26, desc[UR28][R2.64] ;  /* 0x0000001c021aa981 */ /* 0x0008a8000c1e1100 */
[----:B---3--:R-:W-:Y:S04]  /*2dc40*/  STL [R1+0x3e74], R27 ;  /* 0x003e741b01007387 */ /* 0x008fe80000100800 */
[----:B------:R0:W-:Y:S04]  /*2dc50*/  STL [R1+0x8], R14 ;  /* 0x0000080e01007387 */ /* 0x0001e80000100800 */
[----:B------:R-:W3:Y:S04]  /*2dc60*/  LDL R5, [R1+0x2128] ;  /* 0x0021280001057983 */ /* 0x000ee80000100800 */
[----:B------:R-:W3:Y:S01]  /*2dc70*/  LDL R4, [R1+0x2164] ;  /* 0x0021640001047983 */ /* 0x000ee20000100800 */
[----:B------:R-:W-:-:S02]  /*2dc80*/  PRMT R20, RZ, 0x7610, R20 ;  /* 0x00007610ff147816 */ /* 0x000fc40000000014 */
[----:B------:R-:W-:Y:S01]  /*2dc90*/  PRMT R18, RZ, 0x7610, R18 ;  /* 0x00007610ff127816 */ /* 0x000fe20000000012 */
[----:B----4-:R-:W-:Y:S02]  /*2dca0*/  @!P2 IMAD.MOV.U32 R3, RZ, RZ, R11 ;  /* 0x000000ffff03a224 */ /* 0x010fe400078e000b */
[----:B------:R-:W-:-:S05]  /*2dcb0*/  @!P2 IMAD.MOV.U32 R2, RZ, RZ, R10 ;  /* 0x000000ffff02a224 */ /* 0x000fca00078e000a */
[----:B------:R4:W3:Y:S02]  /*2dcc0*/  @!P2 LDG.E.U8 R22, desc[UR28][R2.64] ;  /* 0x0000001c0216a981 */ /* 0x0008e4000c1e1100 */
[----:B----4-:R-:W-:Y:S02]  /*2dcd0*/  @!P2 IMAD.MOV.U32 R2, RZ, RZ, R8 ;  /* 0x000000ffff02a224 */ /* 0x010fe400078e0008 */
[----:B------:R-:W-:-:S05]  /*2dce0*/  @!P2 IMAD.MOV.U32 R3, RZ, RZ, R9 ;  /* 0x000000ffff03a224 */ /* 0x000fca00078e0009 */
[----:B------:R2:W4:Y:S02]  /*2dcf0*/  @!P2 LDG.E.U8 R20, desc[UR28][R2.64] ;  /* 0x0000001c0214a981 */ /* 0x000524000c1e1100 */
[----:B--2---:R-:W-:Y:S02]  /*2dd00*/  @!P2 IMAD.MOV.U32 R2, RZ, RZ, R6 ;  /* 0x000000ffff02a224 */ /* 0x004fe400078e0006 */
[----:B------:R-:W-:-:S05]  /*2dd10*/  @!P2 IMAD.MOV.U32 R3, RZ, RZ, R7 ;  /* 0x000000ffff03a224 */ /* 0x000fca00078e0007 */
[----:B------:R-:W2:Y:S01]  /*2dd20*/  @!P2 LDG.E.U8 R18, desc[UR28][R2.64] ;  /* 0x0000001c0212a981 */ /* 0x000ea2000c1e1100 */
[----:B------:R-:W-:-:S06]  /*2dd30*/  PRMT R16, RZ, 0x7610, R16 ;  /* 0x00007610ff107816 */ /* 0x000fcc0000000010 */
[----:B---3--:R-:W3:Y:S04]  /*2dd40*/  @!P2 LDG.E.U8 R16, desc[UR28][R4.64] ;  /* 0x0000001c0410a981 */ /* 0x008ee8000c1e1100 */
[----:B------:R-:W-:Y:S04]  /*2dd50*/  STL [R1+0x3e98], R26 ;  /* 0x003e981a01007387 */ /* 0x000fe80000100800 */
[----:B------:R-:W-:Y:S04]  /*2dd60*/  STL [R1+0x3e94], R22 ;  /* 0x003e941601007387 */ /* 0x000fe80000100800 */
[----:B------:R-:W3:Y:S04]  /*2dd70*/  LDL R11, [R1+0x2130] ;  /* 0x00213000010b7983 */ /* 0x000ee80000100800 */
[----:B------:R-:W3:Y:S04]  /*2dd80*/  LDL R10, [R1+0x216c] ;  /* 0x00216c00010a7983 */ /* 0x000ee80000100800 */
[----:B----4-:R-:W-:Y:S04]  /*2dd90*/  STL [R1+0x3e78], R20 ;  /* 0x003e781401007387 */ /* 0x010fe80000100800 */
[----:B------:R-:W4:Y:S04]  /*2dda0*/  LDL R7, [R1+0x2138] ;  /* 0x0021380001077983 */ /* 0x000f280000100800 */
[----:B------:R-:W4:Y:S04]  /*2ddb0*/  LDL R6, [R1+0x2174] ;  /* 0x0021740001067983 */ /* 0x000f280000100800 */
[----:B--2---:R-:W-:Y:S04]  /*2ddc0*/  STL [R1+0x3e7c], R18 ;  /* 0x003e7c1201007387 */ /* 0x004fe80000100800 */
[----:B-1----:R-:W2:Y:S04]  /*2ddd0*/  LDL R15, [R1+0x2140] ;  /* 0x00214000010f7983 */ /* 0x002ea80000100800 */
[----:B------:R-:W2:Y:S04]  /*2dde0*/  LDL R12, [R1+0x217c] ;  /* 0x00217c00010c7983 */ /* 0x000ea80000100800 */
[----:B------:R-:W2:Y:S04]  /*2ddf0*/  LDL R9, [R1+0x2148] ;  /* 0x0021480001097983 */ /* 0x000ea80000100800 */
[----:B------:R-:W2:Y:S04]  /*2de00*/  LDL R8, [R1+0x2184] ;  /* 0x0021840001087983 */ /* 0x000ea80000100800 */
[----:B---3--:R-:W-:Y:S04]  /*2de10*/  STL [R1+0x3e80], R16 ;  /* 0x003e801001007387 */ /* 0x008fe80000100800 */
[----:B0-----:R-:W3:Y:S04]  /*2de20*/  LDL R14, [R1+0x2150] ;  /* 0x00215000010e7983 */ /* 0x001ee80000100800 */
[----:B------:R-:W3:Y:S01]  /*2de30*/  LDL R13, [R1+0x218c] ;  /* 0x00218c00010d7983 */ /* 0x000ee20000100800 */
[----:B------:R-:W-:-:S02]  /*2de40*/  PRMT R2, RZ, 0x7610, R2 ;  /* 0x00007610ff027816 */ /* 0x000fc40000000002 */
[----:B------:R-:W-:Y:S01]  /*2de50*/  PRMT R3, RZ, 0x7610, R3 ;  /* 0x00007610ff037816 */ /* 0x000fe20000000003 */
[----:B------:R-:W-:Y:S02]  /*2de60*/  @!P2 IMAD.MOV.U32 R5, RZ, RZ, R11 ;  /* 0x000000ffff05a224 */ /* 0x000fe400078e000b */
[----:B------:R-:W-:-:S05]  /*2de70*/  @!P2 IMAD.MOV.U32 R4, RZ, RZ, R10 ;  /* 0x000000ffff04a224 */ /* 0x000fca00078e000a */
[----:B------:R0:W3:Y:S02]  /*2de80*/  @!P2 LDG.E.U8 R2, desc[UR28][R4.64] ;  /* 0x0000001c0402a981 */ /* 0x0000e4000c1e1100 */
[----:B0-----:R-:W-:Y:S02]  /*2de90*/  PRMT R4, RZ, 0x7610, R4 ;  /* 0x00007610ff047816 */ /* 0x001fe40000000004 */
[----:B----4-:R2:W4:Y:S02]  /*2dea0*/  @!P2 LDG.E.U8 R3, desc[UR28][R6.64] ;  /* 0x0000001c0603a981 */ /* 0x010524000c1e1100 */
[----:B--2---:R-:W-:Y:S02]  /*2deb0*/  @!P2 IMAD.MOV.U32 R7, RZ, RZ, R15 ;  /* 0x000000ffff07a224 */ /* 0x004fe400078e000f */
[----:B------:R-:W-:-:S05]  /*2dec0*/  @!P2 IMAD.MOV.U32 R6, RZ, RZ, R12 ;  /* 0x000000ffff06a224 */ /* 0x000fca00078e000c */
[----:B------:R0:W2:Y:S01]  /*2ded0*/  @!P2 LDG.E.U8 R4, desc[UR28][R6.64] ;  /* 0x0000001c0604a981 */ /* 0x0000a2000c1e1100 */
[----:B------:R-:W-:-:S06]  /*2dee0*/  PRMT R5, RZ, 0x7610, R5 ;  /* 0x00007610ff057816 */ /* 0x000fcc0000000005 */
[----:B------:R3:W2:Y:S01]  /*2def0*/  @!P2 LDG.E.U8 R5, desc[UR28][R8.64] ;  /* 0x0000001c0805a981 */ /* 0x0006a2000c1e1100 */
[----:B0-----:R-:W-:Y:S01]  /*2df00*/  PRMT R6, RZ, 0x7610, R6 ;  /* 0x00007610ff067816 */ /* 0x001fe20000000006 */
[----:B---3--:R-:W-:Y:S02]  /*2df10*/  @!P2 IMAD.MOV.U32 R8, RZ, RZ, R13 ;  /* 0x000000ffff08a224 */ /* 0x008fe400078e000d */
[----:B------:R-:W-:-:S05]  /*2df20*/  @!P2 IMAD.MOV.U32 R9, RZ, RZ, R14 ;  /* 0x000000ffff09a224 */ /* 0x000fca00078e000e */
[----:B------:R-:W3:Y:S04]  /*2df30*/  @!P2 LDG.E.U8 R6, desc[UR28][R8.64] ;  /* 0x0000001c0806a981 */ /* 0x000ee8000c1e1100 */
[----:B------:R-:W-:Y:S04]  /*2df40*/  STL [R1+0x3e84], R2 ;  /* 0x003e840201007387 */ /* 0x000fe80000100800 */
[----:B------:R-:W3:Y:S04]  /*2df50*/  LDL R11, [R1+0x2158] ;  /* 0x00215800010b7983 */ /* 0x000ee80000100800 */
[----:B------:R-:W3:Y:S04]  /*2df60*/  LDL R10, [R1+0x2194] ;  /* 0x00219400010a7983 */ /* 0x000ee80000100800 */
[----:B----4-:R-:W-:Y:S04]  /*2df70*/  STL [R1+0x3e88], R3 ;  /* 0x003e880301007387 */ /* 0x010fe80000100800 */
[----:B--2---:R0:W-:Y:S04]  /*2df80*/  STL [R1+0x3e8c], R4 ;  /* 0x003e8c0401007387 */ /* 0x0041e80000100800 */
[----:B------:R-:W2:Y:S04]  /*2df90*/  LDL R12, [R1+0x2160] ;  /* 0x00216000010c7983 */ /* 0x000ea80000100800 */
[----:B0-----:R-:W4:Y:S04]  /*2dfa0*/  LDL R4, [R1+0x219c] ;  /* 0x00219c0001047983 */ /* 0x001f280000100800 */
[----:B------:R-:W-:Y:S04]  /*2dfb0*/  STL [R1+0x3e9c], R5 ;  /* 0x003e9c0501007387 */ /* 0x000fe80000100800 */
[----:B------:R-:W4:Y:S04]  /*2dfc0*/  LDL R3, [R1+0x2168] ;  /* 0x0021680001037983 */ /* 0x000f280000100800 */
[----:B------:R-:W4:Y:S04]  /*2dfd0*/  LDL R2, [R1+0x21a4] ;  /* 0x0021a40001027983 */ /* 0x000f280000100800 */
[----:B---3--:R0:W-:Y:S04]  /*2dfe0*/  STL [R1+0x3ea0], R6 ;  /* 0x003ea00601007387 */ /* 0x0081e80000100800 */
[----:B------:R-:W3:Y:S04]  /*2dff0*/  LDL R16, [R1+0x2170] ;  /* 0x0021700001107983 */ /* 0x000ee80000100800 */
[----:B------:R-:W3:Y:S01]  /*2e000*/  LDL R15, [R1+0x21ac] ;  /* 0x0021ac00010f7983 */ /* 0x000ee20000100800 */
[----:B------:R-:W-:-:S02]  /*2e010*/  PRMT R7, RZ, 0x7610, R7 ;  /* 0x00007610ff077816 */ /* 0x000fc40000000007 */
[----:B------:R-:W-:Y:S02]  /*2e020*/  PRMT R8, RZ, 0x7610, R8 ;  /* 0x00007610ff087816 */ /* 0x000fe40000000008 */
[----:B------:R-:W-:Y:S01]  /*2e030*/  PRMT R9, RZ, 0x7610, R9 ;  /* 0x00007610ff097816 */ /* 0x000fe20000000009 */
[----:B------:R-:W3:Y:S04]  /*2e040*/  LDL R14, [R1+0x2178] ;  /* 0x00217800010e7983 */ /* 0x000ee80000100800 */
[----:B0-----:R-:W3:Y:S04]  /*2e050*/  LDL R6, [R1+0x21b4] ;  /* 0x0021b40001067983 */ /* 0x001ee80000100800 */
[----:B------:R2:W3:Y:S02]  /*2e060*/  @!P2 LDG.E.U8 R7, desc[UR28][R10.64] ;  /* 0x0000001c0a07a981 */ /* 0x0004e4000c1e1100 */
[----:B--2---:R-:W-:-:S02]  /*2e070*/  @!P2 IMAD.MOV.U32 R11, RZ, RZ, R12 ;  /* 0x000000ffff0ba224 */ /* 0x004fc400078e000c */
[----:B----4-:R-:W-:-:S05]  /*2e080*/  @!P2 IMAD.MOV.U32 R10, RZ, RZ, R4 ;  /* 0x000000ffff0aa224 */ /* 0x010fca00078e0004 */
[----:B------:R0:W2:Y:S01]  /*2e090*/  @!P2 LDG.E.U8 R8, desc[UR28][R10.64] ;  /* 0x0000001c0a08a981 */ /* 0x0000a2000c1e1100 */
[----:B------:R-:W-:Y:S02]  /*2e0a0*/  @!P2 IMAD.MOV.U32 R12, RZ, RZ, R2 ;  /* 0x000000ffff0ca224 */ /* 0x000fe400078e0002 */
[----:B------:R-:W-:-:S05]  /*2e0b0*/  @!P2 IMAD.MOV.U32 R13, RZ, RZ, R3 ;  /* 0x000000ffff0da224 */ /* 0x000fca00078e0003 */
[----:B------:R3:W4:Y:S01]  /*2e0c0*/  @!P2 LDG.E.U8 R9, desc[UR28][R12.64] ;  /* 0x0000001c0c09a981 */ /* 0x000722000c1e1100 */
[----:B0-----:R-:W-:Y:S01]  /*2e0d0*/  PRMT R10, RZ, 0x7610, R10 ;  /* 0x00007610ff0a7816 */ /* 0x001fe2000000000a */
[----:B---3--:R-:W-:Y:S02]  /*2e0e0*/  @!P2 IMAD.MOV.U32 R12, RZ, RZ, R15 ;  /* 0x000000ffff0ca224 */ /* 0x008fe400078e000f */
[----:B------:R-:W-:-:S05]  /*2e0f0*/  @!P2 IMAD.MOV.U32 R13, RZ, RZ, R16 ;  /* 0x000000ffff0da224 */ /* 0x000fca00078e0010 */
[----:B------:R-:W3:Y:S04]  /*2e100*/  @!P2 LDG.E.U8 R10, desc[UR28][R12.64] ;  /* 0x0000001c0c0aa981 */ /* 0x000ee8000c1e1100 */
[----:B------:R-:W-:Y:S04]  /*2e110*/  STL [R1+0x3e90], R7 ;  /* 0x003e900701007387 */ /* 0x000fe80000100800 */
[----:B------:R-:W3:Y:S04]  /*2e120*/  LDL R5, [R1+0x2180] ;  /* 0x0021800001057983 */ /* 0x000ee80000100800 */
[----:B------:R-:W3:Y:S04]  /*2e130*/  LDL R4, [R1+0x21bc] ;  /* 0x0021bc0001047983 */ /* 0x000ee80000100800 */
[----:B--2---:R-:W-:Y:S04]  /*2e140*/  STL [R1+0x3ea4], R8 ;  /* 0x003ea40801007387 */ /* 0x004fe80000100800 */
[----:B------:R-:W2:Y:S04]  /*2e150*/  LDL R3, [R1+0x2188] ;  /* 0x0021880001037983 */ /* 0x000ea80000100800 */
[----:B------:R-:W2:Y:S04]  /*2e160*/  LDL R2, [R1+0x21c4] ;  /* 0x0021c40001027983 */ /* 0x000ea80000100800 */
[----:B----4-:R0:W-:Y:S04]  /*2e170*/  STL [R1+0x3ea8], R9 ;  /* 0x003ea80901007387 */ /* 0x0101e80000100800 */
[----:B---3--:R1:W-:Y:S04]  /*2e180*/  STL [R1+0x3eac], R10 ;  /* 0x003eac0a01007387 */ /* 0x0083e80000100800 */
[----:B------:R-:W3:Y:S04]  /*2e190*/  LDL R20, [R1+0x2190] ;  /* 0x0021900001147983 */ /* 0x000ee80000100800 */
[----:B------:R-:W4:Y:S04]  /*2e1a0*/  LDL R18, [R1+0x21e0] ;  /* 0x0021e00001127983 */ /* 0x000f280000100800 */
[----:B------:R-:W4:Y:S04]  /*2e1b0*/  LDL R16, [R1+0x2198] ;  /* 0x0021980001107983 */ /* 0x000f280000100800 */
[----:B0-----:R-:W4:Y:S04]  /*2e1c0*/  LDL R9, [R1+0x21a0] ;  /* 0x0021a00001097983 */ /* 0x001f280000100800 */
[----:B------:R-:W4:Y:S01]  /*2e1d0*/  LDL R8, [R1+0x21d8] ;  /* 0x0021d80001087983 */ /* 0x000f220000100800 */
[----:B------:R-:W-:Y:S01]  /*2e1e0*/  PRMT R11, RZ, 0x7610, R11 ;  /* 0x00007610ff0b7816 */ /* 0x000fe2000000000b */
[----:B------:R-:W-:-:S02]  /*2e1f0*/  @!P2 IMAD.MOV.U32 R15, RZ, RZ, R14 ;  /* 0x000000ffff0fa224 */ /* 0x000fc400078e000e */
[----:B------:R-:W4:Y:S04]  /*2e200*/  LDL R7, [R1+0x21a8] ;  /* 0x0021a80001077983 */ /* 0x000f280000100800 */
[----:B-1----:R-:W4:Y:S01]  /*2e210*/  LDL R10, [R1+0x21dc] ;  /* 0x0021dc00010a7983 */ /* 0x002f220000100800 */
[----:B------:R-:W-:-:S03]  /*2e220*/  @!P2 IMAD.MOV.U32 R14, RZ, RZ, R6 ;  /* 0x000000ffff0ea224 */ /* 0x000fc600078e0006 */
[----:B------:R-:W4:Y:S01]  /*2e230*/  LDL R6, [R1+0x21d4] ;  /* 0x0021d40001067983 */ /* 0x000f220000100800 */
[----:B------:R-:W-:-:S03]  /*2e240*/  PRMT R12, RZ, 0x7610, R12 ;  /* 0x00007610ff0c7816 */ /* 0x000fc6000000000c */
[----:B------:R0:W4:Y:S02]  /*2e250*/  @!P2 LDG.E.U8 R11, desc[UR28][R14.64] ;  /* 0x0000001c0e0ba981 */ /* 0x000124000c1e1100 */
[----:B0-----:R-:W-:Y:S02]  /*2e260*/  @!P2 IMAD.MOV.U32 R15, RZ, RZ, R5 ;  /* 0x000000ffff0fa224 */ /* 0x001fe400078e0005 */
[----:B------:R-:W-:Y:S01]  /*2e270*/  @!P2 IMAD.MOV.U32 R14, RZ, RZ, R4 ;  /* 0x000000ffff0ea224 */ /* 0x000fe200078e0004 */
[----:B------:R-:W4:Y:S04]  /*2e280*/  LDL R5, [R1+0x21b0] ;  /* 0x0021b00001057983 */ /* 0x000f280000100800 */
[----:B------:R-:W4:Y:S04]  /*2e290*/  LDL R4, [R1+0x21d0] ;  /* 0x0021d00001047983 */ /* 0x000f280000100800 */
[----:B------:R2:W4:Y:S02]  /*2e2a0*/  @!P2 LDG.E.U8 R12, desc[UR28][R14.64] ;  /* 0x0000001c0e0ca981 */ /* 0x000524000c1e1100 */
[----:B--2---:R-:W-:-:S02]  /*2e2b0*/  @!P2 IMAD.MOV.U32 R15, RZ, RZ, R3 ;  /* 0x000000ffff0fa224 */ /* 0x004fc400078e0003 */
[----:B------:R-:W-:Y:S01]  /*2e2c0*/  @!P2 IMAD.MOV.U32 R14, RZ, RZ, R2 ;  /* 0x000000ffff0ea224 */ /* 0x000fe200078e0002 */
[----:B------:R-:W2:Y:S04]  /*2e2d0*/  LDL R3, [R1+0x21b8] ;  /* 0x0021b80001037983 */ /* 0x000ea80000100800 */
[----:B------:R-:W2:Y:S01]  /*2e2e0*/  LDL R2, [R1+0x21cc] ;  /* 0x0021cc0001027983 */ /* 0x000ea20000100800 */
[----:B------:R-:W-:Y:S02]  /*2e2f0*/  PRMT R13, RZ, 0x7610, R13 ;  /* 0x00007610ff0d7816 */ /* 0x000fe4000000000d */
[----:B------:R-:W-:-:S04]  /*2e300*/  PRMT R17, RZ, 0x7610, R17 ;  /* 0x00007610ff117816 */ /* 0x000fc80000000011 */
[----:B------:R3:W2:Y:S01]  /*2e310*/  @!P2 LDG.E.U8 R13, desc[UR28][R14.64] ;  /* 0x0000001c0e0da981 */ /* 0x0006a2000c1e1100 */
[----:B------:R-:W-:Y:S02]  /*2e320*/  PRMT R19, RZ, 0x7610, R19 ;  /* 0x00007610ff137816 */ /* 0x000fe40000000013 */
[----:B------:R-:W-:Y:S01]  /*2e330*/  PRMT R21, RZ, 0x7610, R21 ;  /* 0x00007610ff157816 */ /* 0x000fe20000000015 */
[----:B---3--:R-:W-:Y:S02]  /*2e340*/  @!P2 IMAD.MOV.U32 R15, RZ, RZ, R20 ;  /* 0x000000ffff0fa224 */ /* 0x008fe400078e0014 */
[----:B----4-:R-:W-:-:S05]  /*2e350*/  @!P2 IMAD.MOV.U32 R14, RZ, RZ, R18 ;  /* 0x000000ffff0ea224 */ /* 0x010fca00078e0012 */
[----:B------:R0:W3:Y:S02]  /*2e360*/  @!P2 LDG.E.U8 R17, desc[UR28][R14.64] ;  /* 0x0000001c0e11a981 */ /* 0x0000e4000c1e1100 */
[----:B0-----:R-:W-:Y:S02]  /*2e370*/  @!P2 IMAD.MOV.U32 R14, RZ, RZ, R10 ;  /* 0x000000ffff0ea224 */ /* 0x001fe400078e000a */
[----:B------:R-:W-:-:S05]  /*2e380*/  @!P2 IMAD.MOV.U32 R15, RZ, RZ, R16 ;  /* 0x000000ffff0fa224 */ /* 0x000fca00078e0010 */
[----:B------:R0:W4:Y:S01]  /*2e390*/  @!P2 LDG.E.U8 R19, desc[UR28][R14.64] ;  /* 0x0000001c0e13a981 */ /* 0x000122000c1e1100 */
[----:B------:R-:W-:Y:S01]  /*2e3a0*/  PRMT R23, RZ, 0x7610, R23 ;  /* 0x00007610ff177816 */ /* 0x000fe20000000017 */
[----:B0-----:R-:W-:Y:S02]  /*2e3b0*/  @!P2 IMAD.MOV.U32 R14, RZ, RZ, R8 ;  /* 0x000000ffff0ea224 */ /* 0x001fe400078e0008 */
[----:B------:R-:W-:-:S05]  /*2e3c0*/  @!P2 IMAD.MOV.U32 R15, RZ, RZ, R9 ;  /* 0x000000ffff0fa224 */ /* 0x000fca00078e0009 */
[----:B------:R0:W3:Y:S01]  /*2e3d0*/  @!P2 LDG.E.U8 R21, desc[UR28][R14.64] ;  /* 0x0000001c0e15a981 */ /* 0x0000e2000c1e1100 */
[----:B------:R-:W-:Y:S01]  /*2e3e0*/  PRMT R24, RZ, 0x7610, R24 ;  /* 0x00007610ff187816 */ /* 0x000fe20000000018 */
[----:B0-----:R-:W-:Y:S02]  /*2e3f0*/  @!P2 IMAD.MOV.U32 R14, RZ, RZ, R6 ;  /* 0x000000ffff0ea224 */ /* 0x001fe400078e0006 */
[----:B------:R-:W-:-:S05]  /*2e400*/  @!P2 IMAD.MOV.U32 R15, RZ, RZ, R7 ;  /* 0x000000ffff0fa224 */ /* 0x000fca00078e0007 */
[----:B------:R0:W3:Y:S02]  /*2e410*/  @!P2 LDG.E.U8 R23, desc[UR28][R14.64] ;  /* 0x0000001c0e17a981 */ /* 0x0000e4000c1e1100 */
[----:B0-----:R-:W-:Y:S02]  /*2e420*/  @!P2 IMAD.MOV.U32 R15, RZ, RZ, R5 ;  /* 0x000000ffff0fa224 */ /* 0x001fe400078e0005 */
[----:B------:R-:W-:Y:S02]  /*2e430*/  @!P2 IMAD.MOV.U32 R14, RZ, RZ, R4 ;  /* 0x000000ffff0ea224 */ /* 0x000fe400078e0004 */
[----:B------:R-:W-:Y:S04]  /*2e440*/  LDS.U8 R4, [R0+UR4+0x200] ;  /* 0x0002000400047984 */ /* 0x000fe80008000000 */
[----:B------:R2:W3:Y:S02]  /*2e450*/  @!P2 LDG.E.U8 R24, desc[UR28][R14.64] ;  /* 0x0000001c0e18a981 */ /* 0x0004e4000c1e1100 */
[----:B--2---:R-:W-:-:S02]  /*2e460*/  @!P2 IMAD.MOV.U32 R15, RZ, RZ, R3 ;  /* 0x000000ffff0fa224 */ /* 0x004fc400078e0003 */
[----:B------:R-:W-:Y:S01]  /*2e470*/  @!P2 IMAD.MOV.U32 R14, RZ, RZ, R2 ;  /* 0x000000ffff0ea224 */ /* 0x000fe200078e0002 */
[----:B------:R-:W0:Y:S04]  /*2e480*/  LDS.U8 R3, [R0+UR4+0x8] ;  /* 0x0000080400037984 */ /* 0x000e280008000000 */
[----:B------:R-:W1:Y:S04]  /*2e490*/  LDS.U8 R2, [R0+UR4+0x2000] ;  /* 0x0020000400027984 */ /* 0x000e680008000000 */
[----:B0-----:R-:W-:Y:S04]  /*2e4a0*/  STL [R1+0x81c], R3 ;  /* 0x00081c0301007387 */ /* 0x001fe80000100800 */
[----:B------:R-:W0:Y:S04]  /*2e4b0*/  LDS.U8 R3, [R0+UR4+0x2208] ;  /* 0x0022080400037984 */ /* 0x000e280008000000 */
[----:B------:R-:W-:Y:S04]  /*2e4c0*/  STL [R1+0x818], R4 ;  /* 0x0008180401007387 */ /* 0x000fe80000100800 */
[----:B------:R-:W2:Y:S04]  /*2e4d0*/  LDS.U8 R4, [R0+UR4+0x2008] ;  /* 0x0020080400047984 */ /* 0x000ea80008000000 */
[----:B-1----:R-:W-:Y:S04]  /*2e4e0*/  STL [R1+0x824], R2 ;  /* 0x0008240201007387 */ /* 0x002fe80000100800 */
[----:B------:R-:W1:Y:S04]  /*2e4f0*/  LDS.U8 R2, [R0+UR4+0x2200] ;  /* 0x0022000400027984 */ /* 0x000e680008000000 */
[----:B0-----:R-:W-:Y:S04]  /*2e500*/  STL [R1+0x820], R3 ;  /* 0x0008200301007387 */ /* 0x001fe80000100800 */
[----:B------:R-:W0:Y:S04]  /*2e510*/  LDS.U8 R3, [R0+UR4+0x4000] ;  /* 0x0040000400037984 */ /* 0x000e280008000000 */
[----:B--2---:R-:W-:Y:S04]  /*2e520*/  STL [R1+0x82c], R4 ;  /* 0x00082c0401007387 */ /* 0x004fe80000100800 */
        /* <DEDUP_REMOVED lines=104> */
[----:B------:R-:W1:Y:S01]  /*2ebb0*/  LDS.U8 R2, [R0+UR4+0x6388] ;  /* 0x0063880400027984 */ /* 0x000e620008000000 */
[----:B------:R-:W-:-:S06]  /*2ebc0*/  PRMT R25, RZ, 0x7610, R25 ;  /* 0x00007610ff197816 */ /* 0x000fcc0000000019 */
[----:B------:R3:W4:Y:S04]  /*2ebd0*/  @!P2 LDG.E.U8 R25, desc[UR28][R14.64] ;  /* 0x0000001c0e19a981 */ /* 0x000728000c1e1100 */
[----:B---3--:R-:W-:Y:S04]  /*2ebe0*/  LDS.U8 R15, [R0+UR4] ;  /* 0x00000004000f7984 */ /* 0x008fe80008000000 */
[----:B------:R-:W-:Y:S04]  /*2ebf0*/  LDS.U8 R14, [R0+UR4+0x208] ;  /* 0x00020804000e7984 */ /* 0x000fe80008000000 */
[----:B0-----:R0:W-:Y:S04]  /*2ec00*/  STL [R1+0xe68], R3 ;  /* 0x000e680301007387 */ /* 0x0011e80000100800 */
[----:B--2---:R-:W-:Y:S04]  /*2ec10*/  STL [R1+0xe74], R4 ;  /* 0x000e740401007387 */ /* 0x004fe80000100800 */
[----:B------:R-:W2:Y:S04]  /*2ec20*/  LDS.U8 R4, [R0+UR4+0x6188] ;  /* 0x0061880400047984 */ /* 0x000ea80008000000 */
[----:B-1----:R-:W-:Y:S04]  /*2ec30*/  STL [R1+0xe70], R2 ;  /* 0x000e700201007387 */ /* 0x002fe80000100800 */
[----:B------:R-:W1:Y:S04]  /*2ec40*/  LDS.U8 R2, [R0+UR4+0x6380] ;  /* 0x0063800400027984 */ /* 0x000e680008000000 */
[----:B------:R-:W-:Y:S01]  /*2ec50*/  STL [R1+0x233c], R0 ;  /* 0x00233c0001007387 */ /* 0x000fe20000100800 */
[----:B0-----:R-:W-:-:S05]  /*2ec60*/  LOP3.LUT R3, R0, 0x410, RZ, 0x3c, !PT ;  /* 0x0000041000037812 */ /* 0x001fca00078e3cff */
[----:B------:R-:W0:Y:S04]  /*2ec70*/  LDS.U8 R0, [R3+UR4] ;  /* 0x0000000403007984 */ /* 0x000e280008000000 */
[----:B------:R-:W-:Y:S04]  /*2ec80*/  LDS.U8 R5, [R3+UR4+0x388] ;  /* 0x0003880403057984 */ /* 0x000fe80008000000 */
[----:B--2---:R-:W-:Y:S04]  /*2ec90*/  STL [R1+0xe7c], R4 ;  /* 0x000e7c0401007387 */ /* 0x004fe80000100800 */
[----:B-1----:R-:W-:Y:S04]  /*2eca0*/  STL [R1+0xe78], R2 ;  /* 0x000e780201007387 */ /* 0x002fe80000100800 */
[----:B------:R-:W1:Y:S04]  /*2ecb0*/  LDS.U8 R2, [R3+UR4+0x208] ;  /* 0x0002080403027984 */ /* 0x000e680008000000 */
[----:B------:R-:W2:Y:S04]  /*2ecc0*/  LDS.U8 R4, [R3+UR4+0x8] ;  /* 0x0000080403047984 */ /* 0x000ea80008000000 */
[----:B0-----:R-:W-:Y:S04]  /*2ecd0*/  STL [R1+0xad4], R0 ;  /* 0x000ad40001007387 */ /* 0x001fe80000100800 */
[----:B------:R-:W0:Y:S04]  /*2ece0*/  LDS.U8 R0, [R3+UR4+0x200] ;  /* 0x0002000403007984 */ /* 0x000e280008000000 */
[----:B-1----:R-:W-:Y:S04]  /*2ecf0*/  STL [R1+0xad0], R2 ;  /* 0x000ad00201007387 */ /* 0x002fe80000100800 */
[----:B------:R-:W1:Y:S04]  /*2ed00*/  LDS.U8 R2, [R3+UR4+0x2000] ;  /* 0x0020000403027984 */ /* 0x000e680008000000 */
[----:B--2---:R-:W-:Y:S04]  /*2ed10*/  STL [R1+0xadc], R4 ;  /* 0x000adc0401007387 */ /* 0x004fe80000100800 */
        /* <DEDUP_REMOVED lines=87> */
[----:B-1----:R1:W-:Y:S04]  /*2f290*/  STL [R1+0x2238], R2 ;  /* 0x0022380201007387 */ /* 0x0023e80000100800 */
[----:B-1----:R-:W3:Y:S04]  /*2f2a0*/  LDL R2, [R1+0x2330] ;  /* 0x0023300001027983 */ /* 0x002ee80000100800 */
[----:B--2---:R-:W-:Y:S04]  /*2f2b0*/  STL [R1+0x2234], R4 ;  /* 0x0022340401007387 */ /* 0x004fe80000100800 */
[----:B0-----:R-:W-:Y:S04]  /*2f2c0*/  STL [R1+0xc54], R0 ;  /* 0x000c540001007387 */ /* 0x001fe80000100800 */
[----:B------:R-:W0:Y:S04]  /*2f2d0*/  LDS.U8 R0, [R3+UR4+0x188] ;  /* 0x0001880403007984 */ /* 0x000e280008000000 */
[----:B------:R-:W1:Y:S04]  /*2f2e0*/  LDS.U8 R4, [R3+UR4+0x380] ;  /* 0x0003800403047984 */ /* 0x000e680008000000 */
[----:B------:R-:W-:Y:S04]  /*2f2f0*/  STL [R1+0xc50], R5 ;  /* 0x000c500501007387 */ /* 0x000fe80000100800 */
        /* <DEDUP_REMOVED lines=24> */
[----:B0-----:R-:W-:Y:S04]  /*2f480*/  STL [R1+0x22b8], R0 ;  /* 0x0022b80001007387 */ /* 0x001fe80000100800 */
[----:B-1----:R-:W-:Y:S04]  /*2f490*/  STL [R1+0x22b4], R4 ;  /* 0x0022b40401007387 */ /* 0x002fe80000100800 */
[----:B---3--:R-:W0:Y:S04]  /*2f4a0*/  LDS.U8 R3, [R2+UR4] ;  /* 0x0000000402037984 */ /* 0x008e280008000000 */
[----:B------:R-:W1:Y:S04]  /*2f4b0*/  LDS.U8 R0, [R2+UR4+0x208] ;  /* 0x0002080402007984 */ /* 0x000e680008000000 */
[----:B------:R-:W2:Y:S04]  /*2f4c0*/  LDS.U8 R4, [R2+UR4+0x8] ;  /* 0x0000080402047984 */ /* 0x000ea80008000000 */
[----:B------:R-:W-:Y:S04]  /*2f4d0*/  LDS.U8 R5, [R2+UR4+0x188] ;  /* 0x0001880402057984 */ /* 0x000fe80008000000 */
        /* <DEDUP_REMOVED lines=91> */
[----:B-1----:R0:W-:Y:S04]  /*2fa90*/  STL [R1+0xe1c], R0 ;  /* 0x000e1c0001007387 */ /* 0x0021e80000100800 */
[----:B------:R-:W1:Y:S04]  /*2faa0*/  LDS.U8 R3, [R2+UR4+0x180] ;  /* 0x0001800402037984 */ /* 0x000e680008000000 */
[----:B0-----:R-:W3:Y:S04]  /*2fab0*/  LDL R0, [R1+0x232c] ;  /* 0x00232c0001007983 */ /* 0x001ee80000100800 */
[----:B--2---:R-:W-:Y:S04]  /*2fac0*/  STL [R1+0xe18], R4 ;  /* 0x000e180401007387 */ /* 0x004fe80000100800 */
[----:B------:R-:W0:Y:S04]  /*2fad0*/  LDS.U8 R4, [R2+UR4+0x388] ;  /* 0x0003880402047984 */ /* 0x000e280008000000 */
[----:B-1----:R-:W-:Y:S04]  /*2fae0*/  STL [R1+0xa74], R3 ;  /* 0x000a740301007387 */ /* 0x002fe80000100800 */
        /* <DEDUP_REMOVED lines=26> */
[----:B--2---:R-:W-:Y:S04]  /*2fc90*/  STL [R1+0xe9c], R5 ;  /* 0x000e9c0501007387 */ /* 0x004fe80000100800 */
        /* <DEDUP_REMOVED lines=229> */
[----:B------:R-:W-:Y:S04]  /*30af0*/  LDS.U8 R4, [R2+UR4+0x380] ;  /* 0x0003800402047984 */ /* 0x000fe80008000000 */
[----:B-1----:R-:W-:Y:S04]  /*30b00*/  STL [R1+0xa94], R3 ;  /* 0x000a940301007387 */ /* 0x002fe80000100800 */
[----:B------:R-:W0:Y:S04]  /*30b10*/  LDS.U8 R3, [R2+UR4+0x188] ;  /* 0x0001880402037984 */ /* 0x000e280008000000 */
[----:B------:R-:W-:Y:S04]  /*30b20*/  STL [R1+0xa90], R5 ;  /* 0x000a900501007387 */ /* 0x000fe80000100800 */
        /* <DEDUP_REMOVED lines=24> */
[----:B0-----:R-:W-:Y:S04]  /*30cb0*/  STL [R1+0xebc], R3 ;  /* 0x000ebc0301007387 */ /* 0x001fe80000100800 */
[----:B--2---:R-:W-:Y:S04]  /*30cc0*/  STL [R1+0xeb8], R4 ;  /* 0x000eb80401007387 */ /* 0x004fe80000100800 */
        /* <DEDUP_REMOVED lines=224> */
[----:B-1----:R-:W-:Y:S04]  /*31ad0*/  STL [R1+0xe5c], R0 ;  /* 0x000e5c0001007387 */ /* 0x002fe80000100800 */
[----:B------:R-:W0:Y:S04]  /*31ae0*/  LDS.U8 R4, [R3+UR4+0x180] ;  /* 0x0001800403047984 */ /* 0x000e280008000000 */
[----:B------:R-:W1:Y:S04]  /*31af0*/  LDS.U8 R0, [R3+UR4+0x388] ;  /* 0x0003880403007984 */ /* 0x000e680008000000 */
[----:B--2---:R2:W-:Y:S04]  /*31b00*/  STL [R1+0xe58], R2 ;  /* 0x000e580201007387 */ /* 0x0045e80000100800 */
[----:B--2---:R-:W2:Y:S04]  /*31b10*/  LDL R2, [R1+0x231c] ;  /* 0x00231c0001027983 */ /* 0x004ea80000100800 */
[----:B0-----:R-:W-:Y:S04]  /*31b20*/  STL [R1+0xab4], R4 ;  /* 0x000ab40401007387 */ /* 0x001fe80000100800 */
[----:B-1----:R-:W-:Y:S04]  /*31b30*/  STL [R1+0xab0], R0 ;  /* 0x000ab00001007387 */ /* 0x002fe80000100800 */
[----:B------:R-:W0:Y:S04]  /*31b40*/  LDS.U8 R4, [R3+UR4+0x380] ;  /* 0x0003800403047984 */ /* 0x000e280008000000 */
[----:B------:R-:W1:Y:S04]  /*31b50*/  LDS.U8 R0, [R3+UR4+0x2180] ;  /* 0x0021800403007984 */ /* 0x000e680008000000 */
[----:B------:R-:W-:Y:S04]  /*31b60*/  STL [R1+0xabc], R5 ;  /* 0x000abc0501007387 */ /* 0x000fe80000100800 */
[----:B------:R-:W3:Y:S04]  /*31b70*/  LDS.U8 R5, [R3+UR4+0x2388] ;  /* 0x0023880403057984 */ /* 0x000ee80008000000 */
[----:B0-----:R-:W-:Y:S04]  /*31b80*/  STL [R1+0xab8], R4 ;  /* 0x000ab80401007387 */ /* 0x001fe80000100800 */
[----:B-1----:R-:W-:Y:S04]  /*31b90*/  STL [R1+0xac4], R0 ;  /* 0x000ac40001007387 */ /* 0x002fe80000100800 */
[----:B------:R-:W0:Y:S04]  /*31ba0*/  LDS.U8 R0, [R3+UR4+0x2380] ;  /* 0x0023800403007984 */ /* 0x000e280008000000 */
[----:B------:R-:W1:Y:S04]  /*31bb0*/  LDS.U8 R4, [R3+UR4+0x2188] ;  /* 0x0021880403047984 */ /* 0x000e680008000000 */
[----:B---3--:R-:W-:Y:S04]  /*31bc0*/  STL [R1+0xac0], R5 ;  /* 0x000ac00501007387 */ /* 0x008fe80000100800 */
[----:B------:R-:W-:Y:S04]  /*31bd0*/  LDS.U8 R5, [R3+UR4+0x4388] ;  /* 0x0043880403057984 */ /* 0x000fe80008000000 */
[----:B0-----:R-:W-:Y:S04]  /*31be0*/  STL [R1+0x3a30], R0 ;  /* 0x003a300001007387 */ /* 0x001fe80000100800 */
[----:B-1----:R-:W-:Y:S04]  /*31bf0*/  STL [R1+0xacc], R4 ;  /* 0x000acc0401007387 */ /* 0x002fe80000100800 */
[----:B------:R-:W0:Y:S04]  /*31c00*/  LDS.U8 R4, [R3+UR4+0x4180] ;  /* 0x0041800403047984 */ /* 0x000e280008000000 */
[----:B------:R-:W1:Y:S04]  /*31c10*/  LDS.U8 R0, [R3+UR4+0x4188] ;  /* 0x0041880403007984 */ /* 0x000e680008000000 */
[----:B0-----:R-:W-:Y:S04]  /*31c20*/  STL [R1+0xec4], R4 ;  /* 0x000ec40401007387 */ /* 0x001fe80000100800 */
[----:B------:R-:W0:Y:S04]  /*31c30*/  LDS.U8 R4, [R3+UR4+0x4380] ;  /* 0x0043800403047984 */ /* 0x000e280008000000 */
[----:B------:R-:W-:Y:S04]  /*31c40*/  STL [R1+0xec0], R5 ;  /* 0x000ec00501007387 */ /* 0x000fe80000100800 */
[----:B------:R-:W3:Y:S04]  /*31c50*/  LDS.U8 R5, [R3+UR4+0x6180] ;  /* 0x0061800403057984 */ /* 0x000ee80008000000 */
[----:B-1----:R-:W-:Y:S04]  /*31c60*/  STL [R1+0xecc], R0 ;  /* 0x000ecc0001007387 */ /* 0x002fe80000100800 */
[----:B------:R-:W1:Y:S04]  /*31c70*/  LDS.U8 R0, [R3+UR4+0x6388] ;  /* 0x0063880403007984 */ /* 0x000e680008000000 */
[----:B0-----:R-:W-:Y:S04]  /*31c80*/  STL [R1+0xec8], R4 ;  /* 0x000ec80401007387 */ /* 0x001fe80000100800 */
[----:B------:R-:W0:Y:S04]  /*31c90*/  LDS.U8 R4, [R3+UR4+0x6188] ;  /* 0x0061880403047984 */ /* 0x000e280008000000 */
[----:B---3--:R-:W-:Y:S04]  /*31ca0*/  STL [R1+0xf14], R5 ;  /* 0x000f140501007387 */ /* 0x008fe80000100800 */
[----:B------:R-:W3:Y:S04]  /*31cb0*/  LDS.U8 R3, [R3+UR4+0x6380] ;  /* 0x0063800403037984 */ /* 0x000ee80008000000 */
[----:B-1----:R-:W-:Y:S04]  /*31cc0*/  STL [R1+0xf10], R0 ;  /* 0x000f100001007387 */ /* 0x002fe80000100800 */
[----:B0-----:R-:W-:Y:S04]  /*31cd0*/  STL [R1+0xf1c], R4 ;  /* 0x000f1c0401007387 */ /* 0x001fe80000100800 */
[----:B---3--:R-:W-:Y:S04]  /*31ce0*/  STL [R1+0xf18], R3 ;  /* 0x000f180301007387 */ /* 0x008fe80000100800 */
[----:B--2---:R-:W0:Y:S04]  /*31cf0*/  LDS.U8 R0, [R2+UR4] ;  /* 0x0000000402007984 */ /* 0x004e280008000000 */
        /* <DEDUP_REMOVED lines=90> */
[----:B------:R-:W3:Y:S04]  /*322a0*/  LDL.LU R20, [R1+0x814] ;  /* 0x0008140001147983 */ /* 0x000ee80000300800 */
[----:B------:R-:W1:Y:S04]  /*322b0*/  LDS.U8 R4, [R2+UR4+0x6108] ;  /* 0x0061080402047984 */ /* 0x000e680008000000 */
[----:B--2---:R-:W-:Y:S04]  /*322c0*/  STL [R1+0x2290], R3 ;  /* 0x0022900301007387 */ /* 0x004fe80000100800 */
[----:B------:R-:W2:Y:S04]  /*322d0*/  LDL.LU R27, [R1+0x810] ;  /* 0x00081000011b7983 */ /* 0x000ea80000300800 */
[----:B------:R-:W4:Y:S04]  /*322e0*/  LDS.U8 R3, [R2+UR4+0x6300] ;  /* 0x0063000402037984 */ /* 0x000f280008000000 */
[----:B0-----:R-:W-:Y:S04]  /*322f0*/  STL [R1+0x228c], R0 ;  /* 0x00228c0001007387 */ /* 0x001fe80000100800 */
[----:B------:R-:W0:Y:S04]  /*32300*/  LDS.U8 R0, [R2+UR4+0x180] ;  /* 0x0001800402007984 */ /* 0x000e280008000000 */
[----:B------:R-:W2:Y:S04]  /*32310*/  LDL.LU R28, [R1+0x7f0] ;  /* 0x0007f000011c7983 */ /* 0x000ea80000300800 */
[----:B-1----:R-:W-:Y:S04]  /*32320*/  STL [R1+0x2298], R4 ;  /* 0x0022980401007387 */ /* 0x002fe80000100800 */
[----:B------:R-:W1:Y:S04]  /*32330*/  LDS.U8 R4, [R2+UR4+0x388] ;  /* 0x0003880402047984 */ /* 0x000e680008000000 */
[----:B----4-:R-:W-:Y:S04]  /*32340*/  STL [R1+0x2294], R3 ;  /* 0x0022940301007387 */ /* 0x010fe80000100800 */
[----:B------:R-:W4:Y:S04]  /*32350*/  LDS.U8 R3, [R2+UR4+0x188] ;  /* 0x0001880402037984 */ /* 0x000f280008000000 */
[----:B0-----:R-:W-:Y:S04]  /*32360*/  STL [R1+0xcb4], R0 ;  /* 0x000cb40001007387 */ /* 0x001fe80000100800 */
[----:B------:R-:W0:Y:S04]  /*32370*/  LDS.U8 R0, [R2+UR4+0x380] ;  /* 0x0003800402007984 */ /* 0x000e280008000000 */
[----:B-1----:R-:W-:Y:S04]  /*32380*/  STL [R1+0xcb0], R4 ;  /* 0x000cb00401007387 */ /* 0x002fe80000100800 */
[----:B------:R-:W1:Y:S04]  /*32390*/  LDS.U8 R4, [R2+UR4+0x2180] ;  /* 0x0021800402047984 */ /* 0x000e680008000000 */
[----:B----4-:R-:W-:Y:S04]  /*323a0*/  STL [R1+0xcbc], R3 ;  /* 0x000cbc0301007387 */ /* 0x010fe80000100800 */
[----:B------:R-:W4:Y:S04]  /*323b0*/  LDS.U8 R3, [R2+UR4+0x2388] ;  /* 0x0023880402037984 */ /* 0x000f280008000000 */
[----:B0-----:R-:W-:Y:S04]  /*323c0*/  STL [R1+0xcb8], R0 ;  /* 0x000cb80001007387 */ /* 0x001fe80000100800 */
[----:B------:R-:W0:Y:S04]  /*323d0*/  LDS.U8 R0, [R2+UR4+0x2188] ;  /* 0x0021880402007984 */ /* 0x000e280008000000 */
[----:B-1----:R-:W-:Y:S04]  /*323e0*/  STL [R1+0xcc4], R4 ;  /* 0x000cc40401007387 */ /* 0x002fe80000100800 */
[----:B------:R-:W2:Y:S04]  /*323f0*/  LDL.LU R10, [R1+0x6c] ;  /* 0x00006c00010a7983 */ /* 0x000ea80000300800 */
[----:B------:R-:W-:Y:S04]  /*32400*/  LDS.U8 R4, [R2+UR4+0x4188] ;  /* 0x0041880402047984 */ /* 0x000fe80008000000 */
[----:B----4-:R-:W-:Y:S04]  /*32410*/  STL [R1+0xcc0], R3 ;  /* 0x000cc00301007387 */ /* 0x010fe80000100800 */
[----:B------:R-:W4:Y:S04]  /*32420*/  LDL.LU R9, [R1+0x50] ;  /* 0x0000500001097983 */ /* 0x000f280000300800 */
[----:B------:R-:W1:Y:S04]  /*32430*/  LDS.U8 R3, [R2+UR4+0x2380] ;  /* 0x0023800402037984 */ /* 0x000e680008000000 */
[----:B0-----:R0:W-:Y:S04]  /*32440*/  STL [R1+0xccc], R0 ;  /* 0x000ccc0001007387 */ /* 0x0011e80000100800 */
[----:B------:R-:W4:Y:S04]  /*32450*/  LDL.LU R8, [R1+0x4c] ;  /* 0x00004c0001087983 */ /* 0x000f280000300800 */
[----:B------:R-:W4:Y:S04]  /*32460*/  LDL.LU R6, [R1+0x30] ;  /* 0x0000300001067983 */ /* 0x000f280000300800 */
[----:B0-----:R-:W4:Y:S04]  /*32470*/  LDL.LU R0, [R1+0x2c] ;  /* 0x00002c0001007983 */ /* 0x001f280000300800 */
[----:B------:R-:W4:Y:S04]  /*32480*/  LDL.LU R5, [R1+0x10] ;  /* 0x0000100001057983 */ /* 0x000f280000300800 */
[----:B------:R-:W4:Y:S04]  /*32490*/  LDL.LU R26, [R1+0xc] ;  /* 0x00000c00011a7983 */ /* 0x000f280000300800 */
[----:B-1----:R-:W-:Y:S04]  /*324a0*/  STL [R1+0xcc8], R3 ;  /* 0x000cc80301007387 */ /* 0x002fe80000100800 */
[----:B------:R-:W0:Y:S04]  /*324b0*/  LDS.U8 R3, [R2+UR4+0x4180] ;  /* 0x0041800402037984 */ /* 0x000e280008000000 */
[----:B0-----:R-:W-:Y:S04]  /*324c0*/  STL [R1+0x2300], R3 ;  /* 0x0023000301007387 */ /* 0x001fe80000100800 */
[----:B------:R-:W0:Y:S04]  /*324d0*/  LDS.U8 R3, [R2+UR4+0x4380] ;  /* 0x0043800402037984 */ /* 0x000e280008000000 */
[----:B------:R-:W-:Y:S04]  /*324e0*/  STL [R1+0x22fc], R7 ;  /* 0x0022fc0701007387 */ /* 0x000fe80000100800 */
[----:B------:R-:W-:Y:S04]  /*324f0*/  STL [R1+0x2308], R4 ;  /* 0x0023080401007387 */ /* 0x000fe80000100800 */
[----:B------:R-:W1:Y:S04]  /*32500*/  LDS.U8 R7, [R2+UR4+0x6180] ;  /* 0x0061800402077984 */ /* 0x000e680008000000 */
[----:B------:R-:W1:Y:S01]  /*32510*/  LDS.U8 R4, [R2+UR4+0x6388] ;  /* 0x0063880402047984 */ /* 0x000e620008000000 */
[----:B------:R-:W1:Y:S03]  /*32520*/  S2R R29, SR_TID.X ;  /* 0x00000000001d7919 */ /* 0x000e660000002100 */
[----:B0-----:R-:W-:Y:S04]  /*32530*/  STL [R1+0x2304], R3 ;  /* 0x0023040301007387 */ /* 0x001fe80000100800 */
[----:B------:R-:W0:Y:S04]  /*32540*/  LDS.U8 R3, [R2+UR4+0x6188] ;  /* 0x0061880402037984 */ /* 0x000e280008000000 */
[----:B------:R-:W3:Y:S01]  /*32550*/  LDS.U8 R2, [R2+UR4+0x6380] ;  /* 0x0063800402027984 */ /* 0x000ee20008000000 */
[----:B------:R-:W-:Y:S01]  /*32560*/  BAR.SYNC.DEFER_BLOCKING 0x0 ;  /* 0x0000000000007b1d */ /* 0x000fe20000010000 */
[----:B-1----:R-:W-:-:S05]  /*32570*/  LOP3.LUT R22, R29, 0x3f, RZ, 0xc0, !PT ;  /* 0x0000003f1d167812 */ /* 0x002fca00078ec0ff */
[----:B------:R1:W-:Y:S04]  /*32580*/  STL [R1+0x2310], R7 ;  /* 0x0023100701007387 */ /* 0x0003e80000100800 */
[----:B------:R0:W-:Y:S04]  /*32590*/  STL [R1+0x230c], R4 ;  /* 0x00230c0401007387 */ /* 0x0001e80000100800 */
[----:B------:R-:W4:Y:S04]  /*325a0*/  LDL.LU R29, [R1+0x808] ;  /* 0x00080800011d7983 */ /* 0x000f280000300800 */
[----:B0-----:R0:W-:Y:S04]  /*325b0*/  STL [R1+0x2318], R3 ;  /* 0x0023180301007387 */ /* 0x0011e80000100800 */
[----:B---3--:R3:W-:Y:S04]  /*325c0*/  STL [R1+0x2314], R2 ;  /* 0x0023140201007387 */ /* 0x0087e80000100800 */
[----:B-1----:R-:W4:Y:S04]  /*325d0*/  LDL.LU R7, [R1+0x804] ;  /* 0x0008040001077983 */ /* 0x002f280000300800 */
[----:B------:R-:W4:Y:S04]  /*325e0*/  LDL.LU R4, [R1+0x68] ;  /* 0x0000680001047983 */ /* 0x000f280000300800 */
[----:B------:R1:W-:Y:S04]  /*325f0*/  STS.U8 [R22+UR4], R20 ;  /* 0x0000001416007988 */ /* 0x0003e80008000004 */
[----:B--2---:R2:W-:Y:S04]  /*32600*/  STS.U8 [R22+UR4+0x40], R27 ;  /* 0x0000401b16007988 */ /* 0x0045e80008000004 */
[----:B0-----:R-:W4:Y:S04]  /*32610*/  LDL.LU R3, [R1+0x64] ;  /* 0x0000640001037983 */ /* 0x001f280000300800 */
[----:B---3--:R-:W3:Y:S04]  /*32620*/  LDL.LU R2, [R1+0x48] ;  /* 0x0000480001027983 */ /* 0x008ee80000300800 */
[----:B------:R-:W3:Y:S04]  /*32630*/  LDL.LU R16, [R1+0x44] ;  /* 0x0000440001107983 */ /* 0x000ee80000300800 */
[----:B------:R-:W3:Y:S04]  /*32640*/  LDL.LU R18, [R1+0x28] ;  /* 0x0000280001127983 */ /* 0x000ee80000300800 */
[----:B-1----:R-:W3:Y:S04]  /*32650*/  LDL.LU R20, [R1+0x24] ;  /* 0x0000240001147983 */ /* 0x002ee80000300800 */
[----:B--2---:R-:W2:Y:S04]  /*32660*/  LDL.LU R27, [R1+0x8] ;  /* 0x00000800011b7983 */ /* 0x004ea80000300800 */
[----:B------:R0:W-:Y:S04]  /*32670*/  STS.U8 [R22+UR4+0x200], R28 ;  /* 0x0002001c16007988 */ /* 0x0001e80008000004 */
[----:B0-----:R-:W2:Y:S04]  /*32680*/  LDL.LU R28, [R1+0x4] ;  /* 0x00000400011c7983 */ /* 0x001ea80000300800 */
[----:B------:R0:W-:Y:S04]  /*32690*/  STS.U8 [R22+UR4+0x240], R10 ;  /* 0x0002400a16007988 */ /* 0x0001e80008000004 */
[----:B----4-:R1:W-:Y:S04]  /*326a0*/  STS.U8 [R22+UR4+0x400], R9 ;  /* 0x0004000916007988 */ /* 0x0103e80008000004 */
[----:B0-----:R-:W4:Y:S04]  /*326b0*/  LDL.LU R10, [R1+0x3eac] ;  /* 0x003eac00010a7983 */ /* 0x001f280000300800 */
[----:B-1----:R-:W2:Y:S04]  /*326c0*/  LDL.LU R9, [R1+0x3ea8] ;  /* 0x003ea80001097983 */ /* 0x002ea80000300800 */
[----:B------:R0:W-:Y:S04]  /*326d0*/  STS.U8 [R22+UR4+0x440], R8 ;  /* 0x0004400816007988 */ /* 0x0001e80008000004 */
[----:B------:R1:W-:Y:S04]  /*326e0*/  STS.U8 [R22+UR4+0x600], R6 ;  /* 0x0006000616007988 */ /* 0x0003e80008000004 */
[----:B------:R-:W-:Y:S04]  /*326f0*/  STS.U8 [R22+UR4+0x640], R0 ;  /* 0x0006400016007988 */ /* 0x000fe80008000004 */
[----:B0-----:R-:W2:Y:S04]  /*32700*/  LDL.LU R8, [R1+0x3ea4] ;  /* 0x003ea40001087983 */ /* 0x001ea80000300800 */
[----:B-1----:R-:W2:Y:S04]  /*32710*/  LDL.LU R6, [R1+0x3ea0] ;  /* 0x003ea00001067983 */ /* 0x002ea80000300800 */
[----:B------:R0:W-:Y:S04]  /*32720*/  STS.U8 [R22+UR4+0x800], R5 ;  /* 0x0008000516007988 */ /* 0x0001e80008000004 */
[----:B------:R1:W-:Y:S04]  /*32730*/  STS.U8 [R22+UR4+0x840], R26 ;  /* 0x0008401a16007988 */ /* 0x0003e80008000004 */
[----:B0-----:R-:W2:Y:S04]  /*32740*/  LDL.LU R5, [R1+0x3e9c] ;  /* 0x003e9c0001057983 */ /* 0x001ea80000300800 */
[----:B-1----:R-:W2:Y:S01]  /*32750*/  LDL.LU R26, [R1+0x3e98] ;  /* 0x003e9800011a7983 */ /* 0x002ea20000300800 */
[----:B------:R-:W0:Y:S03]  /*32760*/  S2R R0, SR_TID.X ;  /* 0x0000000000007919 */ /* 0x000e260000002100 */
[----:B--2---:R1:W-:Y:S04]  /*32770*/  STS.U8 [R22+UR4+0xa00], R26 ;  /* 0x000a001a16007988 */ /* 0x0043e80008000004 */
[----:B-1----:R-:W2:Y:S01]  /*32780*/  LDL.LU R22, [R1+0x3e94] ;  /* 0x003e940001167983 */ /* 0x002ea20000300800 */
[----:B0-----:R-:W-:-:S05]  /*32790*/  LOP3.LUT R26, R0, 0x3f, RZ, 0xc0, !PT ;  /* 0x0000003f001a7812 */ /* 0x001fca00078ec0ff */
[----:B--2---:R0:W-:Y:S04]  /*327a0*/  STS.U8 [R26+UR4+0xa40], R22 ;  /* 0x000a40161a007988 */ /* 0x0041e80008000004 */
[----:B------:R-:W-:Y:S04]  /*327b0*/  STS.U8 [R26+UR4+0xc00], R5 ;  /* 0x000c00051a007988 */ /* 0x000fe80008000004 */
[----:B------:R-:W-:Y:S04]  /*327c0*/  STS.U8 [R26+UR4+0xc40], R6 ;  /* 0x000c40061a007988 */ /* 0x000fe80008000004 */
[----:B------:R-:W-:Y:S01]  /*327d0*/  STS.U8 [R26+UR4+0xe00], R13 ;  /* 0x000e000d1a007988 */ /* 0x000fe20008000004 */
[----:B0-----:R-:W-:-:S04]  /*327e0*/  LOP3.LUT R22, R0, 0x3f, RZ, 0xc0, !PT ;  /* 0x0000003f00167812 */ /* 0x001fc800078ec0ff */
[C---:B------:R-:W-:Y:S01]  /*327f0*/  LOP3.LUT R0, R22.reuse, 0x10, RZ, 0x3c, !PT ;  /* 0x0000001016007812 */ /* 0x040fe200078e3cff */
[----:B------:R-:W-:Y:S04]  /*32800*/  STS.U8 [R26+UR4+0xe40], R17 ;  /* 0x000e40111a007988 */ /* 0x000fe80008000004 */
[----:B------:R0:W-:Y:S04]  /*32810*/  STS.U8 [R0+UR4+0x80], R29 ;  /* 0x0000801d00007988 */ /* 0x0001e80008000004 */
[----:B------:R1:W-:Y:S04]  /*32820*/  STS.U8 [R0+UR4+0xc0], R7 ;  /* 0x0000c00700007988 */ /* 0x0003e80008000004 */
[----:B------:R2:W-:Y:S04]  /*32830*/  STS.U8 [R0+UR4+0x280], R4 ;  /* 0x0002800400007988 */ /* 0x0005e80008000004 */
[----:B------:R1:W-:Y:S04]  /*32840*/  STS.U8 [R0+UR4+0x2c0], R3 ;  /* 0x0002c00300007988 */ /* 0x0003e80008000004 */
[----:B0-----:R-:W4:Y:S04]  /*32850*/  LDL.LU R29, [R1+0x5c] ;  /* 0x00005c00011d7983 */ /* 0x001f280000300800 */
[----:B------:R-:W4:Y:S04]  /*32860*/  LDL.LU R17, [R1+0x3c] ;  /* 0x00003c0001117983 */ /* 0x000f280000300800 */
[----:B------:R-:W4:Y:S04]  /*32870*/  LDL.LU R13, [R1+0x20] ;  /* 0x00002000010d7983 */ /* 0x000f280000300800 */
[----:B------:R-:W4:Y:S04]  /*32880*/  LDL.LU R6, [R1+0x1c] ;  /* 0x00001c0001067983 */ /* 0x000f280000300800 */
[----:B------:R-:W4:Y:S04]  /*32890*/  LDL.LU R5, [R1] ;  /* 0x0000000001057983 */ /* 0x000f280000300800 */
[----:B-1----:R-:W4:Y:S04]  /*328a0*/  LDL.LU R7, [R1+0x3e90] ;  /* 0x003e900001077983 */ /* 0x002f280000300800 */
[----:B--2---:R-:W2:Y:S04]  /*328b0*/  LDL.LU R4, [R1+0x3e8c] ;  /* 0x003e8c0001047983 */ /* 0x004ea80000300800 */
[----:B------:R-:W2:Y:S04]  /*328c0*/  LDL.LU R3, [R1+0x3e88] ;  /* 0x003e880001037983 */ /* 0x000ea80000300800 */
[----:B---3--:R0:W-:Y:S04]  /*328d0*/  STS.U8 [R0+UR4+0x480], R2 ;  /* 0x0004800200007988 */ /* 0x0081e80008000004 */
[----:B------:R1:W-:Y:S04]  /*328e0*/  STS.U8 [R0+UR4+0x4c0], R16 ;  /* 0x0004c01000007988 */ /* 0x0003e80008000004 */
[----:B------:R3:W-:Y:S04]  /*328f0*/  STS.U8 [R0+UR4+0x680], R18 ;  /* 0x0006801200007988 */ /* 0x0007e80008000004 */
[----:B------:R3:W-:Y:S04]  /*32900*/  STS.U8 [R0+UR4+0x6c0], R20 ;  /* 0x0006c01400007988 */ /* 0x0007e80008000004 */
[----:B0-----:R-:W2:Y:S04]  /*32910*/  LDL.LU R2, [R1+0x3e84] ;  /* 0x003e840001027983 */ /* 0x001ea80000300800 */
[----:B-1----:R-:W2:Y:S04]  /*32920*/  LDL.LU R16, [R1+0x3e80] ;  /* 0x003e800001107983 */ /* 0x002ea80000300800 */
[----:B---3--:R-:W3:Y:S04]  /*32930*/  LDL.LU R18, [R1+0x3e7c] ;  /* 0x003e7c0001127983 */ /* 0x008ee80000300800 */
[----:B------:R-:W2:Y:S04]  /*32940*/  LDL.LU R20, [R1+0x3e78] ;  /* 0x003e780001147983 */ /* 0x000ea80000300800 */
[----:B------:R0:W-:Y:S04]  /*32950*/  STS.U8 [R0+UR4+0x880], R27 ;  /* 0x0008801b00007988 */ /* 0x0001e80008000004 */
[----:B------:R1:W-:Y:S04]  /*32960*/  STS.U8 [R0+UR4+0x8c0], R28 ;  /* 0x0008c01c00007988 */ /* 0x0003e80008000004 */
[----:B0-----:R-:W4:Y:S04]  /*32970*/  LDL.LU R27, [R1+0x3e74] ;  /* 0x003e7400011b7983 */ /* 0x001f280000300800 */
[----:B-1----:R-:W4:Y:S04]  /*32980*/  LDL.LU R28, [R1+0x3e70] ;  /* 0x003e7000011c7983 */ /* 0x002f280000300800 */
[----:B--2---:R0:W-:Y:S04]  /*32990*/  STS.U8 [R0+UR4+0xa80], R20 ;  /* 0x000a801400007988 */ /* 0x0041e80008000004 */
[----:B---3--:R1:W-:Y:S04]  /*329a0*/  STS.U8 [R0+UR4+0xac0], R18 ;  /* 0x000ac01200007988 */ /* 0x0083e80008000004 */
[----:B----4-:R2:W-:Y:S04]  /*329b0*/  STS.U8 [R0+UR4+0xc80], R7 ;  /* 0x000c800700007988 */ /* 0x0105e80008000004 */
[----:B------:R3:W-:Y:S04]  /*329c0*/  STS.U8 [R0+UR4+0xcc0], R8 ;  /* 0x000cc00800007988 */ /* 0x0007e80008000004 */
[----:B0-----:R-:W4:Y:S04]  /*329d0*/  LDL.LU R20, [R1+0x40] ;  /* 0x0000400001147983 */ /* 0x001f280000300800 */
[----:B-1----:R-:W4:Y:S04]  /*329e0*/  LDL.LU R18, [R1+0x60] ;  /* 0x0000600001127983 */ /* 0x002f280000300800 */
[----:B--2---:R-:W2:Y:S04]  /*329f0*/  LDL.LU R7, [R1+0x7fc] ;  /* 0x0007fc0001077983 */ /* 0x004ea80000300800 */
[----:B---3--:R-:W3:Y:S01]  /*32a00*/  LDL.LU R8, [R1+0x800] ;  /* 0x0008000001087983 */ /* 0x008ee20000300800 */
[----:B------:R-:W-:-:S03]  /*32a10*/  LOP3.LUT R22, R22, 0x20, RZ, 0x3c, !PT ;  /* 0x0000002016167812 */ /* 0x000fc600078e3cff */
[----:B------:R-:W-:Y:S04]  /*32a20*/  STS.U8 [R0+UR4+0xe80], R19 ;  /* 0x000e801300007988 */ /* 0x000fe80008000004 */
[----:B------:R0:W-:Y:S04]  /*32a30*/  STS.U8 [R0+UR4+0xec0], R21 ;  /* 0x000ec01500007988 */ /* 0x0001e80008000004 */
[----:B0-----:R-:W4:Y:S04]  /*32a40*/  LDL.LU R0, [R1+0x7f8] ;  /* 0x0007f80001007983 */ /* 0x001f280000300800 */
[----:B------:R-:W4:Y:S04]  /*32a50*/  LDL.LU R21, [R1+0x54] ;  /* 0x0000540001157983 */ /* 0x000f280000300800 */
[----:B------:R-:W4:Y:S04]  /*32a60*/  LDL.LU R19, [R1+0x38] ;  /* 0x0000380001137983 */ /* 0x000f280000300800 */
[----:B---3--:R0:W-:Y:S04]  /*32a70*/  STS.U8 [R22+UR4+0x100], R8 ;  /* 0x0001000816007988 */ /* 0x0081e80008000004 */
[----:B--2---:R1:W-:Y:S04]  /*32a80*/  STS.U8 [R22+UR4+0x140], R7 ;  /* 0x0001400716007988 */ /* 0x0043e80008000004 */
[----:B----4-:R2:W-:Y:S04]  /*32a90*/  STS.U8 [R22+UR4+0x300], R18 ;  /* 0x0003001216007988 */ /* 0x0105e80008000004 */
[----:B------:R3:W-:Y:S04]  /*32aa0*/  STS.U8 [R22+UR4+0x340], R29 ;  /* 0x0003401d16007988 */ /* 0x0007e80008000004 */
[----:B0-----:R-:W4:Y:S04]  /*32ab0*/  LDL.LU R8, [R1+0x34] ;  /* 0x0000340001087983 */ /* 0x001f280000300800 */
[----:B-1----:R-:W4:Y:S04]  /*32ac0*/  LDL.LU R7, [R1+0x18] ;  /* 0x0000180001077983 */ /* 0x002f280000300800 */
[----:B--2---:R-:W2:Y:S04]  /*32ad0*/  LDL.LU R18, [R1+0x14] ;  /* 0x0000140001127983 */ /* 0x004ea80000300800 */
[----:B---3--:R-:W3:Y:S04]  /*32ae0*/  LDL.LU R29, [R1+0x3e6c] ;  /* 0x003e6c00011d7983 */ /* 0x008ee80000300800 */
[----:B------:R-:W-:Y:S04]  /*32af0*/  STS.U8 [R22+UR4+0x500], R20 ;  /* 0x0005001416007988 */ /* 0x000fe80008000004 */
[----:B------:R-:W-:Y:S04]  /*32b00*/  STS.U8 [R22+UR4+0x540], R17 ;  /* 0x0005401116007988 */ /* 0x000fe80008000004 */
[----:B------:R0:W-:Y:S04]  /*32b10*/  STS.U8 [R22+UR4+0x700], R13 ;  /* 0x0007000d16007988 */ /* 0x0001e80008000004 */
[----:B------:R1:W-:Y:S04]  /*32b20*/  STS.U8 [R22+UR4+0x740], R6 ;  /* 0x0007400616007988 */ /* 0x0003e80008000004 */
[----:B------:R1:W-:Y:S04]  /*32b30*/  STS.U8 [R22+UR4+0x900], R5 ;  /* 0x0009000516007988 */ /* 0x0003e80008000004 */
[----:B0-----:R-:W2:Y:S04]  /*32b40*/  LDL.LU R13, [R1+0x80c] ;  /* 0x00080c00010d7983 */ /* 0x001ea80000300800 */
[----:B-1----:R-:W2:Y:S04]  /*32b50*/  LDL.LU R6, [R1+0x81c] ;  /* 0x00081c0001067983 */ /* 0x002ea80000300800 */
[----:B------:R-:W2:Y:S04]  /*32b60*/  LDL.LU R5, [R1+0x818] ;  /* 0x0008180001057983 */ /* 0x000ea80000300800 */
[----:B---3--:R0:W-:Y:S04]  /*32b70*/  STS.U8 [R22+UR4+0x940], R29 ;  /* 0x0009401d16007988 */ /* 0x0081e80008000004 */
[----:B------:R1:W-:Y:S04]  /*32b80*/  STS.U8 [R22+UR4+0xb00], R16 ;  /* 0x000b001016007988 */ /* 0x0003e80008000004 */
[----:B0-----:R-:W3:Y:S04]  /*32b90*/  LDL.LU R29, [R1+0x58] ;  /* 0x00005800011d7983 */ /* 0x001ee80000300800 */
[----:B-1----:R-:W2:Y:S04]  /*32ba0*/  LDL.LU R16, [R1+0x7f4] ;  /* 0x0007f40001107983 */ /* 0x002ea80000300800 */
[----:B------:R-:W2:Y:S04]  /*32bb0*/  LDL.LU R17, [R1+0x824] ;  /* 0x0008240001117983 */ /* 0x000ea80000300800 */
[----:B------:R-:W-:Y:S01]  /*32bc0*/  STS.U8 [R22+UR4+0xb40], R2 ;  /* 0x000b400216007988 */ /* 0x000fe20008000004 */
[----:B------:R-:W-:-:S03]  /*32bd0*/  LOP3.LUT R20, R26, 0x30, RZ, 0x3c, !PT ;  /* 0x000000301a147812 */ /* 0x000fc600078e3cff */
[----:B------:R-:W-:Y:S04]  /*32be0*/  STS.U8 [R22+UR4+0xd00], R9 ;  /* 0x000d000916007988 */ /* 0x000fe80008000004 */
[----:B------:R-:W-:Y:S04]  /*32bf0*/  STS.U8 [R22+UR4+0xd40], R10 ;  /* 0x000d400a16007988 */ /* 0x000fe80008000004 */
[----:B------:R-:W-:Y:S04]  /*32c00*/  STS.U8 [R22+UR4+0xf00], R23 ;  /* 0x000f001716007988 */ /* 0x000fe80008000004 */
[----:B------:R0:W-:Y:S04]  /*32c10*/  STS.U8 [R22+UR4+0xf40], R24 ;  /* 0x000f401816007988 */ /* 0x0001e80008000004 */
[----:B------:R1:W-:Y:S04]  /*32c20*/  STS.U8 [R20+UR4+0x180], R0 ;  /* 0x0001800014007988 */ /* 0x0003e80008000004 */
[----:B--2---:R-:W-:Y:S04]  /*32c30*/  STL [R1+0x3e68], R17 ;  /* 0x003e681101007387 */ /* 0x004fe80000100800 */
[----:B------:R-:W2:Y:S04]  /*32c40*/  LDL.LU R26, [R1+0x820] ;  /* 0x00082000011a7983 */ /* 0x000ea80000300800 */
[----:B0-----:R-:W2:Y:S04]  /*32c50*/  LDL.LU R22, [R1+0x82c] ;  /* 0x00082c0001167983 */ /* 0x001ea80000300800 */
[----:B-1----:R-:W2:Y:S04]  /*32c60*/  LDL.LU R0, [R1+0x828] ;  /* 0x0008280001007983 */ /* 0x002ea80000300800 */
[----:B------:R-:W2:Y:S04]  /*32c70*/  LDL R2, [R1+0xd90] ;  /* 0x000d900001027983 */ /* 0x000ea80000100800 */
[----:B------:R-:W-:Y:S04]  /*32c80*/  STS.U8 [R20+UR4+0x1c0], R16 ;  /* 0x0001c01014007988 */ /* 0x000fe80008000004 */
[----:B---3--:R-:W-:Y:S04]  /*32c90*/  STS.U8 [R20+UR4+0x380], R29 ;  /* 0x0003801d14007988 */ /* 0x008fe80008000004 */
[----:B------:R-:W-:Y:S04]  /*32ca0*/  STS.U8 [R20+UR4+0x3c0], R21 ;  /* 0x0003c01514007988 */ /* 0x000fe80008000004 */
[----:B------:R-:W-:Y:S04]  /*32cb0*/  STS.U8 [R20+UR4+0x580], R19 ;  /* 0x0005801314007988 */ /* 0x000fe80008000004 */
        /* <DEDUP_REMOVED lines=10> */
[----:B------:R0:W-:Y:S01]  /*32d60*/  STS.U8 [R20+UR4+0xfc0], R13 ;  /* 0x000fc00d14007988 */ /* 0x0001e20008000004 */
[----:B------:R-:W-:Y:S01]  /*32d70*/  BAR.SYNC.DEFER_BLOCKING 0x0 ;  /* 0x0000000000007b1d */ /* 0x000fe20000010000 */
[----:B0-----:R-:W-:-:S05]  /*32d80*/  IMAD R13, R5, 0x100, R6 ;  /* 0x00000100050d7824 */ /* 0x001fca00078e0206 */
[----:B--2---:R-:W0:Y:S04]  /*32d90*/  LDSM.16.M88.4 R8, [R2+UR4] ;  /* 0x000000040208783b */ /* 0x004e280008000200 */
[----:B------:R-:W1:Y:S04]  /*32da0*/  LDSM.16.M88.4 R16, [R2+UR4+0x200] ;  /* 0x000200040210783b */ /* 0x000e680008000200 */
[----:B0-----:R0:W-:Y:S01]  /*32db0*/  STL.64 [R1+0x7f0], R8 ;  /* 0x0007f00801007387 */ /* 0x0011e20000100a00 */
[----:B------:R-:W-:-:S03]  /*32dc0*/  IMAD.MOV.U32 R7, RZ, RZ, R8 ;  /* 0x000000ffff077224 */ /* 0x000fc600078e0008 */
[----:B------:R2:W-:Y:S01]  /*32dd0*/  STL.64 [R1+0x7f8], R10 ;  /* 0x0007f80a01007387 */ /* 0x0005e20000100a00 */
[----:B------:R-:W-:Y:S02]  /*32de0*/  IMAD.MOV.U32 R3, RZ, RZ, R9 ;  /* 0x000000ffff037224 */ /* 0x000fe400078e0009 */
[----:B-1----:R-:W-:Y:S01]  /*32df0*/  IMAD.MOV.U32 R5, RZ, RZ, R17 ;  /* 0x000000ffff057224 */ /* 0x002fe200078e0011 */
[----:B0-----:R-:W3:Y:S04]  /*32e00*/  LDL.LU.64 R8, [R1+0x890] ;  /* 0x0008900001087983 */ /* 0x001ee80000300a00 */
[----:B--2---:R-:W3:Y:S04]  /*32e10*/  LDL.LU.64 R10, [R1+0x898] ;  /* 0x00089800010a7983 */ /* 0x004ee80000300a00 */
[----:B------:R0:W-:Y:S04]  /*32e20*/  STL.64 [R1+0x800], R16 ;  /* 0x0008001001007387 */ /* 0x0001e80000100a00 */
[----:B------:R-:W-:Y:S04]  /*32e30*/  STL.64 [R1+0x808], R18 ;  /* 0x0008081201007387 */ /* 0x000fe80000100a00 */
[----:B0-----:R-:W2:Y:S01]  /*32e40*/  LDL.LU R17, [R1+0x3e68] ;  /* 0x003e680001117983 */ /* 0x001ea20000300800 */
[----:B------:R-:W-:-:S03]  /*32e50*/  IMAD R12, R14, 0x100, R15 ;  /* 0x000001000e0c7824 */ /* 0x000fc600078e020f */
[----:B------:R-:W4:Y:S01]  /*32e60*/  LDL.LU.64 R24, [R1+0x8b0] ;  /* 0x0008b00001187983 */ /* 0x000f220000300a00 */
[----:B------:R-:W-:Y:S02]  /*32e70*/  IMAD.MOV.U32 R6, RZ, RZ, R16 ;  /* 0x000000ffff067224 */ /* 0x000fe400078e0010 */
[----:B------:R-:W-:Y:S01]  /*32e80*/  IMAD R15, R0, 0x100, R22 ;  /* 0x00000100000f7824 */ /* 0x000fe200078e0216 */
[----:B------:R-:W-:Y:S02]  /*32e90*/  F2FP.F16.E5M2.UNPACK_B R13, R13 ;  /* 0x0000000dff0d723e */ /* 0x000fe400020004ff */
[----:B------:R-:W-:Y:S02]  /*32ea0*/  F2FP.F16.E5M2.UNPACK_B R12, R12 ;  /* 0x0000000cff0c723e */ /* 0x000fe400020004ff */
[----:B------:R-:W-:Y:S02]  /*32eb0*/  F2FP.F16.E5M2.UNPACK_B R20, R7 ;  /* 0x00000007ff14723e */ /* 0x000fe400020004ff */
[----:B------:R-:W-:-:S02]  /*32ec0*/  F2FP.F16.E5M2.UNPACK_B R21, R3 ;  /* 0x00000003ff15723e */ /* 0x000fc400020004ff */
[----:B------:R-:W-:Y:S01]  /*32ed0*/  F2FP.F16.E5M2.UNPACK_B R15, R15 ;  /* 0x0000000fff0f723e */ /* 0x000fe200020004ff */
[----:B--2---:R-:W-:Y:S02]  /*32ee0*/  IMAD R14, R26, 0x100, R17 ;  /* 0x000001001a0e7824 */ /* 0x004fe400078e0211 */
[----:B------:R-:W4:Y:S04]  /*32ef0*/  LDL.LU.64 R26, [R1+0x8b8] ;  /* 0x0008b800011a7983 */ /* 0x000f280000300a00 */
[----:B------:R-:W0:Y:S01]  /*32f00*/  LDSM.16.M88.4 R16, [R2+UR4+0x400] ;  /* 0x000400040210783b */ /* 0x000e220008000200 */
[----:B------:R-:W-:-:S07]  /*32f10*/  F2FP.F16.E5M2.UNPACK_B R14, R14 ;  /* 0x0000000eff0e723e */ /* 0x000fce00020004ff */
[----:B---3--:R-:W-:Y:S01]  /*32f20*/  HMMA.16816.F32 R8, R12, R20, R8 ;  /* 0x000000140c08723c */ /* 0x008fe20000001808 */
[----:B0-----:R-:W-:Y:S01]  /*32f30*/  STL.64 [R1+0x810], R16 ;  /* 0x0008101001007387 */ /* 0x001fe20000100a00 */
[----:B------:R-:W-:-:S03]  /*32f40*/  IMAD.MOV.U32 R4, RZ, RZ, R16 ;  /* 0x000000ffff047224 */ /* 0x000fc600078e0010 */
[----:B------:R-:W-:Y:S01]  /*32f50*/  STL.64 [R1+0x818], R18 ;  /* 0x0008181201007387 */ /* 0x000fe20000100a00 */
[----:B------:R-:W-:-:S03]  /*32f60*/  IMAD.MOV.U32 R0, RZ, RZ, R17 ;  /* 0x000000ffff007224 */ /* 0x000fc600078e0011 */
[----:B------:R-:W0:Y:S10]  /*32f70*/  LDSM.16.M88.4 R16, [R2+UR4+0x600] ;  /* 0x000600040210783b */ /* 0x000e340008000200 */
[----:B------:R-:W-:Y:S04]  /*32f80*/  STL.64 [R1+0x20], R8 ;  /* 0x0000200801007387 */ /* 0x000fe80000100a00 */
[----:B------:R-:W-:Y:S04]  /*32f90*/  STL.64 [R1+0x28], R10 ;  /* 0x0000280a01007387 */ /* 0x000fe80000100a00 */
[----:B0-----:R-:W-:Y:S04]  /*32fa0*/  STL.64 [R1+0x820], R16 ;  /* 0x0008201001007387 */ /* 0x001fe80000100a00 */
[----:B------:R0:W-:Y:S02]  /*32fb0*/  STL.64 [R1+0x828], R18 ;  /* 0x0008281201007387 */ /* 0x0001e40000100a00 */
[----:B0-----:R-:W-:-:S02]  /*32fc0*/  F2FP.F16.E5M2.UNPACK_B R18, R6 ;  /* 0x00000006ff12723e */ /* 0x001fc400020004ff */
[----:B------:R-:W-:-:S07]  /*32fd0*/  F2FP.F16.E5M2.UNPACK_B R19, R5 ;  /* 0x00000005ff13723e */ /* 0x000fce00020004ff */
[----:B----4-:R-:W-:-:S15]  /*32fe0*/  HMMA.16816.F32 R24, R12, R18, R24 ;  /* 0x000000120c18723c */ /* 0x010fde0000001818 */
[----:B------:R-:W-:-:S04]  /*32ff0*/  NOP ;  /* 0x0000000000007918 */ /* 0x000fc80000000000 */
[----:B------:R-:W-:Y:S04]  /*33000*/  STL.64 [R1+0x40], R24 ;  /* 0x0000401801007387 */ /* 0x000fe80000100a00 */
[----:B------:R-:W-:Y:S04]  /*33010*/  STL.64 [R1+0x48], R26 ;  /* 0x0000481a01007387 */ /* 0x000fe80000100a00 */
[----:B------:R-:W0:Y:S04]  /*33020*/  LDSM.16.M88.4 R24, [R2+UR4+0x800] ;  /* 0x000800040218783b */ /* 0x000e280008000200 */
[----:B0-----:R-:W-:Y:S04]  /*33030*/  STL.64 [R1+0x830], R24 ;  /* 0x0008301801007387 */ /* 0x001fe80000100a00 */
[----:B------:R0:W-:Y:S01]  /*33040*/  STL.64 [R1+0x838], R26 ;  /* 0x0008381a01007387 */ /* 0x0001e20000100a00 */
[----:B------:R-:W-:-:S03]  /*33050*/  IMAD.MOV.U32 R8, RZ, RZ, R24 ;  /* 0x000000ffff087224 */ /* 0x000fc600078e0018 */
[----:B0-----:R-:W2:Y:S04]  /*33060*/  LDL.LU R27, [R1+0x8f4] ;  /* 0x0008f400011b7983 */ /* 0x001ea80000300800 */
[----:B------:R-:W3:Y:S04]  /*33070*/  LDL.LU R28, [R1+0x8f0] ;  /* 0x0008f000011c7983 */ /* 0x000ee80000300800 */
[----:B------:R-:W4:Y:S04]  /*33080*/  LDL.LU R24, [R1+0x8fc] ;  /* 0x0008fc0001187983 */ /* 0x000f280000300800 */
[----:B------:R-:W2:Y:S04]  /*33090*/  LDL.LU R23, [R1+0x8f8] ;  /* 0x0008f80001177983 */ /* 0x000ea80000300800 */
[----:B------:R-:W2:Y:S04]  /*330a0*/  LDL.LU R29, [R1+0x904] ;  /* 0x00090400011d7983 */ /* 0x000ea80000300800 */
[----:B------:R-:W2:Y:S04]  /*330b0*/  LDL.LU R22, [R1+0x900] ;  /* 0x0009000001167983 */ /* 0x000ea80000300800 */
[----:B--2---:R-:W-:Y:S04]  /*330c0*/  STL.64 [R1+0x3e40], R22 ;  /* 0x003e401601007387 */ /* 0x004fe80000100a00 */
[----:B------:R0:W-:Y:S04]  /*330d0*/  STL.64 [R1+0x3e38], R20 ;  /* 0x003e381401007387 */ /* 0x0001e80000100a00 */
[----:B0-----:R-:W2:Y:S04]  /*330e0*/  LDL.LU.64 R20, [R1+0x8d0] ;  /* 0x0008d00001147983 */ /* 0x001ea80000300a00 */
[----:B------:R-:W2:Y:S04]  /*330f0*/  LDL.LU.64 R22, [R1+0x8d8] ;  /* 0x0008d80001167983 */ /* 0x000ea80000300a00 */
[----:B------:R-:W2:Y:S01]  /*33100*/  LDL.LU R26, [R1+0x90c] ;  /* 0x00090c00011a7983 */ /* 0x000ea20000300800 */
[----:B------:R-:W-:-:S02]  /*33110*/  IMAD.MOV.U32 R9, RZ, RZ, R25 ;  /* 0x000000ffff097224 */ /* 0x000fc400078e0019 */
[----:B------:R-:W-:Y:S01]  /*33120*/  IMAD.MOV.U32 R3, RZ, RZ, R17 ;  /* 0x000000ffff037224 */ /* 0x000fe200078e0011 */
[----:B------:R-:W-:Y:S01]  /*33130*/  F2FP.F16.E5M2.UNPACK_B R17, R0 ;  /* 0x00000000ff11723e */ /* 0x000fe200020004ff */
[----:B--2---:R-:W-:Y:S04]  /*33140*/  STL.64 [R1+0x3e50], R26 ;  /* 0x003e501a01007387 */ /* 0x004fe80000100a00 */
[----:B----4-:R-:W-:Y:S04]  /*33150*/  STL [R1+0x3e48], R24 ;  /* 0x003e481801007387 */ /* 0x010fe80000100800 */
[----:B------:R-:W0:Y:S04]  /*33160*/  LDSM.16.M88.4 R24, [R2+UR4+0xa00] ;  /* 0x000a00040218783b */ /* 0x000e280008000200 */
[----:B------:R-:W2:Y:S04]  /*33170*/  LDL.LU R0, [R1+0x908] ;  /* 0x0009080001007983 */ /* 0x000ea80000300800 */
[----:B0-----:R0:W-:Y:S01]  /*33180*/  STL.64 [R1+0x840], R24 ;  /* 0x0008401801007387 */ /* 0x0011e20000100a00 */
[----:B------:R-:W-:-:S03]  /*33190*/  IMAD.MOV.U32 R6, RZ, RZ, R24 ;  /* 0x000000ffff067224 */ /* 0x000fc600078e0018 */
[----:B------:R1:W-:Y:S01]  /*331a0*/  STL.64 [R1+0x848], R26 ;  /* 0x0008481a01007387 */ /* 0x0003e20000100a00 */
[----:B------:R-:W-:-:S03]  /*331b0*/  IMAD.MOV.U32 R7, RZ, RZ, R25 ;  /* 0x000000ffff077224 */ /* 0x000fc600078e0019 */
[----:B0-----:R-:W4:Y:S04]  /*331c0*/  LDL.LU.64 R24, [R1+0xa0] ;  /* 0x0000a00001187983 */ /* 0x001f280000300a00 */
[----:B-1----:R-:W2:Y:S01]  /*331d0*/  LDL.LU.64 R26, [R1+0xa8] ;  /* 0x0000a800011a7983 */ /* 0x002ea20000300a00 */
[----:B------:R-:W-:Y:S01]  /*331e0*/  IMAD.MOV.U32 R10, RZ, RZ, R16 ;  /* 0x000000ffff0a7224 */ /* 0x000fe200078e0010 */
[----:B------:R-:W-:-:S07]  /*331f0*/  F2FP.F16.E5M2.UNPACK_B R16, R4 ;  /* 0x00000004ff10723e */ /* 0x000fce00020004ff */
[----:B------:R-:W-:-:S15]  /*33200*/  HMMA.16816.F32 R20, R12, R16, R20 ;  /* 0x000000100c14723c */ /* 0x000fde0000001814 */
[----:B------:R-:W-:-:S04]  /*33210*/  NOP ;  /* 0x0000000000007918 */ /* 0x000fc80000000000 */
[----:B------:R-:W-:Y:S04]  /*33220*/  STL.64 [R1+0x60], R20 ;  /* 0x0000601401007387 */ /* 0x000fe80000100a00 */
[----:B------:R-:W-:Y:S04]  /*33230*/  STL.64 [R1+0x68], R22 ;  /* 0x0000681601007387 */ /* 0x000fe80000100a00 */
[----:B------:R-:W0:Y:S04]  /*33240*/  LDSM.16.M88.4 R20, [R2+UR4+0xc00] ;  /* 0x000c00040214783b */ /* 0x000e280008000200 */
[----:B--2---:R-:W-:Y:S04]  /*33250*/  STL.64 [R1+0x3e60], R26 ;  /* 0x003e601a01007387 */ /* 0x004fe80000100a00 */
[----:B----4-:R1:W-:Y:S04]  /*33260*/  STL.64 [R1+0x3e58], R24 ;  /* 0x003e581801007387 */ /* 0x0103e80000100a00 */
[----:B-1----:R-:W2:Y:S04]  /*33270*/  LDL.LU.64 R24, [R1+0x80] ;  /* 0x0000800001187983 */ /* 0x002ea80000300a00 */
[----:B------:R-:W2:Y:S04]  /*33280*/  LDL.LU.64 R26, [R1+0x88] ;  /* 0x00008800011a7983 */ /* 0x000ea80000300a00 */
[----:B------:R-:W-:Y:S04]  /*33290*/  STL.64 [R1+0x3e30], R18 ;  /* 0x003e301201007387 */ /* 0x000fe80000100a00 */
[----:B------:R-:W-:Y:S04]  /*332a0*/  STL.64 [R1+0x3e28], R16 ;  /* 0x003e281001007387 */ /* 0x000fe80000100a00 */
[----:B------:R-:W1:Y:S01]  /*332b0*/  LDSM.16.M88.4 R16, [R2+UR4+0xe00] ;  /* 0x000e00040210783b */ /* 0x000e620008000200 */
[----:B------:R-:W-:-:S02]  /*332c0*/  F2FP.F16.E5M2.UNPACK_B R10, R10 ;  /* 0x0000000aff0a723e */ /* 0x000fc400020004ff */
[----:B------:R-:W-:Y:S01]  /*332d0*/  F2FP.F16.E5M2.UNPACK_B R11, R3 ;  /* 0x00000003ff0b723e */ /* 0x000fe200020004ff */
[----:B0-----:R0:W-:Y:S01]  /*332e0*/  STL.64 [R1+0x850], R20 ;  /* 0x0008501401007387 */ /* 0x0011e20000100a00 */
[----:B------:R-:W-:-:S03]  /*332f0*/  IMAD.MOV.U32 R4, RZ, RZ, R20 ;  /* 0x000000ffff047224 */ /* 0x000fc600078e0014 */
[----:B------:R4:W-:Y:S01]  /*33300*/  STL.64 [R1+0x858], R22 ;  /* 0x0008581601007387 */ /* 0x0009e20000100a00 */
[----:B------:R-:W-:-:S03]  /*33310*/  IMAD.MOV.U32 R5, RZ, RZ, R21 ;  /* 0x000000ffff057224 */ /* 0x000fc600078e0015 */
[----:B0-----:R-:W3:Y:S04]  /*33320*/  LDL.LU.64 R20, [R1+0x1b0] ;  /* 0x0001b00001147983 */ /* 0x001ee80000300a00 */
[----:B----4-:R-:W3:Y:S04]  /*33330*/  LDL.LU.64 R22, [R1+0x1b8] ;  /* 0x0001b80001167983 */ /* 0x010ee80000300a00 */
[----:B-1----:R0:W-:Y:S01]  /*33340*/  STL.64 [R1+0x860], R16 ;  /* 0x0008601001007387 */ /* 0x0021e20000100a00 */
[----:B------:R-:W-:-:S03]  /*33350*/  IMAD.MOV.U32 R2, RZ, RZ, R16 ;  /* 0x000000ffff027224 */ /* 0x000fc600078e0010 */
[----:B------:R1:W-:Y:S01]  /*33360*/  STL.64 [R1+0x868], R18 ;  /* 0x0008681201007387 */ /* 0x0003e20000100a00 */
[----:B------:R-:W-:-:S03]  /*33370*/  IMAD.MOV.U32 R3, RZ, RZ, R17 ;  /* 0x000000ffff037224 */ /* 0x000fc600078e0011 */
[----:B0-----:R-:W4:Y:S04]  /*33380*/  LDL.LU.64 R16, [R1+0x1a0] ;  /* 0x0001a00001107983 */ /* 0x001f280000300a00 */
[----:B-1----:R-:W4:Y:S01]  /*33390*/  LDL.LU.64 R18, [R1+0x1a8] ;  /* 0x0001a80001127983 */ /* 0x002f220000300a00 */
[----:B--2---:R-:W-:-:S15]  /*333a0*/  HMMA.16816.F32 R24, R12, R10, R24 ;  /* 0x0000000a0c18723c */ /* 0x004fde0000001818 */
[----:B------:R-:W-:-:S04]  /*333b0*/  NOP ;  /* 0x0000000000007918 */ /* 0x000fc80000000000 */
[----:B------:R-:W-:Y:S04]  /*333c0*/  STL.64 [R1+0x80], R24 ;  /* 0x0000801801007387 */ /* 0x000fe80000100a00 */
[----:B------:R0:W-:Y:S04]  /*333d0*/  STL.64 [R1+0x88], R26 ;  /* 0x0000881a01007387 */ /* 0x0001e80000100a00 */
[----:B0-----:R-:W2:Y:S04]  /*333e0*/  LDL.LU.64 R26, [R1+0x3e60] ;  /* 0x003e6000011a7983 */ /* 0x001ea80000300a00 */
[----:B------:R-:W2:Y:S01]  /*333f0*/  LDL.LU.64 R24, [R1+0x3e58] ;  /* 0x003e580001187983 */ /* 0x000ea20000300a00 */
[----:B------:R-:W-:-:S02]  /*33400*/  F2FP.F16.E5M2.UNPACK_B R8, R8 ;  /* 0x00000008ff08723e */ /* 0x000fc400020004ff */
[----:B------:R-:W-:Y:S02]  /*33410*/  F2FP.F16.E5M2.UNPACK_B R9, R9 ;  /* 0x00000009ff09723e */ /* 0x000fe400020004ff */
[----:B------:R-:W-:Y:S02]  /*33420*/  F2FP.F16.E5M2.UNPACK_B R6, R6 ;  /* 0x00000006ff06723e */ /* 0x000fe400020004ff */
[----:B------:R-:W-:-:S03]  /*33430*/  F2FP.F16.E5M2.UNPACK_B R7, R7 ;  /* 0x00000007ff07723e */ /* 0x000fc600020004ff */
[----:B--2---:R-:W-:-:S15]  /*33440*/  HMMA.16816.F32 R24, R12, R8, R24 ;  /* 0x000000080c18723c */ /* 0x004fde0000001818 */
[----:B------:R-:W-:-:S04]  /*33450*/  NOP ;  /* 0x0000000000007918 */ /* 0x000fc80000000000 */
[----:B------:R-:W-:Y:S04]  /*33460*/  STL.64 [R1+0xa0], R24 ;  /* 0x0000a01801007387 */ /* 0x000fe80000100a00 */
[----:B------:R0:W-:Y:S04]  /*33470*/  STL.64 [R1+0xa8], R26 ;  /* 0x0000a81a01007387 */ /* 0x0001e80000100a00 */
[----:B0-----:R-:W2:Y:S04]  /*33480*/  LDL.LU.64 R26, [R1+0x3e50] ;  /* 0x003e5000011a7983 */ /* 0x001ea80000300a00 */
[----:B------:R-:W2:Y:S04]  /*33490*/  LDL.LU R24, [R1+0x3e48] ;  /* 0x003e480001187983 */ /* 0x000ea80000300800 */
[----:B------:R-:W-:Y:S04]  /*334a0*/  STL.64 [R1+0x3e20], R10 ;  /* 0x003e200a01007387 */ /* 0x000fe80000100a00 */
[----:B------:R0:W-:Y:S04]  /*334b0*/  STL.64 [R1+0x3e18], R8 ;  /* 0x003e180801007387 */ /* 0x0001e80000100a00 */
[----:B0-----:R-:W2:Y:S04]  /*334c0*/  LDL.LU.64 R8, [R1+0x7e0] ;  /* 0x0007e00001087983 */ /* 0x001ea80000300a00 */
[----:B------:R-:W2:Y:S01]  /*334d0*/  LDL.LU.64 R10, [R1+0x7e8] ;  /* 0x0007e800010a7983 */ /* 0x000ea20000300a00 */
[----:B---3--:R-:W-:Y:S01]  /*334e0*/  HMMA.16816.F32 R20, R12, R6, R20 ;  /* 0x000000060c14723c */ /* 0x008fe20000001814 */
[----:B------:R-:W-:-:S02]  /*334f0*/  F2FP.F16.E5M2.UNPACK_B R4, R4 ;  /* 0x00000004ff04723e */ /* 0x000fc400020004ff */
[----:B------:R-:W-:Y:S02]  /*33500*/  F2FP.F16.E5M2.UNPACK_B R5, R5 ;  /* 0x00000005ff05723e */ /* 0x000fe400020004ff */
[----:B------:R-:W-:Y:S02]  /*33510*/  F2FP.F16.E5M2.UNPACK_B R2, R2 ;  /* 0x00000002ff02723e */ /* 0x000fe400020004ff */
[----:B------:R-:W-:-:S12]  /*33520*/  F2FP.F16.E5M2.UNPACK_B R3, R3 ;  /* 0x00000003ff03723e */ /* 0x000fd800020004ff */
[----:B------:R-:W-:Y:S04]  /*33530*/  STL.64 [R1+0x1b0], R20 ;  /* 0x0001b01401007387 */ /* 0x000fe80000100a00 */
[----:B------:R0:W-:Y:S04]  /*33540*/  STL.64 [R1+0x1b8], R22 ;  /* 0x0001b81601007387 */ /* 0x0001e80000100a00 */
[----:B0-----:R-:W3:Y:S04]  /*33550*/  LDL.LU.64 R22, [R1+0x3e40] ;  /* 0x003e400001167983 */ /* 0x001ee80000300a00 */
[----:B------:R-:W3:Y:S04]  /*33560*/  LDL.LU.64 R20, [R1+0x3e38] ;  /* 0x003e380001147983 */ /* 0x000ee80000300a00 */
[----:B------:R-:W-:Y:S04]  /*33570*/  STL.64 [R1+0x3e00], R6 ;  /* 0x003e000601007387 */ /* 0x000fe80000100a00 */
[----:B------:R4:W-:Y:S01]  /*33580*/  STL.64 [R1+0x3df8], R4 ;  /* 0x003df80401007387 */ /* 0x0009e20000100a00 */
[C---:B--2---:R-:W-:Y:S08]  /*33590*/  HMMA.16816.F32 R8, R12.reuse, R4, R8 ;  /* 0x000000040c08723c */ /* 0x044ff00000001808 */
[----:B----4-:R-:W-:Y:S11]  /*335a0*/  HMMA.16816.F32 R4, R12, R2, R16 ;  /* 0x000000020c04723c */ /* 0x010ff60000001810 */
[----:B------:R0:W-:Y:S04]  /*335b0*/  STL.64 [R1+0x7e0], R8 ;  /* 0x0007e00801007387 */ /* 0x0001e80000100a00 */
[----:B------:R1:W-:Y:S04]  /*335c0*/  STL.64 [R1+0x7e8], R10 ;  /* 0x0007e80a01007387 */ /* 0x0003e80000100a00 */
[----:B------:R2:W-:Y:S04]  /*335d0*/  STL.64 [R1+0x1a0], R4 ;  /* 0x0001a00401007387 */ /* 0x0005e80000100a00 */
[----:B------:R4:W-:Y:S04]  /*335e0*/  STL.64 [R1+0x1a8], R6 ;  /* 0x0001a80601007387 */ /* 0x0009e80000100a00 */
[----:B------:R-:W3:Y:S04]  /*335f0*/  LDL.LU.64 R16, [R1+0x7d0] ;  /* 0x0007d00001107983 */ /* 0x000ee80000300a00 */
[----:B------:R-:W3:Y:S04]  /*33600*/  LDL.LU.64 R18, [R1+0x7d8] ;  /* 0x0007d80001127983 */ /* 0x000ee80000300a00 */
[----:B0-----:R-:W3:Y:S04]  /*33610*/  LDL.LU.64 R8, [R1+0x7c0] ;  /* 0x0007c00001087983 */ /* 0x001ee80000300a00 */
[----:B-1----:R-:W3:Y:S04]  /*33620*/  LDL.LU.64 R10, [R1+0x7c8] ;  /* 0x0007c800010a7983 */ /* 0x002ee80000300a00 */
[----:B--2---:R-:W2:Y:S04]  /*33630*/  LDL.LU.64 R4, [R1+0x790] ;  /* 0x0007900001047983 */ /* 0x004ea80000300a00 */
[----:B----4-:R-:W4:Y:S01]  /*33640*/  LDL.LU.64 R6, [R1+0x798] ;  /* 0x0007980001067983 */ /* 0x010f220000300a00 */
[----:B------:R-:W-:-:S03]  /*33650*/  IMAD R15, R0, 0x100, R26 ;  /* 0x00000100000f7824 */ /* 0x000fc600078e021a */
[----:B----4-:R-:W-:Y:S04]  /*33660*/  STL.64 [R1+0x3e10], R6 ;  /* 0x003e100601007387 */ /* 0x010fe80000100a00 */
[----:B--2---:R0:W-:Y:S04]  /*33670*/  STL.64 [R1+0x3e08], R4 ;  /* 0x003e080401007387 */ /* 0x0041e80000100a00 */
[----:B0-----:R-:W2:Y:S04]  /*33680*/  LDL.LU.64 R4, [R1+0x7a0] ;  /* 0x0007a00001047983 */ /* 0x001ea80000300a00 */
[----:B------:R-:W2:Y:S04]  /*33690*/  LDL.LU.64 R6, [R1+0x7a8] ;  /* 0x0007a80001067983 */ /* 0x000ea80000300a00 */
[----:B------:R-:W4:Y:S01]  /*336a0*/  LDL.LU R26, [R1+0x914] ;  /* 0x00091400011a7983 */ /* 0x000f220000300800 */
[----:B---3--:R-:W-:-:S02]  /*336b0*/  IMAD R13, R23, 0x100, R24 ;  /* 0x00000100170d7824 */ /* 0x008fc400078e0218 */
[----:B------:R-:W-:Y:S02]  /*336c0*/  IMAD R12, R28, 0x100, R27 ;  /* 0x000001001c0c7824 */ /* 0x000fe400078e021b */
[----:B------:R-:W-:Y:S01]  /*336d0*/  IMAD R14, R22, 0x100, R29 ;  /* 0x00000100160e7824 */ /* 0x000fe200078e021d */
[----:B------:R-:W-:Y:S02]  /*336e0*/  F2FP.F16.E5M2.UNPACK_B R15, R15 ;  /* 0x0000000fff0f723e */ /* 0x000fe400020004ff */
[----:B------:R-:W-:Y:S02]  /*336f0*/  F2FP.F16.E5M2.UNPACK_B R13, R13 ;  /* 0x0000000dff0d723e */ /* 0x000fe400020004ff */
[----:B------:R-:W-:Y:S02]  /*33700*/  F2FP.F16.E5M2.UNPACK_B R12, R12 ;  /* 0x0000000cff0c723e */ /* 0x000fe400020004ff */
[----:B------:R-:W-:Y:S01]  /*33710*/  F2FP.F16.E5M2.UNPACK_B R14, R14 ;  /* 0x0000000eff0e723e */ /* 0x000fe200020004ff */
[----:B----4-:R0:W-:Y:S04]  /*33720*/  STL [R1+0x3de0], R26 ;  /* 0x003de01a01007387 */ /* 0x0101e80000100800 */
[----:B------:R-:W3:Y:S04]  /*33730*/  LDL.LU.64 R24, [R1+0x770] ;  /* 0x0007700001187983 */ /* 0x000ee80000300a00 */
[----:B0-----:R-:W4:Y:S01]  /*33740*/  LDL.LU.64 R26, [R1+0x778] ;  /* 0x00077800011a7983 */ /* 0x001f220000300a00 */
[C---:B------:R-:W-:Y:S03]  /*33750*/  HMMA.16816.F32 R16, R12.reuse, R20, R16 ;  /* 0x000000140c10723c */ /* 0x040fe60000001810 */
[----:B----4-:R-:W-:Y:S04]  /*33760*/  STL.64 [R1+0x3df0], R26 ;  /* 0x003df01a01007387 */ /* 0x010fe80000100a00 */
[----:B---3--:R0:W-:Y:S04]  /*33770*/  STL.64 [R1+0x3de8], R24 ;  /* 0x003de81801007387 */ /* 0x0081e80000100a00 */
[----:B0-----:R-:W3:Y:S04]  /*33780*/  LDL.LU.64 R24, [R1+0x780] ;  /* 0x0007800001187983 */ /* 0x001ee80000300a00 */
[----:B------:R-:W3:Y:S04]  /*33790*/  LDL.LU.64 R26, [R1+0x788] ;  /* 0x00078800011a7983 */ /* 0x000ee80000300a00 */
[----:B------:R-:W4:Y:S04]  /*337a0*/  LDL.LU R0, [R1+0x910] ;  /* 0x0009100001007983 */ /* 0x000f280000300800 */
[----:B------:R-:W-:Y:S04]  /*337b0*/  STL.64 [R1+0x7d0], R16 ;  /* 0x0007d01001007387 */ /* 0x000fe80000100a00 */
[----:B------:R0:W-:Y:S04]  /*337c0*/  STL.64 [R1+0x7d8], R18 ;  /* 0x0007d81201007387 */ /* 0x0001e80000100a00 */
[----:B0-----:R-:W2:Y:S04]  /*337d0*/  LDL.LU.64 R18, [R1+0x3e30] ;  /* 0x003e300001127983 */ /* 0x001ea80000300a00 */
[----:B------:R-:W3:Y:S04]  /*337e0*/  LDL.LU.64 R16, [R1+0x3e28] ;  /* 0x003e280001107983 */ /* 0x000ee80000300a00 */
[----:B------:R-:W-:Y:S04]  /*337f0*/  STL [R1+0x3ddc], R20 ;  /* 0x003ddc1401007387 */ /* 0x000fe80000100800 */
[----:B------:R0:W-:Y:S04]  /*33800*/  STL [R1+0x3dd8], R21 ;  /* 0x003dd81501007387 */ /* 0x0001e80000100800 */
[----:B0-----:R-:W3:Y:S04]  /*33810*/  LDL.LU.64 R20, [R1+0x7b0] ;  /* 0x0007b00001147983 */ /* 0x001ee80000300a00 */
[----:B------:R-:W3:Y:S01]  /*33820*/  LDL.LU.64 R22, [R1+0x7b8] ;  /* 0x0007b80001167983 */ /* 0x000ee20000300a00 */
[----:B--2---:R-:W-:-:S15]  /*33830*/  HMMA.16816.F32 R8, R12, R18, R8 ;  /* 0x000000120c08723c */ /* 0x004fde0000001808 */
[----:B------:R-:W-:-:S04]  /*33840*/  NOP ;  /* 0x0000000000007918 */ /* 0x000fc80000000000 */
[----:B------:R-:W-:Y:S01]  /*33850*/  IMAD.MOV.U32 R29, RZ, RZ, R10 ;  /* 0x000000ffff1d7224 */ /* 0x000fe200078e000a */
[----:B------:R0:W-:Y:S01]  /*33860*/  STL.64 [R1+0x7c0], R8 ;  /* 0x0007c00801007387 */ /* 0x0001e20000100a00 */
[----:B------:R-:W-:-:S03]  /*33870*/  IMAD.MOV.U32 R28, RZ, RZ, R11 ;  /* 0x000000ffff1c7224 */ /* 0x000fc600078e000b */
[----:B------:R-:W2:Y:S01]  /*33880*/  LDL.LU.64 R10, [R1+0x3e20] ;  /* 0x003e2000010a7983 */ /* 0x000ea20000300a00 */
[C---:B---3--:R-:W-:Y:S03]  /*33890*/  HMMA.16816.F32 R20, R12.reuse, R16, R20 ;  /* 0x000000100c14723c */ /* 0x048fe60000001814 */
[----:B0-----:R-:W3:Y:S04]  /*338a0*/  LDL.LU.64 R8, [R1+0x3e18] ;  /* 0x003e180001087983 */ /* 0x001ee80000300a00 */
[----:B------:R-:W-:Y:S04]  /*338b0*/  STL [R1+0x388c], R28 ;  /* 0x00388c1c01007387 */ /* 0x000fe80000100800 */
[----:B------:R-:W-:Y:S08]  /*338c0*/  STL [R1+0x3888], R29 ;  /* 0x0038881d01007387 */ /* 0x000ff00000100800 */
[----:B------:R0:W-:Y:S04]  /*338d0*/  STL.64 [R1+0x7b0], R20 ;  /* 0x0007b01401007387 */ /* 0x0001e80000100a00 */
[----:B------:R-:W-:Y:S04]  /*338e0*/  STL.64 [R1+0x7b8], R22 ;  /* 0x0007b81601007387 */ /* 0x000fe80000100a00 */
[----:B0-----:R-:W3:Y:S04]  /*338f0*/  LDL.LU R20, [R1+0x91c] ;  /* 0x00091c0001147983 */ /* 0x001ee80000300800 */
[----:B------:R-:W3:Y:S01]  /*33900*/  LDL.LU R21, [R1+0x924] ;  /* 0x0009240001157983 */ /* 0x000ee20000300800 */
[----:B--2---:R-:W-:-:S15]  /*33910*/  HMMA.16816.F32 R4, R12, R10, R4 ;  /* 0x0000000a0c04723c */ /* 0x004fde0000001804 */
[----:B------:R-:W-:-:S04]  /*33920*/  NOP ;  /* 0x0000000000007918 */ /* 0x000fc80000000000 */
[----:B------:R-:W-:Y:S04]  /*33930*/  STL.64 [R1+0x7a0], R4 ;  /* 0x0007a00401007387 */ /* 0x000fe80000100a00 */
[----:B------:R0:W-:Y:S04]  /*33940*/  STL.64 [R1+0x7a8], R6 ;  /* 0x0007a80601007387 */ /* 0x0001e80000100a00 */
[----:B0-----:R-:W3:Y:S04]  /*33950*/  LDL.LU.64 R6, [R1+0x3e10] ;  /* 0x003e100001067983 */ /* 0x001ee80000300a00 */
[----:B------:R-:W3:Y:S02]  /*33960*/  LDL.LU.64 R4, [R1+0x3e08] ;  /* 0x003e080001047983 */ /* 0x000ee40000300a00 */
[----:B---3--:R-:W-:-:S15]  /*33970*/  HMMA.16816.F32 R4, R12, R8, R4 ;  /* 0x000000080c04723c */ /* 0x008fde0000001804 */
[----:B------:R-:W-:-:S04]  /*33980*/  NOP ;  /* 0x0000000000007918 */ /* 0x000fc80000000000 */
[----:B------:R-:W-:Y:S04]  /*33990*/  STL.64 [R1+0x790], R4 ;  /* 0x0007900401007387 */ /* 0x000fe80000100a00 */
[----:B------:R0:W-:Y:S04]  /*339a0*/  STL.64 [R1+0x798], R6 ;  /* 0x0007980601007387 */ /* 0x0001e80000100a00 */
[----:B0-----:R-:W2:Y:S04]  /*339b0*/  LDL.LU.64 R6, [R1+0x3e00] ;  /* 0x003e000001067983 */ /* 0x001ea80000300a00 */
[----:B------:R-:W3:Y:S01]  /*339c0*/  LDL.LU.64 R4, [R1+0x3df8] ;  /* 0x003df80001047983 */ /* 0x000ee20000300a00 */
        /* <DEDUP_REMOVED lines=10> */
[----:B0-----:R-:W4:Y:S04]  /*33a70*/  LDL.LU R26, [R1+0x3de0] ;  /* 0x003de000011a7983 */ /* 0x001f280000300800 */
[----:B------:R-:W-:Y:S04]  /*33a80*/  STL.64 [R1+0x3dd0], R6 ;  /* 0x003dd00601007387 */ /* 0x000fe80000100a00 */
[----:B------:R0:W-:Y:S04]  /*33a90*/  STL.64 [R1+0x3dc8], R4 ;  /* 0x003dc80401007387 */ /* 0x0001e80000100a00 */
[----:B0-----:R-:W2:Y:S04]  /*33aa0*/  LDL.LU.64 R4, [R1+0x190] ;  /* 0x0001900001047983 */ /* 0x001ea80000300a00 */
[----:B------:R-:W2:Y:S02]  /*33ab0*/  LDL.LU.64 R6, [R1+0x198] ;  /* 0x0001980001067983 */ /* 0x000ea40000300a00 */
[----:B--2---:R-:W-:-:S15]  /*33ac0*/  HMMA.16816.F32 R12, R12, R2, R4 ;  /* 0x000000020c0c723c */ /* 0x004fde0000001804 */
[----:B------:R-:W-:-:S04]  /*33ad0*/  NOP ;  /* 0x0000000000007918 */ /* 0x000fc80000000000 */
[----:B------:R-:W-:Y:S02]  /*33ae0*/  IMAD.MOV.U32 R29, RZ, RZ, R15 ;  /* 0x000000ffff1d7224 */ /* 0x000fe400078e000f */
[----:B------:R-:W-:Y:S01]  /*33af0*/  IMAD.MOV.U32 R28, RZ, RZ, R14 ;  /* 0x000000ffff1c7224 */ /* 0x000fe200078e000e */
[----:B------:R0:W-:Y:S04]  /*33b00*/  STL.64 [R1+0x190], R12 ;  /* 0x0001900c01007387 */ /* 0x0001e80000100a00 */
[----:B0-----:R-:W2:Y:S04]  /*33b10*/  LDL.LU R13, [R1+0x918] ;  /* 0x00091800010d7983 */ /* 0x001ea80000300800 */
[----:B------:R-:W3:Y:S04]  /*33b20*/  LDL.LU R14, [R1+0x920] ;  /* 0x00092000010e7983 */ /* 0x000ee80000300800 */
[----:B------:R-:W3:Y:S04]  /*33b30*/  LDL.LU R15, [R1+0x928] ;  /* 0x00092800010f7983 */ /* 0x000ee80000300800 */
[----:B------:R-:W-:Y:S04]  /*33b40*/  STL [R1+0x3ae4], R29 ;  /* 0x003ae41d01007387 */ /* 0x000fe80000100800 */
[----:B------:R0:W-:Y:S01]  /*33b50*/  STL [R1+0x3ae0], R28 ;  /* 0x003ae01c01007387 */ /* 0x0001e20000100800 */
[----:B----4-:R-:W-:-:S03]  /*33b60*/  IMAD R12, R0, 0x100, R26 ;  /* 0x00000100000c7824 */ /* 0x010fc600078e021a */
[----:B0-----:R-:W4:Y:S04]  /*33b70*/  LDL.LU R28, [R1+0x92c] ;  /* 0x00092c00011c7983 */ /* 0x001f280000300800 */
[----:B------:R-:W4:Y:S04]  /*33b80*/  LDL.LU.64 R4, [R1+0x760] ;  /* 0x0007600001047983 */ /* 0x000f280000300a00 */
[----:B------:R-:W4:Y:S04]  /*33b90*/  LDL.LU.64 R6, [R1+0x768] ;  /* 0x0007680001067983 */ /* 0x000f280000300a00 */
[----:B------:R-:W4:Y:S04]  /*33ba0*/  LDL.LU R29, [R1+0x934] ;  /* 0x00093400011d7983 */ /* 0x000f280000300800 */
[----:B------:R-:W4:Y:S04]  /*33bb0*/  LDL.LU R25, [R1+0x930] ;  /* 0x0009300001197983 */ /* 0x000f280000300800 */
[----:B------:R-:W4:Y:S04]  /*33bc0*/  LDL.LU R27, [R1+0x93c] ;  /* 0x00093c00011b7983 */ /* 0x000f280000300800 */
[----:B------:R-:W4:Y:S04]  /*33bd0*/  LDL.LU R24, [R1+0x938] ;  /* 0x0009380001187983 */ /* 0x000f280000300800 */
[----:B------:R-:W4:Y:S04]  /*33be0*/  LDL.LU R23, [R1+0x944] ;  /* 0x0009440001177983 */ /* 0x000f280000300800 */
[----:B------:R-:W4:Y:S04]  /*33bf0*/  LDL.LU R22, [R1+0x940] ;  /* 0x0009400001167983 */ /* 0x000f280000300800 */
[----:B------:R-:W4:Y:S01]  /*33c00*/  LDL.LU R26, [R1+0x94c] ;  /* 0x00094c00011a7983 */ /* 0x000f220000300800 */
[----:B--2---:R-:W-:-:S02]  /*33c10*/  IMAD R13, R13, 0x100, R20 ;  /* 0x000001000d0d7824 */ /* 0x004fc400078e0214 */
[----:B---3--:R-:W-:Y:S01]  /*33c20*/  IMAD R14, R14, 0x100, R21 ;  /* 0x000001000e0e7824 */ /* 0x008fe200078e0215 */
[----:B----4-:R-:W-:Y:S04]  /*33c30*/  STL.64 [R1+0x3da0], R26 ;  /* 0x003da01a01007387 */ /* 0x010fe80000100a00 */
[----:B------:R0:W-:Y:S04]  /*33c40*/  STL.64 [R1+0x3d98], R24 ;  /* 0x003d981801007387 */ /* 0x0001e80000100a00 */
[----:B0-----:R-:W2:Y:S04]  /*33c50*/  LDL.LU.64 R24, [R1+0x740] ;  /* 0x0007400001187983 */ /* 0x001ea80000300a00 */
[----:B------:R-:W2:Y:S04]  /*33c60*/  LDL.LU.64 R26, [R1+0x748] ;  /* 0x00074800011a7983 */ /* 0x000ea80000300a00 */
[----:B------:R-:W3:Y:S04]  /*33c70*/  LDL.LU R0, [R1+0x948] ;  /* 0x0009480001007983 */ /* 0x000ee80000300800 */
[----:B------:R-:W4:Y:S04]  /*33c80*/  LDL.LU R20, [R1+0x3ddc] ;  /* 0x003ddc0001147983 */ /* 0x000f280000300800 */
[----:B------:R-:W4:Y:S01]  /*33c90*/  LDL.LU R21, [R1+0x3dd8] ;  /* 0x003dd80001157983 */ /* 0x000f220000300800 */
[----:B------:R-:W-:Y:S01]  /*33ca0*/  IMAD R15, R15, 0x100, R28 ;  /* 0x000001000f0f7824 */ /* 0x000fe200078e021c */
[----:B------:R-:W-:-:S02]  /*33cb0*/  F2FP.F16.E5M2.UNPACK_B R12, R12 ;  /* 0x0000000cff0c723e */ /* 0x000fc400020004ff */
[----:B------:R-:W-:Y:S02]  /*33cc0*/  F2FP.F16.E5M2.UNPACK_B R13, R13 ;  /* 0x0000000dff0d723e */ /* 0x000fe400020004ff */
[----:B------:R-:W-:Y:S02]  /*33cd0*/  F2FP.F16.E5M2.UNPACK_B R14, R14 ;  /* 0x0000000eff0e723e */ /* 0x000fe400020004ff */
[----:B------:R-:W-:-:S07]  /*33ce0*/  F2FP.F16.E5M2.UNPACK_B R15, R15 ;  /* 0x0000000fff0f723e */ /* 0x000fce00020004ff */
[----:B----4-:R-:W-:-:S15]  /*33cf0*/  HMMA.16816.F32 R4, R12, R20, R4 ;  /* 0x000000140c04723c */ /* 0x010fde0000001804 */
[----:B------:R-:W-:-:S04]  /*33d00*/  NOP ;  /* 0x0000000000007918 */ /* 0x000fc80000000000 */
[----:B------:R0:W-:Y:S04]  /*33d10*/  STL.64 [R1+0x760], R4 ;  /* 0x0007600401007387 */ /* 0x0001e80000100a00 */
[----:B------:R1:W-:Y:S04]  /*33d20*/  STL.64 [R1+0x768], R6 ;  /* 0x0007680601007387 */ /* 0x0003e80000100a00 */
[----:B0-----:R-:W4:Y:S04]  /*33d30*/  LDL.LU.64 R4, [R1+0x730] ;  /* 0x0007300001047983 */ /* 0x001f280000300a00 */
[----:B-1----:R-:W4:Y:S04]  /*33d40*/  LDL.LU.64 R6, [R1+0x738] ;  /* 0x0007380001067983 */ /* 0x002f280000300a00 */
[----:B------:R-:W-:Y:S04]  /*33d50*/  STL.64 [R1+0x3db0], R22 ;  /* 0x003db01601007387 */ /* 0x000fe80000100a00 */
[----:B------:R0:W-:Y:S04]  /*33d60*/  STL.64 [R1+0x3da8], R20 ;  /* 0x003da81401007387 */ /* 0x0001e80000100a00 */
[----:B0-----:R-:W2:Y:S04]  /*33d70*/  LDL.LU.64 R20, [R1+0x750] ;  /* 0x0007500001147983 */ /* 0x001ea80000300a00 */
[----:B------:R-:W2:Y:S02]  /*33d80*/  LDL.LU.64 R22, [R1+0x758] ;  /* 0x0007580001167983 */ /* 0x000ea40000300a00 */
[----:B--2---:R-:W-:-:S15]  /*33d90*/  HMMA.16816.F32 R20, R12, R18, R20 ;  /* 0x000000120c14723c */ /* 0x004fde0000001814 */
[----:B------:R-:W-:-:S04]  /*33da0*/  NOP ;  /* 0x0000000000007918 */ /* 0x000fc80000000000 */
[----:B------:R0:W-:Y:S04]  /*33db0*/  STL.64 [R1+0x750], R20 ;  /* 0x0007501401007387 */ /* 0x0001e80000100a00 */
[----:B------:R1:W-:Y:S04]  /*33dc0*/  STL.64 [R1+0x758], R22 ;  /* 0x0007581601007387 */ /* 0x0003e80000100a00 */
[----:B0-----:R-:W2:Y:S04]  /*33dd0*/  LDL.LU.64 R20, [R1+0x700] ;  /* 0x0007000001147983 */ /* 0x001ea80000300a00 */
[----:B-1----:R-:W2:Y:S01]  /*33de0*/  LDL.LU.64 R22, [R1+0x708] ;  /* 0x0007080001167983 */ /* 0x002ea20000300a00 */
[----:B------:R-:W-:-:S15]  /*33df0*/  HMMA.16816.F32 R24, R12, R16, R24 ;  /* 0x000000100c18723c */ /* 0x000fde0000001818 */
[----:B------:R-:W-:-:S04]  /*33e00*/  NOP ;  /* 0x0000000000007918 */ /* 0x000fc80000000000 */
[----:B------:R-:W-:Y:S04]  /*33e10*/  STL.64 [R1+0x740], R24 ;  /* 0x0007401801007387 */ /* 0x000fe80000100a00 */
[----:B------:R-:W-:Y:S04]  /*33e20*/  STL.64 [R1+0x748], R26 ;  /* 0x0007481a01007387 */ /* 0x000fe80000100a00 */
[----:B--2---:R-:W-:Y:S04]  /*33e30*/  STL.64 [R1+0x3dc0], R22 ;  /* 0x003dc01601007387 */ /* 0x004fe80000100a00 */
[----:B------:R0:W-:Y:S04]  /*33e40*/  STL.64 [R1+0x3db8], R20 ;  /* 0x003db81401007387 */ /* 0x0001e80000100a00 */
[----:B0-----:R-:W2:Y:S04]  /*33e50*/  LDL.LU.64 R20, [R1+0x710] ;  /* 0x0007100001147983 */ /* 0x001ea80000300a00 */
[----:B------:R-:W2:Y:S04]  /*33e60*/  LDL.LU.64 R22, [R1+0x718] ;  /* 0x0007180001167983 */ /* 0x000ea80000300a00 */
[----:B------:R-:W2:Y:S04]  /*33e70*/  LDL.LU.64 R24, [R1+0x180] ;  /* 0x0001800001187983 */ /* 0x000ea80000300a00 */
[----:B------:R-:W2:Y:S04]  /*33e80*/  LDL.LU.64 R26, [R1+0x188] ;  /* 0x00018800011a7983 */ /* 0x000ea80000300a00 */
[----:B------:R-:W-:Y:S04]  /*33e90*/  STL.64 [R1+0x3d90], R18 ;  /* 0x003d901201007387 */ /* 0x000fe80000100a00 */
[----:B------:R0:W-:Y:S04]  /*33ea0*/  STL.64 [R1+0x3d88], R16 ;  /* 0x003d881001007387 */ /* 0x0001e80000100a00 */
[----:B0-----:R-:W2:Y:S04]  /*33eb0*/  LDL.LU.64 R16, [R1+0x720] ;  /* 0x0007200001107983 */ /* 0x001ea80000300a00 */
[----:B------:R-:W2:Y:S01]  /*33ec0*/  LDL.LU.64 R18, [R1+0x728] ;  /* 0x0007280001127983 */ /* 0x000ea20000300a00 */
[----:B----4-:R-:W-:-:S15]  /*33ed0*/  HMMA.16816.F32 R4, R12, R10, R4 ;  /* 0x0000000a0c04723c */ /* 0x010fde0000001804 */
[----:B------:R-:W-:-:S04]  /*33ee0*/  NOP ;  /* 0x0000000000007918 */ /* 0x000fc80000000000 */
[----:B------:R-:W-:Y:S04]  /*33ef0*/  STL.64 [R1+0x730], R4 ;  /* 0x0007300401007387 */ /* 0x000fe80000100a00 */
[----:B------:R0:W-:Y:S04]  /*33f00*/  STL.64 [R1+0x738], R6 ;  /* 0x0007380601007387 */ /* 0x0001e80000100a00 */
[----:B0-----:R-:W4:Y:S04]  /*33f10*/  LDL.LU.64 R6, [R1+0x3dd0] ;  /* 0x003dd00001067983 */ /* 0x001f280000300a00 */
[----:B------:R-:W3:Y:S01]  /*33f20*/  LDL.LU.64 R4, [R1+0x3dc8] ;  /* 0x003dc80001047983 */ /* 0x000ee20000300a00 */
[----:B--2---:R-:W-:-:S15]  /*33f30*/  HMMA.16816.F32 R16, R12, R8, R16 ;  /* 0x000000080c10723c */ /* 0x004fde0000001810 */
[----:B------:R-:W-:-:S04]  /*33f40*/  NOP ;  /* 0x0000000000007918 */ /* 0x000fc80000000000 */
[----:B------:R0:W-:Y:S04]  /*33f50*/  STL.64 [R1+0x720], R16 ;  /* 0x0007201001007387 */ /* 0x0001e80000100a00 */
[----:B------:R1:W-:Y:S04]  /*33f60*/  STL.64 [R1+0x728], R18 ;  /* 0x0007281201007387 */ /* 0x0003e80000100a00 */
[----:B0-----:R-:W2:Y:S04]  /*33f70*/  LDL.LU.64 R16, [R1+0x6f0] ;  /* 0x0006f00001107983 */ /* 0x001ea80000300a00 */
[----:B-1----:R-:W2:Y:S04]  /*33f80*/  LDL.LU.64 R18, [R1+0x6f8] ;  /* 0x0006f80001127983 */ /* 0x002ea80000300a00 */
[----:B------:R-:W-:Y:S04]  /*33f90*/  STL.64 [R1+0x3d70], R10 ;  /* 0x003d700a01007387 */ /* 0x000fe80000100a00 */
[----:B------:R0:W-:Y:S04]  /*33fa0*/  STL.64 [R1+0x3d68], R8 ;  /* 0x003d680801007387 */ /* 0x0001e80000100a00 */
[----:B0-----:R-:W2:Y:S04]  /*33fb0*/  LDL.LU.64 R8, [R1+0x6d0] ;  /* 0x0006d00001087983 */ /* 0x001ea80000300a00 */
[----:B------:R-:W2:Y:S01]  /*33fc0*/  LDL.LU.64 R10, [R1+0x6d8] ;  /* 0x0006d800010a7983 */ /* 0x000ea20000300a00 */
[C---:B----4-:R-:W-:Y:S03]  /*33fd0*/  HMMA.16816.F32 R20, R12.reuse, R6, R20 ;  /* 0x000000060c14723c */ /* 0x050fe60000001814 */
[----:B--2---:R-:W-:Y:S04]  /*33fe0*/  STL.64 [R1+0x3d80], R10 ;  /* 0x003d800a01007387 */ /* 0x004fe80000100a00 */
[----:B------:R0:W-:Y:S04]  /*33ff0*/  STL.64 [R1+0x3d78], R8 ;  /* 0x003d780801007387 */ /* 0x0001e80000100a00 */
[----:B0-----:R-:W2:Y:S04]  /*34000*/  LDL.LU.64 R8, [R1+0x6e0] ;  /* 0x0006e00001087983 */ /* 0x001ea80000300a00 */
[----:B------:R-:W2:Y:S04]  /*34010*/  LDL.LU.64 R10, [R1+0x6e8] ;  /* 0x0006e800010a7983 */ /* 0x000ea80000300a00 */
[----:B------:R-:W-:Y:S04]  /*34020*/  STL.64 [R1+0x710], R20 ;  /* 0x0007101401007387 */ /* 0x000fe80000100a00 */
[----:B------:R0:W-:Y:S04]  /*34030*/  STL.64 [R1+0x718], R22 ;  /* 0x0007181601007387 */ /* 0x0001e80000100a00 */
[----:B0-----:R-:W3:Y:S04]  /*34040*/  LDL.LU.64 R22, [R1+0x3dc0] ;  /* 0x003dc00001167983 */ /* 0x001ee80000300a00 */
[----:B------:R-:W3:Y:S02]  /*34050*/  LDL.LU.64 R20, [R1+0x3db8] ;  /* 0x003db80001147983 */ /* 0x000ee40000300a00 */
[C---:B---3--:R-:W-:Y:S08]  /*34060*/  HMMA.16816.F32 R20, R12.reuse, R4, R20 ;  /* 0x000000040c14723c */ /* 0x048ff00000001814 */
[----:B------:R-:W-:Y:S11]  /*34070*/  HMMA.16816.F32 R12, R12, R2, R24 ;  /* 0x000000020c0c723c */ /* 0x000ff60000001818 */
[----:B------:R-:W-:Y:S04]  /*34080*/  STL.64 [R1+0x700], R20 ;  /* 0x0007001401007387 */ /* 0x000fe80000100a00 */
[----:B------:R0:W-:Y:S04]  /*34090*/  STL.64 [R1+0x708], R22 ;  /* 0x0007081601007387 */ /* 0x0001e80000100a00 */
[----:B0-----:R-:W3:Y:S04]  /*340a0*/  LDL.LU.64 R22, [R1+0x3db0] ;  /* 0x003db00001167983 */ /* 0x001ee80000300a00 */
[----:B------:R-:W4:Y:S04]  /*340b0*/  LDL.LU.64 R20, [R1+0x3da8] ;  /* 0x003da80001147983 */ /* 0x000f280000300a00 */
[----:B------:R-:W2:Y:S04]  /*340c0*/  LDL.LU.64 R26, [R1+0x3da0] ;  /* 0x003da000011a7983 */ /* 0x000ea80000300a00 */
[----:B------:R-:W4:Y:S04]  /*340d0*/  LDL.LU.64 R24, [R1+0x3d98] ;  /* 0x003d980001187983 */ /* 0x000f280000300a00 */
[----:B------:R-:W-:Y:S04]  /*340e0*/  STL.64 [R1+0x180], R12 ;  /* 0x0001800c01007387 */ /* 0x000fe80000100a00 */
[----:B------:R3:W-:Y:S02]  /*340f0*/  STL.64 [R1+0x188], R14 ;  /* 0x0001880e01007387 */ /* 0x0007e40000100a00 */
[----:B---3--:R-:W-:-:S02]  /*34100*/  IMAD R14, R22, 0x100, R23 ;  /* 0x00000100160e7824 */ /* 0x008fc400078e0217 */
[----:B--2---:R-:W-:Y:S02]  /*34110*/  IMAD R15, R0, 0x100, R26 ;  /* 0x00000100000f7824 */ /* 0x004fe400078e021a */
[----:B----4-:R-:W-:Y:S02]  /*34120*/  IMAD R12, R25, 0x100, R29 ;  /* 0x00000100190c7824 */ /* 0x010fe400078e021d */
[----:B------:R-:W-:Y:S01]  /*34130*/  IMAD R13, R24, 0x100, R27 ;  /* 0x00000100180d7824 */ /* 0x000fe200078e021b */
[----:B------:R-:W-:Y:S01]  /*34140*/  F2FP.F16.E5M2.UNPACK_B R14, R14 ;  /* 0x0000000eff0e723e */ /* 0x000fe200020004ff */
[----:B------:R-:W2:Y:S01]  /*34150*/  LDL.LU.64 R24, [R1+0x6b0] ;  /* 0x0006b00001187983 */ /* 0x000ea20000300a00 */
[----:B------:R-:W-:Y:S02]  /*34160*/  F2FP.F16.E5M2.UNPACK_B R15, R15 ;  /* 0x0000000fff0f723e */ /* 0x000fe400020004ff */
[----:B------:R-:W-:Y:S02]  /*34170*/  F2FP.F16.E5M2.UNPACK_B R12, R12 ;  /* 0x0000000cff0c723e */ /* 0x000fe400020004ff */
[----:B------:R-:W-:Y:S01]  /*34180*/  F2FP.F16.E5M2.UNPACK_B R13, R13 ;  /* 0x0000000dff0d723e */ /* 0x000fe200020004ff */
[----:B------:R-:W2:Y:S06]  /*34190*/  LDL.LU.64 R26, [R1+0x6b8] ;  /* 0x0006b800011a7983 */ /* 0x000eac0000300a00 */
[----:B------:R-:W-:-:S15]  /*341a0*/  HMMA.16816.F32 R16, R12, R20, R16 ;  /* 0x000000140c10723c */ /* 0x000fde0000001810 */
[----:B------:R-:W-:-:S04]  /*341b0*/  NOP ;  /* 0x0000000000007918 */ /* 0x000fc80000000000 */
[----:B------:R-:W-:Y:S04]  /*341c0*/  STL.64 [R1+0x6f0], R16 ;  /* 0x0006f01001007387 */ /* 0x000fe80000100a00 */
[----:B------:R0:W-:Y:S04]  /*341d0*/  STL.64 [R1+0x6f8], R18 ;  /* 0x0006f81201007387 */ /* 0x0001e80000100a00 */
[----:B0-----:R-:W3:Y:S04]  /*341e0*/  LDL.LU.64 R18, [R1+0x3d90] ;  /* 0x003d900001127983 */ /* 0x001ee80000300a00 */
[----:B------:R-:W4:Y:S01]  /*341f0*/  LDL.LU.64 R16, [R1+0x3d88] ;  /* 0x003d880001107983 */ /* 0x000f220000300a00 */
[----:B---3--:R-:W-:-:S15]  /*34200*/  HMMA.16816.F32 R8, R12, R18, R8 ;  /* 0x000000120c08723c */ /* 0x008fde0000001808 */
[----:B------:R-:W-:-:S04]  /*34210*/  NOP ;  /* 0x0000000000007918 */ /* 0x000fc80000000000 */
[----:B------:R-:W-:Y:S04]  /*34220*/  STL.64 [R1+0x6e0], R8 ;  /* 0x0006e00801007387 */ /* 0x000fe80000100a00 */
[----:B------:R0:W-:Y:S04]  /*34230*/  STL.64 [R1+0x6e8], R10 ;  /* 0x0006e80a01007387 */ /* 0x0001e80000100a00 */
[----:B0-----:R-:W4:Y:S04]  /*34240*/  LDL.LU.64 R10, [R1+0x3d80] ;  /* 0x003d8000010a7983 */ /* 0x001f280000300a00 */
[----:B------:R-:W4:Y:S02]  /*34250*/  LDL.LU.64 R8, [R1+0x3d78] ;  /* 0x003d780001087983 */ /* 0x000f240000300a00 */
[----:B----4-:R-:W-:-:S15]  /*34260*/  HMMA.16816.F32 R8, R12, R16, R8 ;  /* 0x000000100c08723c */ /* 0x010fde0000001808 */
[----:B------:R-:W-:-:S04]  /*34270*/  NOP ;  /* 0x0000000000007918 */ /* 0x000fc80000000000 */
[----:B------:R-:W-:Y:S04]  /*34280*/  STL.64 [R1+0x6d0], R8 ;  /* 0x0006d00801007387 */ /* 0x000fe80000100a00 */
[----:B------:R0:W-:Y:S04]  /*34290*/  STL.64 [R1+0x6d8], R10 ;  /* 0x0006d80a01007387 */ /* 0x0001e80000100a00 */
[----:B0-----:R-:W3:Y:S04]  /*342a0*/  LDL.LU.64 R10, [R1+0x3d70] ;  /* 0x003d7000010a7983 */ /* 0x001ee80000300a00 */
[----:B------:R-:W2:Y:S04]  /*342b0*/  LDL.LU.64 R8, [R1+0x3d68] ;  /* 0x003d680001087983 */ /* 0x000ea80000300a00 */
[----:B------:R0:W-:Y:S04]  /*342c0*/  STL.64 [R1+0x3d40], R18 ;  /* 0x003d401201007387 */ /* 0x0001e80000100a00 */
[----:B0-----:R-:W4:Y:S04]  /*342d0*/  LDL.LU R18, [R1+0x95c] ;  /* 0x00095c0001127983 */ /* 0x001f280000300800 */
[----:B------:R-:W4:Y:S04]  /*342e0*/  LDL.LU R19, [R1+0x958] ;  /* 0x0009580001137983 */ /* 0x000f280000300800 */
[----:B------:R0:W-:Y:S04]  /*342f0*/  STL.64 [R1+0x3d38], R16 ;  /* 0x003d381001007387 */ /* 0x0001e80000100a00 */
[----:B0-----:R-:W2:Y:S04]  /*34300*/  LDL.LU R16, [R1+0x954] ;  /* 0x0009540001107983 */ /* 0x001ea80000300800 */
[----:B------:R-:W2:Y:S04]  /*34310*/  LDL.LU R17, [R1+0x950] ;  /* 0x0009500001117983 */ /* 0x000ea80000300800 */
[----:B----4-:R-:W-:Y:S04]  /*34320*/  STL.64 [R1+0x3d50], R18 ;  /* 0x003d501201007387 */ /* 0x010fe80000100a00 */
[----:B--2---:R0:W-:Y:S04]  /*34330*/  STL.64 [R1+0x3d48], R16 ;  /* 0x003d481001007387 */ /* 0x0041e80000100a00 */
[----:B0-----:R-:W3:Y:S04]  /*34340*/  LDL.LU.64 R16, [R1+0x6c0] ;  /* 0x0006c00001107983 */ /* 0x001ee80000300a00 */
[----:B------:R-:W3:Y:S02]  /*34350*/  LDL.LU.64 R18, [R1+0x6c8] ;  /* 0x0006c80001127983 */ /* 0x000ee40000300a00 */
[----:B---3--:R-:W-:-:S15]  /*34360*/  HMMA.16816.F32 R16, R12, R10, R16 ;  /* 0x0000000a0c10723c */ /* 0x008fde0000001810 */
[----:B------:R-:W-:-:S04]  /*34370*/  NOP ;  /* 0x0000000000007918 */ /* 0x000fc80000000000 */
[----:B------:R0:W-:Y:S04]  /*34380*/  STL.64 [R1+0x6c0], R16 ;  /* 0x0006c01001007387 */ /* 0x0001e80000100a00 */
[----:B------:R1:W-:Y:S04]  /*34390*/  STL.64 [R1+0x6c8], R18 ;  /* 0x0006c81201007387 */ /* 0x0003e80000100a00 */
[----:B0-----:R-:W2:Y:S04]  /*343a0*/  LDL.LU.64 R16, [R1+0x690] ;  /* 0x0006900001107983 */ /* 0x001ea80000300a00 */
[----:B-1----:R-:W3:Y:S01]  /*343b0*/  LDL.LU.64 R18, [R1+0x698] ;  /* 0x0006980001127983 */ /* 0x002ee20000300a00 */
[----:B------:R-:W-:-:S15]  /*343c0*/  HMMA.16816.F32 R24, R12, R8, R24 ;  /* 0x000000080c18723c */ /* 0x000fde0000001818 */
[----:B------:R-:W-:-:S04]  /*343d0*/  NOP ;  /* 0x0000000000007918 */ /* 0x000fc80000000000 */
[----:B------:R-:W-:Y:S04]  /*343e0*/  STL.64 [R1+0x6b0], R24 ;  /* 0x0006b01801007387 */ /* 0x000fe80000100a00 */
[----:B------:R-:W-:Y:S04]  /*343f0*/  STL.64 [R1+0x6b8], R26 ;  /* 0x0006b81a01007387 */ /* 0x000fe80000100a00 */
[----:B---3--:R-:W-:Y:S04]  /*34400*/  STL.64 [R1+0x3d60], R18 ;  /* 0x003d601201007387 */ /* 0x008fe80000100a00 */
[----:B--2---:R0:W-:Y:S04]  /*34410*/  STL.64 [R1+0x3d58], R16 ;  /* 0x003d581001007387 */ /* 0x0041e80000100a00 */
[----:B0-----:R-:W2:Y:S04]  /*34420*/  LDL.LU.64 R16, [R1+0x6a0] ;  /* 0x0006a00001107983 */ /* 0x001ea80000300a00 */
[----:B------:R-:W2:Y:S04]  /*34430*/  LDL.LU.64 R18, [R1+0x6a8] ;  /* 0x0006a80001127983 */ /* 0x000ea80000300a00 */
[----:B------:R-:W3:Y:S04]  /*34440*/  LDL.LU R28, [R1+0x968] ;  /* 0x00096800011c7983 */ /* 0x000ee80000300800 */
[----:B------:R-:W-:Y:S04]  /*34450*/  STL.64 [R1+0x3d20], R10 ;  /* 0x003d200a01007387 */ /* 0x000fe80000100a00 */
[----:B------:R0:W-:Y:S04]  /*34460*/  STL.64 [R1+0x3d18], R8 ;  /* 0x003d180801007387 */ /* 0x0001e80000100a00 */
[----:B0-----:R-:W4:Y:S04]  /*34470*/  LDL.LU.64 R8, [R1+0x170] ;  /* 0x0001700001087983 */ /* 0x001f280000300a00 */
[----:B------:R-:W4:Y:S04]  /*34480*/  LDL.LU.64 R10, [R1+0x178] ;  /* 0x00017800010a7983 */ /* 0x000f280000300a00 */
[----:B------:R-:W3:Y:S04]  /*34490*/  LDL.LU R29, [R1+0x974] ;  /* 0x00097400011d7983 */ /* 0x000ee80000300800 */
[----:B------:R-:W3:Y:S04]  /*344a0*/  LDL.LU R25, [R1+0x970] ;  /* 0x0009700001197983 */ /* 0x000ee80000300800 */
[----:B------:R-:W3:Y:S04]  /*344b0*/  LDL.LU R27, [R1+0x97c] ;  /* 0x00097c00011b7983 */ /* 0x000ee80000300800 */
[----:B------:R-:W3:Y:S04]  /*344c0*/  LDL.LU R24, [R1+0x978] ;  /* 0x0009780001187983 */ /* 0x000ee80000300800 */
[----:B------:R-:W3:Y:S04]  /*344d0*/  LDL.LU R23, [R1+0x984] ;  /* 0x0009840001177983 */ /* 0x000ee80000300800 */
[----:B------:R-:W3:Y:S04]  /*344e0*/  LDL.LU R22, [R1+0x980] ;  /* 0x0009800001167983 */ /* 0x000ee80000300800 */
[----:B------:R-:W3:Y:S01]  /*344f0*/  LDL.LU R26, [R1+0x98c] ;  /* 0x00098c00011a7983 */ /* 0x000ee20000300800 */
[C---:B--2---:R-:W-:Y:S03]  /*34500*/  HMMA.16816.F32 R16, R12.reuse, R6, R16 ;  /* 0x000000060c10723c */ /* 0x044fe60000001810 */
[----:B---3--:R0:W-:Y:S04]  /*34510*/  STL.64 [R1+0x3cf0], R26 ;  /* 0x003cf01a01007387 */ /* 0x0081e80000100a00 */
[----:B0-----:R-:W2:Y:S04]  /*34520*/  LDL.LU R26, [R1+0x960] ;  /* 0x00096000011a7983 */ /* 0x001ea80000300800 */
[----:B------:R-:W3:Y:S04]  /*34530*/  LDL.LU R27, [R1+0x96c] ;  /* 0x00096c00011b7983 */ /* 0x000ee80000300800 */
[----:B------:R0:W-:Y:S04]  /*34540*/  STL.64 [R1+0x3ce8], R24 ;  /* 0x003ce81801007387 */ /* 0x0001e80000100a00 */
[----:B0-----:R-:W2:Y:S04]  /*34550*/  LDL.LU R25, [R1+0x964] ;  /* 0x0009640001197983 */ /* 0x001ea80000300800 */
[----:B------:R-:W2:Y:S04]  /*34560*/  LDL.LU R0, [R1+0x988] ;  /* 0x0009880001007983 */ /* 0x000ea80000300800 */
[----:B------:R-:W-:Y:S04]  /*34570*/  STL.64 [R1+0x6a0], R16 ;  /* 0x0006a01001007387 */ /* 0x000fe80000100a00 */
[----:B------:R0:W-:Y:S04]  /*34580*/  STL.64 [R1+0x6a8], R18 ;  /* 0x0006a81201007387 */ /* 0x0001e80000100a00 */
[----:B0-----:R-:W2:Y:S04]  /*34590*/  LDL.LU.64 R18, [R1+0x3d60] ;  /* 0x003d600001127983 */ /* 0x001ea80000300a00 */
[----:B------:R-:W2:Y:S02]  /*345a0*/  LDL.LU.64 R16, [R1+0x3d58] ;  /* 0x003d580001107983 */ /* 0x000ea40000300a00 */
[----:B--2---:R-:W-:-:S15]  /*345b0*/  HMMA.16816.F32 R16, R12, R4, R16 ;  /* 0x000000040c10723c */ /* 0x004fde0000001810 */
[----:B------:R-:W-:-:S04]  /*345c0*/  NOP ;  /* 0x0000000000007918 */ /* 0x000fc80000000000 */
[----:B------:R-:W-:Y:S04]  /*345d0*/  STL.64 [R1+0x690], R16 ;  /* 0x0006901001007387 */ /* 0x000fe80000100a00 */
[----:B------:R0:W-:Y:S04]  /*345e0*/  STL.64 [R1+0x698], R18 ;  /* 0x0006981201007387 */ /* 0x0001e80000100a00 */
[----:B0-----:R-:W2:Y:S04]  /*345f0*/  LDL.LU.64 R18, [R1+0x3d50] ;  /* 0x003d500001127983 */ /* 0x001ea80000300a00 */
[----:B------:R-:W3:Y:S04]  /*34600*/  LDL.LU.64 R16, [R1+0x3d48] ;  /* 0x003d480001107983 */ /* 0x000ee80000300a00 */
[----:B------:R-:W-:Y:S04]  /*34610*/  STL.64 [R1+0x3d00], R6 ;  /* 0x003d000601007387 */ /* 0x000fe80000100a00 */
[----:B------:R4:W-:Y:S02]  /*34620*/  STL.64 [R1+0x3cf8], R4 ;  /* 0x003cf80401007387 */ /* 0x0009e40000100a00 */
[----:B----4-:R-:W-:-:S15]  /*34630*/  HMMA.16816.F32 R4, R12, R2, R8 ;  /* 0x000000020c04723c */ /* 0x010fde0000001808 */
[----:B------:R-:W-:-:S04]  /*34640*/  NOP ;  /* 0x0000000000007918 */ /* 0x000fc80000000000 */
[----:B------:R-:W-:Y:S04]  /*34650*/  STL.64 [R1+0x170], R4 ;  /* 0x0001700401007387 */ /* 0x000fe80000100a00 */
[----:B------:R-:W-:Y:S01]  /*34660*/  STL.64 [R1+0x178], R6 ;  /* 0x0001780601007387 */ /* 0x000fe20000100a00 */
[----:B--2---:R-:W-:Y:S02]  /*34670*/  IMAD R13, R19, 0x100, R18 ;  /* 0x00000100130d7824 */ /* 0x004fe400078e0212 */
[----:B---3--:R-:W-:Y:S02]  /*34680*/  IMAD R12, R17, 0x100, R16 ;  /* 0x00000100110c7824 */ /* 0x008fe400078e0210 */
[----:B------:R-:W2:Y:S04]  /*34690*/  LDL.LU.64 R16, [R1+0x680] ;  /* 0x0006800001107983 */ /* 0x000ea80000300a00 */
[----:B------:R-:W2:Y:S04]  /*346a0*/  LDL.LU.64 R18, [R1+0x688] ;  /* 0x0006880001127983 */ /* 0x000ea80000300a00 */
[----:B------:R-:W3:Y:S04]  /*346b0*/  LDL.LU.64 R8, [R1+0x660] ;  /* 0x0006600001087983 */ /* 0x000ee80000300a00 */
[----:B------:R-:W4:Y:S01]  /*346c0*/  LDL.LU.64 R10, [R1+0x668] ;  /* 0x00066800010a7983 */ /* 0x000f220000300a00 */
[----:B------:R-:W-:-:S02]  /*346d0*/  IMAD R14, R26, 0x100, R25 ;  /* 0x000001001a0e7824 */ /* 0x000fc400078e0219 */
[----:B------:R-:W-:Y:S01]  /*346e0*/  IMAD R15, R28, 0x100, R27 ;  /* 0x000001001c0f7824 */ /* 0x000fe200078e021b */
[----:B------:R-:W-:Y:S02]  /*346f0*/  F2FP.F16.E5M2.UNPACK_B R12, R12 ;  /* 0x0000000cff0c723e */ /* 0x000fe400020004ff */
[----:B------:R-:W-:Y:S02]  /*34700*/  F2FP.F16.E5M2.UNPACK_B R13, R13 ;  /* 0x0000000dff0d723e */ /* 0x000fe400020004ff */
[----:B------:R-:W-:Y:S02]  /*34710*/  F2FP.F16.E5M2.UNPACK_B R14, R14 ;  /* 0x0000000eff0e723e */ /* 0x000fe400020004ff */
[----:B------:R-:W-:Y:S01]  /*34720*/  F2FP.F16.E5M2.UNPACK_B R15, R15 ;  /* 0x0000000fff0f723e */ /* 0x000fe200020004ff */
[----:B----4-:R-:W-:Y:S04]  /*34730*/  STL.64 [R1+0x3d30], R10 ;  /* 0x003d300a01007387 */ /* 0x010fe80000100a00 */
[----:B---3--:R0:W-:Y:S04]  /*34740*/  STL.64 [R1+0x3d28], R8 ;  /* 0x003d280801007387 */ /* 0x0081e80000100a00 */
[----:B0-----:R-:W3:Y:S04]  /*34750*/  LDL.LU.64 R8, [R1+0x670] ;  /* 0x0006700001087983 */ /* 0x001ee80000300a00 */
[----:B------:R-:W3:Y:S04]  /*34760*/  LDL.LU.64 R10, [R1+0x678] ;  /* 0x00067800010a7983 */ /* 0x000ee80000300a00 */
[----:B------:R-:W4:Y:S04]  /*34770*/  LDL.LU.64 R4, [R1+0x640] ;  /* 0x0006400001047983 */ /* 0x000f280000300a00 */
[----:B------:R-:W3:Y:S01]  /*34780*/  LDL.LU.64 R6, [R1+0x648] ;  /* 0x0006480001067983 */ /* 0x000ee20000300a00 */
[C---:B--2---:R-:W-:Y:S03]  /*34790*/  HMMA.16816.F32 R16, R12.reuse, R20, R16 ;  /* 0x000000140c10723c */ /* 0x044fe60000001810 */
[----:B---3--:R-:W-:Y:S04]  /*347a0*/  STL.64 [R1+0x3d10], R6 ;  /* 0x003d100601007387 */ /* 0x008fe80000100a00 */
[----:B----4-:R0:W-:Y:S04]  /*347b0*/  STL.64 [R1+0x3d08], R4 ;  /* 0x003d080401007387 */ /* 0x0101e80000100a00 */
[----:B0-----:R-:W2:Y:S04]  /*347c0*/  LDL.LU.64 R4, [R1+0x650] ;  /* 0x0006500001047983 */ /* 0x001ea80000300a00 */
[----:B------:R-:W2:Y:S04]  /*347d0*/  LDL.LU.64 R6, [R1+0x658] ;  /* 0x0006580001067983 */ /* 0x000ea80000300a00 */
[----:B------:R-:W3:Y:S04]  /*347e0*/  LDL.LU.64 R24, [R1+0x630] ;  /* 0x0006300001187983 */ /* 0x000ee80000300a00 */
[----:B------:R-:W3:Y:S04]  /*347f0*/  LDL.LU.64 R26, [R1+0x638] ;  /* 0x00063800011a7983 */ /* 0x000ee80000300a00 */
[----:B------:R-:W-:Y:S04]  /*34800*/  STL.64 [R1+0x680], R16 ;  /* 0x0006801001007387 */ /* 0x000fe80000100a00 */
[----:B------:R0:W-:Y:S04]  /*34810*/  STL.64 [R1+0x688], R18 ;  /* 0x0006881201007387 */ /* 0x0001e80000100a00 */
[----:B0-----:R-:W4:Y:S04]  /*34820*/  LDL.LU.64 R18, [R1+0x3d40] ;  /* 0x003d400001127983 */ /* 0x001f280000300a00 */
[----:B------:R-:W2:Y:S01]  /*34830*/  LDL.LU.64 R16, [R1+0x3d38] ;  /* 0x003d380001107983 */ /* 0x000ea20000300a00 */
[----:B----4-:R-:W-:-:S15]  /*34840*/  HMMA.16816.F32 R8, R12, R18, R8 ;  /* 0x000000120c08723c */ /* 0x010fde0000001808 */
[----:B------:R-:W-:-:S04]  /*34850*/  NOP ;  /* 0x0000000000007918 */ /* 0x000fc80000000000 */
        /* <DEDUP_REMOVED lines=9> */
[----:B------:R-:W4:Y:S04]  /*348f0*/  LDL.LU.64 R8, [R1+0x3d18] ;  /* 0x003d180001087983 */ /* 0x000f280000300a00 */
[----:B------:R-:W-:Y:S04]  /*34900*/  STL.64 [R1+0x3ce0], R18 ;  /* 0x003ce01201007387 */ /* 0x000fe80000100a00 */
[----:B------:R0:W-:Y:S04]  /*34910*/  STL.64 [R1+0x3cd8], R16 ;  /* 0x003cd81001007387 */ /* 0x0001e80000100a00 */
[----:B0-----:R-:W3:Y:S04]  /*34920*/  LDL.LU.64 R16, [R1+0x160] ;  /* 0x0001600001107983 */ /* 0x001ee80000300a00 */
[----:B------:R-:W3:Y:S01]  /*34930*/  LDL.LU.64 R18, [R1+0x168] ;  /* 0x0001680001127983 */ /* 0x000ee20000300a00 */
[----:B--2---:R-:W-:-:S15]  /*34940*/  HMMA.16816.F32 R4, R12, R10, R4 ;  /* 0x0000000a0c04723c */ /* 0x004fde0000001804 */
        /* <DEDUP_REMOVED lines=11> */
[----:B------:R-:W-:Y:S04]  /*34a00*/  STL.64 [R1+0x3cc0], R10 ;  /* 0x003cc00a01007387 */ /* 0x000fe80000100a00 */
[----:B------:R0:W-:Y:S04]  /*34a10*/  STL.64 [R1+0x3cb8], R8 ;  /* 0x003cb80801007387 */ /* 0x0001e80000100a00 */
[----:B0-----:R-:W2:Y:S04]  /*34a20*/  LDL.LU.64 R8, [R1+0x620] ;  /* 0x0006200001087983 */ /* 0x001ea80000300a00 */
[----:B------:R-:W2:Y:S01]  /*34a30*/  LDL.LU.64 R10, [R1+0x628] ;  /* 0x00062800010a7983 */ /* 0x000ea20000300a00 */
[----:B---3--:R-:W-:-:S15]  /*34a40*/  HMMA.16816.F32 R24, R12, R6, R24 ;  /* 0x000000060c18723c */ /* 0x008fde0000001818 */
[----:B------:R-:W-:-:S04]  /*34a50*/  NOP ;  /* 0x0000000000007918 */ /* 0x000fc80000000000 */
[----:B------:R-:W-:Y:S04]  /*34a60*/  STL.64 [R1+0x630], R24 ;  /* 0x0006301801007387 */ /* 0x000fe80000100a00 */
[----:B------:R0:W-:Y:S01]  /*34a70*/  STL.64 [R1+0x638], R26 ;  /* 0x0006381a01007387 */ /* 0x0001e20000100a00 */
[C---:B--2---:R-:W-:Y:S03]  /*34a80*/  HMMA.16816.F32 R8, R12.reuse, R4, R8 ;  /* 0x000000040c08723c */ /* 0x044fe60000001808 */
[----:B0-----:R-:W2:Y:S04]  /*34a90*/  LDL.LU.64 R26, [R1+0x3cf0] ;  /* 0x003cf000011a7983 */ /* 0x001ea80000300a00 */
[----:B------:R-:W3:Y:S04]  /*34aa0*/  LDL.LU.64 R24, [R1+0x3ce8] ;  /* 0x003ce80001187983 */ /* 0x000ee80000300a00 */
[----:B------:R-:W-:Y:S04]  /*34ab0*/  STL.64 [R1+0x3ca0], R6 ;  /* 0x003ca00601007387 */ /* 0x000fe80000100a00 */
[----:B------:R0:W-:Y:S02]  /*34ac0*/  STL.64 [R1+0x3c98], R4 ;  /* 0x003c980401007387 */ /* 0x0001e40000100a00 */
[----:B0-----:R-:W-:Y:S02]  /*34ad0*/  HMMA.16816.F32 R4, R12, R2, R16 ;  /* 0x000000020c04723c */ /* 0x001fe40000001810 */
[----:B------:R0:W-:Y:S04]  /*34ae0*/  STL.64 [R1+0x620], R8 ;  /* 0x0006200801007387 */ /* 0x0001e80000100a00 */
[----:B------:R1:W-:-:S13]  /*34af0*/  STL.64 [R1+0x628], R10 ;  /* 0x0006280a01007387 */ /* 0x0003da0000100a00 */
[----:B------:R-:W-:Y:S04]  /*34b00*/  STL.64 [R1+0x160], R4 ;  /* 0x0001600401007387 */ /* 0x000fe80000100a00 */
[----:B------:R-:W-:Y:S04]  /*34b10*/  STL.64 [R1+0x168], R6 ;  /* 0x0001680601007387 */ /* 0x000fe80000100a00 */
[----:B------:R-:W4:Y:S04]  /*34b20*/  LDL.LU.64 R16, [R1+0x610] ;  /* 0x0006100001107983 */ /* 0x000f280000300a00 */
[----:B------:R-:W4:Y:S04]  /*34b30*/  LDL.LU.64 R18, [R1+0x618] ;  /* 0x0006180001127983 */ /* 0x000f280000300a00 */
[----:B0-----:R-:W2:Y:S04]  /*34b40*/  LDL.LU.64 R8, [R1+0x5f0] ;  /* 0x0005f00001087983 */ /* 0x001ea80000300a00 */
[----:B-1----:R-:W2:Y:S04]  /*34b50*/  LDL.LU.64 R10, [R1+0x5f8] ;  /* 0x0005f800010a7983 */ /* 0x002ea80000300a00 */
[----:B--2---:R-:W-:Y:S04]  /*34b60*/  STL.64 [R1+0x3cd0], R10 ;  /* 0x003cd00a01007387 */ /* 0x004fe80000100a00 */
[----:B------:R0:W-:Y:S04]  /*34b70*/  STL.64 [R1+0x3cc8], R8 ;  /* 0x003cc80801007387 */ /* 0x0001e80000100a00 */
[----:B0-----:R-:W2:Y:S04]  /*34b80*/  LDL.LU.64 R8, [R1+0x600] ;  /* 0x0006000001087983 */ /* 0x001ea80000300a00 */
[----:B------:R-:W2:Y:S04]  /*34b90*/  LDL.LU.64 R10, [R1+0x608] ;  /* 0x00060800010a7983 */ /* 0x000ea80000300a00 */
[----:B------:R-:W2:Y:S04]  /*34ba0*/  LDL.LU.64 R4, [R1+0x5d0] ;  /* 0x0005d00001047983 */ /* 0x000ea80000300a00 */
[----:B------:R-:W2:Y:S01]  /*34bb0*/  LDL.LU.64 R6, [R1+0x5d8] ;  /* 0x0005d80001067983 */ /* 0x000ea20000300a00 */
[----:B------:R-:W-:-:S03]  /*34bc0*/  IMAD R15, R0, 0x100, R26 ;  /* 0x00000100000f7824 */ /* 0x000fc600078e021a */
[----:B--2---:R-:W-:Y:S04]  /*34bd0*/  STL.64 [R1+0x3cb0], R6 ;  /* 0x003cb00601007387 */ /* 0x004fe80000100a00 */
[----:B------:R0:W-:Y:S04]  /*34be0*/  STL.64 [R1+0x3ca8], R4 ;  /* 0x003ca80401007387 */ /* 0x0001e80000100a00 */
[----:B0-----:R-:W2:Y:S04]  /*34bf0*/  LDL.LU.64 R4, [R1+0x5e0] ;  /* 0x0005e00001047983 */ /* 0x001ea80000300a00 */
[----:B------:R-:W2:Y:S04]  /*34c00*/  LDL.LU.64 R6, [R1+0x5e8] ;  /* 0x0005e80001067983 */ /* 0x000ea80000300a00 */
[----:B------:R-:W2:Y:S01]  /*34c10*/  LDL.LU R26, [R1+0x9ac] ;  /* 0x0009ac00011a7983 */ /* 0x000ea20000300800 */
[----:B---3--:R-:W-:-:S02]  /*34c20*/  IMAD R12, R25, 0x100, R29 ;  /* 0x00000100190c7824 */ /* 0x008fc400078e021d */
[----:B------:R-:W-:Y:S02]  /*34c30*/  IMAD R13, R24, 0x100, R27 ;  /* 0x00000100180d7824 */ /* 0x000fe400078e021b */
[----:B------:R-:W-:Y:S01]  /*34c40*/  IMAD R14, R22, 0x100, R23 ;  /* 0x00000100160e7824 */ /* 0x000fe200078e0217 */
[----:B------:R-:W-:Y:S02]  /*34c50*/  F2FP.F16.E5M2.UNPACK_B R15, R15 ;  /* 0x0000000fff0f723e */ /* 0x000fe400020004ff */
[----:B------:R-:W-:Y:S02]  /*34c60*/  F2FP.F16.E5M2.UNPACK_B R12, R12 ;  /* 0x0000000cff0c723e */ /* 0x000fe400020004ff */
[----:B------:R-:W-:Y:S02]  /*34c70*/  F2FP.F16.E5M2.UNPACK_B R13, R13 ;  /* 0x0000000dff0d723e */ /* 0x000fe400020004ff */
[----:B------:R-:W-:Y:S01]  /*34c80*/  F2FP.F16.E5M2.UNPACK_B R14, R14 ;  /* 0x0000000eff0e723e */ /* 0x000fe200020004ff */
[----:B--2---:R0:W-:Y:S04]  /*34c90*/  STL [R1+0x3c80], R26 ;  /* 0x003c801a01007387 */ /* 0x0041e80000100800 */
[----:B------:R-:W2:Y:S04]  /*34ca0*/  LDL.LU.64 R24, [R1+0x5b0] ;  /* 0x0005b00001187983 */ /* 0x000ea80000300a00 */
[----:B0-----:R-:W3:Y:S01]  /*34cb0*/  LDL.LU.64 R26, [R1+0x5b8] ;  /* 0x0005b800011a7983 */ /* 0x001ee20000300a00 */
[C---:B----4-:R-:W-:Y:S03]  /*34cc0*/  HMMA.16816.F32 R16, R12.reuse, R20, R16 ;  /* 0x000000140c10723c */ /* 0x050fe60000001810 */
        /* <DEDUP_REMOVED lines=21> */
[----:B------:R0:W-:Y:S04]  /*34e20*/  STL.64 [R1+0x3c78], R18 ;  /* 0x003c781201007387 */ /* 0x0001e80000100a00 */
[----:B0-----:R-:W3:Y:S04]  /*34e30*/  LDL.LU R18, [R1+0x9a4] ;  /* 0x0009a40001127983 */ /* 0x001ee80000300800 */
[----:B------:R-:W3:Y:S04]  /*34e40*/  LDL.LU R19, [R1+0x9a0] ;  /* 0x0009a00001137983 */ /* 0x000ee80000300800 */
[----:B------:R0:W-:Y:S04]  /*34e50*/  STL.64 [R1+0x3c70], R16 ;  /* 0x003c701001007387 */ /* 0x0001e80000100a00 */
[----:B0-----:R-:W3:Y:S04]  /*34e60*/  LDL.LU R16, [R1+0x99c] ;  /* 0x00099c0001107983 */ /* 0x001ee80000300800 */
[----:B------:R-:W3:Y:S01]  /*34e70*/  LDL.LU R17, [R1+0x998] ;  /* 0x0009980001117983 */ /* 0x000ee20000300800 */
        /* <DEDUP_REMOVED lines=15> */
[----:B------:R-:W-:Y:S01]  /*34f70*/  STL.64 [R1+0x3c50], R8 ;  /* 0x003c500801007387 */ /* 0x000fe20000100a00 */
        /* <DEDUP_REMOVED lines=10> */
[----:B0-----:R-:W2:Y:S04]  /*35020*/  LDL.LU R26, [R1+0x3c80] ;  /* 0x003c8000011a7983 */ /* 0x001ea80000300800 */
[----:B------:R-:W-:Y:S04]  /*35030*/  STL.64 [R1+0x3c38], R6 ;  /* 0x003c380601007387 */ /* 0x000fe80000100a00 */
[----:B------:R0:W-:Y:S04]  /*35040*/  STL.64 [R1+0x3c30], R4 ;  /* 0x003c300401007387 */ /* 0x0001e80000100a00 */
[----:B0-----:R-:W4:Y:S04]  /*35050*/  LDL.LU.64 R4, [R1+0x150] ;  /* 0x0001500001047983 */ /* 0x001f280000300a00 */
[----:B------:R-:W4:Y:S04]  /*35060*/  LDL.LU.64 R6, [R1+0x158] ;  /* 0x0001580001067983 */ /* 0x000f280000300a00 */
[----:B------:R-:W2:Y:S04]  /*35070*/  LDL.LU R28, [R1+0x9b0] ;  /* 0x0009b000011c7983 */ /* 0x000ea80000300800 */
[----:B------:R-:W2:Y:S04]  /*35080*/  LDL.LU R29, [R1+0x9bc] ;  /* 0x0009bc00011d7983 */ /* 0x000ea80000300800 */
[----:B------:R-:W2:Y:S04]  /*35090*/  LDL.LU R25, [R1+0x9b8] ;  /* 0x0009b80001197983 */ /* 0x000ea80000300800 */
[----:B------:R-:W2:Y:S04]  /*350a0*/  LDL.LU R27, [R1+0x9c4] ;  /* 0x0009c400011b7983 */ /* 0x000ea80000300800 */
[----:B------:R-:W3:Y:S01]  /*350b0*/  LDL.LU R24, [R1+0x9c0] ;  /* 0x0009c00001187983 */ /* 0x000ee20000300800 */
[----:B----4-:R-:W-:Y:S03]  /*350c0*/  HMMA.16816.F32 R4, R12, R2, R4 ;  /* 0x000000020c04723c */ /* 0x010fe60000001804 */
[----:B--2---:R-:W-:Y:S04]  /*350d0*/  STL [R1+0x3c28], R27 ;  /* 0x003c281b01007387 */ /* 0x004fe80000100800 */
[----:B---3--:R-:W-:Y:S04]  /*350e0*/  STL.64 [R1+0x3c20], R24 ;  /* 0x003c201801007387 */ /* 0x008fe80000100a00 */
[----:B------:R-:W2:Y:S04]  /*350f0*/  LDL.LU R23, [R1+0x9cc] ;  /* 0x0009cc0001177983 */ /* 0x000ea80000300800 */
[----:B------:R-:W2:Y:S01]  /*35100*/  LDL.LU R22, [R1+0x9c8] ;  /* 0x0009c80001167983 */ /* 0x000ea20000300800 */
[----:B------:R-:W-:-:S02]  /*35110*/  IMAD R13, R17, 0x100, R16 ;  /* 0x00000100110d7824 */ /* 0x000fc400078e0210 */
[----:B------:R-:W-:Y:S02]  /*35120*/  IMAD R14, R19, 0x100, R18 ;  /* 0x00000100130e7824 */ /* 0x000fe400078e0212 */
[----:B------:R-:W-:Y:S01]  /*35130*/  IMAD R12, R11, 0x100, R10 ;  /* 0x000001000b0c7824 */ /* 0x000fe200078e020a */
[----:B------:R-:W-:Y:S04]  /*35140*/  STL.64 [R1+0x150], R4 ;  /* 0x0001500401007387 */ /* 0x000fe80000100a00 */
[----:B------:R-:W-:Y:S04]  /*35150*/  STL.64 [R1+0x158], R6 ;  /* 0x0001580601007387 */ /* 0x000fe80000100a00 */
[----:B------:R-:W3:Y:S04]  /*35160*/  LDL.LU.64 R16, [R1+0x5a0] ;  /* 0x0005a00001107983 */ /* 0x000ee80000300a00 */
[----:B------:R-:W3:Y:S04]  /*35170*/  LDL.LU.64 R18, [R1+0x5a8] ;  /* 0x0005a80001127983 */ /* 0x000ee80000300a00 */
[----:B------:R-:W4:Y:S04]  /*35180*/  LDL.LU.64 R8, [R1+0x580] ;  /* 0x0005800001087983 */ /* 0x000f280000300a00 */
[----:B------:R-:W2:Y:S01]  /*35190*/  LDL.LU.64 R10, [R1+0x588] ;  /* 0x00058800010a7983 */ /* 0x000ea20000300a00 */
[----:B------:R-:W-:Y:S01]  /*351a0*/  IMAD R15, R0, 0x100, R26 ;  /* 0x00000100000f7824 */ /* 0x000fe200078e021a */
[----:B------:R-:W-:-:S02]  /*351b0*/  F2FP.F16.E5M2.UNPACK_B R12, R12 ;  /* 0x0000000cff0c723e */ /* 0x000fc400020004ff */
[----:B------:R-:W-:Y:S02]  /*351c0*/  F2FP.F16.E5M2.UNPACK_B R13, R13 ;  /* 0x0000000dff0d723e */ /* 0x000fe400020004ff */
[----:B------:R-:W-:Y:S02]  /*351d0*/  F2FP.F16.E5M2.UNPACK_B R14, R14 ;  /* 0x0000000eff0e723e */ /* 0x000fe400020004ff */
[----:B------:R-:W-:Y:S01]  /*351e0*/  F2FP.F16.E5M2.UNPACK_B R15, R15 ;  /* 0x0000000fff0f723e */ /* 0x000fe200020004ff */
[----:B--2---:R-:W-:Y:S04]  /*351f0*/  STL.64 [R1+0x3c68], R10 ;  /* 0x003c680a01007387 */ /* 0x004fe80000100a00 */
[----:B----4-:R0:W-:Y:S04]  /*35200*/  STL.64 [R1+0x3c60], R8 ;  /* 0x003c600801007387 */ /* 0x0101e80000100a00 */
[----:B0-----:R-:W2:Y:S04]  /*35210*/  LDL.LU.64 R8, [R1+0x590] ;  /* 0x0005900001087983 */ /* 0x001ea80000300a00 */
[----:B------:R-:W2:Y:S04]  /*35220*/  LDL.LU.64 R10, [R1+0x598] ;  /* 0x00059800010a7983 */ /* 0x000ea80000300a00 */
[----:B------:R-:W4:Y:S04]  /*35230*/  LDL.LU.64 R4, [R1+0x560] ;  /* 0x0005600001047983 */ /* 0x000f280000300a00 */
[----:B------:R-:W2:Y:S01]  /*35240*/  LDL.LU.64 R6, [R1+0x568] ;  /* 0x0005680001067983 */ /* 0x000ea20000300a00 */
[C---:B---3--:R-:W-:Y:S03]  /*35250*/  HMMA.16816.F32 R16, R12.reuse, R20, R16 ;  /* 0x000000140c10723c */ /* 0x048fe60000001810 */
[----:B--2---:R-:W-:Y:S04]  /*35260*/  STL.64 [R1+0x3c48], R6 ;  /* 0x003c480601007387 */ /* 0x004fe80000100a00 */
        /* <DEDUP_REMOVED lines=42> */
[----:B0-----:R-:W4:Y:S04]  /*35510*/  LDL.LU.64 R8, [R1+0x140] ;  /* 0x0001400001087983 */ /* 0x001f280000300a00 */
[----:B------:R-:W4:Y:S01]  /*35520*/  LDL.LU.64 R10, [R1+0x148] ;  /* 0x00014800010a7983 */ /* 0x000f220000300a00 */
[----:B---3--:R-:W-:-:S15]  /*35530*/  HMMA.16816.F32 R24, R12, R6, R24 ;  /* 0x000000060c18723c */ /* 0x008fde0000001818 */
[----:B------:R-:W-:-:S04]  /*35540*/  NOP ;  /* 0x0000000000007918 */ /* 0x000fc80000000000 */
[----:B------:R-:W-:Y:S04]  /*35550*/  STL.64 [R1+0x550], R24 ;  /* 0x0005501801007387 */ /* 0x000fe80000100a00 */
[----:B------:R0:W-:Y:S04]  /*35560*/  STL.64 [R1+0x558], R26 ;  /* 0x0005581a01007387 */ /* 0x0001e80000100a00 */
[----:B0-----:R-:W3:Y:S04]  /*35570*/  LDL.LU R27, [R1+0x3c28] ;  /* 0x003c2800011b7983 */ /* 0x001ee80000300800 */
[----:B------:R-:W3:Y:S04]  /*35580*/  LDL.LU.64 R24, [R1+0x3c20] ;  /* 0x003c200001187983 */ /* 0x000ee80000300a00 */
[----:B------:R-:W3:Y:S01]  /*35590*/  LDL.LU R26, [R1+0x9d4] ;  /* 0x0009d400011a7983 */ /* 0x000ee20000300800 */
[----:B--2---:R-:W-:Y:S03]  /*355a0*/  HMMA.16816.F32 R20, R12, R4, R20 ;  /* 0x000000040c14723c */ /* 0x004fe60000001814 */
[----:B---3--:R-:W-:Y:S04]  /*355b0*/  STL [R1+0x3ba8], R26 ;  /* 0x003ba81a01007387 */ /* 0x008fe80000100800 */
[----:B------:R-:W2:-:S12]  /*355c0*/  LDL.LU R0, [R1+0x9d0] ;  /* 0x0009d00001007983 */ /* 0x000e980000300800 */
[----:B------:R-:W-:Y:S04]  /*355d0*/  STL.64 [R1+0x540], R20 ;  /* 0x0005401401007387 */ /* 0x000fe80000100a00 */
[----:B------:R0:W-:Y:S04]  /*355e0*/  STL.64 [R1+0x548], R22 ;  /* 0x0005481601007387 */ /* 0x0001e80000100a00 */
[----:B0-----:R-:W3:Y:S04]  /*355f0*/  LDL.LU.64 R22, [R1+0x3c18] ;  /* 0x003c180001167983 */ /* 0x001ee80000300a00 */
[----:B------:R-:W2:Y:S04]  /*35600*/  LDL.LU.64 R20, [R1+0x3c10] ;  /* 0x003c100001147983 */ /* 0x000ea80000300a00 */
[----:B------:R-:W-:Y:S04]  /*35610*/  STL.64 [R1+0x3bc8], R6 ;  /* 0x003bc80601007387 */ /* 0x000fe80000100a00 */
[----:B------:R4:W-:Y:S02]  /*35620*/  STL.64 [R1+0x3bc0], R4 ;  /* 0x003bc00401007387 */ /* 0x0009e40000100a00 */
[----:B----4-:R-:W-:Y:S01]  /*35630*/  HMMA.16816.F32 R4, R12, R2, R8 ;  /* 0x000000020c04723c */ /* 0x010fe20000001808 */
[----:B------:R-:W-:-:S15]  /*35640*/  IMAD R12, R28, 0x100, R19 ;  /* 0x000001001c0c7824 */ /* 0x000fde00078e0213 */
[----:B------:R-:W-:-:S03]  /*35650*/  NOP ;  /* 0x0000000000007918 */ /* 0x000fc60000000000 */
[----:B------:R-:W-:Y:S04]  /*35660*/  STL.64 [R1+0x140], R4 ;  /* 0x0001400401007387 */ /* 0x000fe80000100a00 */
[----:B------:R-:W-:Y:S04]  /*35670*/  STL.64 [R1+0x148], R6 ;  /* 0x0001480601007387 */ /* 0x000fe80000100a00 */
[----:B------:R-:W2:Y:S04]  /*35680*/  LDL.LU.64 R16, [R1+0x530] ;  /* 0x0005300001107983 */ /* 0x000ea80000300a00 */
[----:B------:R-:W2:Y:S04]  /*35690*/  LDL.LU.64 R18, [R1+0x538] ;  /* 0x0005380001127983 */ /* 0x000ea80000300a00 */
[----:B------:R-:W4:Y:S04]  /*356a0*/  LDL.LU.64 R8, [R1+0x510] ;  /* 0x0005100001087983 */ /* 0x000f280000300a00 */
[----:B------:R-:W2:Y:S04]  /*356b0*/  LDL.LU.64 R10, [R1+0x518] ;  /* 0x00051800010a7983 */ /* 0x000ea80000300a00 */
[----:B--2---:R-:W-:Y:S04]  /*356c0*/  STL.64 [R1+0x3bf8], R10 ;  /* 0x003bf80a01007387 */ /* 0x004fe80000100a00 */
[----:B----4-:R0:W-:Y:S04]  /*356d0*/  STL.64 [R1+0x3bf0], R8 ;  /* 0x003bf00801007387 */ /* 0x0101e80000100a00 */
[----:B0-----:R-:W2:Y:S04]  /*356e0*/  LDL.LU.64 R8, [R1+0x520] ;  /* 0x0005200001087983 */ /* 0x001ea80000300a00 */
[----:B------:R-:W2:Y:S04]  /*356f0*/  LDL.LU.64 R10, [R1+0x528] ;  /* 0x00052800010a7983 */ /* 0x000ea80000300a00 */
[----:B------:R-:W4:Y:S04]  /*35700*/  LDL.LU.64 R4, [R1+0x4f0] ;  /* 0x0004f00001047983 */ /* 0x000f280000300a00 */
[----:B------:R-:W2:Y:S01]  /*35710*/  LDL.LU.64 R6, [R1+0x4f8] ;  /* 0x0004f80001067983 */ /* 0x000ea20000300a00 */
[----:B------:R-:W-:-:S02]  /*35720*/  IMAD R13, R25, 0x100, R29 ;  /* 0x00000100190d7824 */ /* 0x000fc400078e021d */
[----:B------:R-:W-:Y:S02]  /*35730*/  IMAD R14, R24, 0x100, R27 ;  /* 0x00000100180e7824 */ /* 0x000fe400078e021b */
[----:B---3--:R-:W-:Y:S01]  /*35740*/  IMAD R15, R22, 0x100, R23 ;  /* 0x00000100160f7824 */ /* 0x008fe200078e0217 */
[----:B------:R-:W-:Y:S02]  /*35750*/  F2FP.F16.E5M2.UNPACK_B R12, R12 ;  /* 0x0000000cff0c723e */ /* 0x000fe400020004ff */
[----:B------:R-:W-:Y:S02]  /*35760*/  F2FP.F16.E5M2.UNPACK_B R13, R13 ;  /* 0x0000000dff0d723e */ /* 0x000fe400020004ff */
[----:B------:R-:W-:Y:S02]  /*35770*/  F2FP.F16.E5M2.UNPACK_B R14, R14 ;  /* 0x0000000eff0e723e */ /* 0x000fe400020004ff */
[----:B------:R-:W-:Y:S01]  /*35780*/  F2FP.F16.E5M2.UNPACK_B R15, R15 ;  /* 0x0000000fff0f723e */ /* 0x000fe200020004ff */
[----:B--2---:R-:W-:Y:S04]  /*35790*/  STL.64 [R1+0x3bd8], R6 ;  /* 0x003bd80601007387 */ /* 0x004fe80000100a00 */
[----:B----4-:R0:W-:Y:S04]  /*357a0*/  STL.64 [R1+0x3bd0], R4 ;  /* 0x003bd00401007387 */ /* 0x0101e80000100a00 */
[----:B0-----:R-:W2:Y:S04]  /*357b0*/  LDL.LU.64 R4, [R1+0x500] ;  /* 0x0005000001047983 */ /* 0x001ea80000300a00 */
[----:B------:R-:W2:Y:S04]  /*357c0*/  LDL.LU.64 R6, [R1+0x508] ;  /* 0x0005080001067983 */ /* 0x000ea80000300a00 */
[----:B------:R-:W3:Y:S04]  /*357d0*/  LDL.LU.64 R24, [R1+0x4d0] ;  /* 0x0004d00001187983 */ /* 0x000ee80000300a00 */
[----:B------:R-:W4:Y:S01]  /*357e0*/  LDL.LU.64 R26, [R1+0x4d8] ;  /* 0x0004d800011a7983 */ /* 0x000f220000300a00 */
[C---:B------:R-:W-:Y:S03]  /*357f0*/  HMMA.16816.F32 R16, R12.reuse, R20, R16 ;  /* 0x000000140c10723c */ /* 0x040fe60000001810 */
[----:B----4-:R-:W-:Y:S04]  /*35800*/  STL.64 [R1+0x3bb8], R26 ;  /* 0x003bb81a01007387 */ /* 0x010fe80000100a00 */
[----:B---3--:R0:W-:Y:S04]  /*35810*/  STL.64 [R1+0x3bb0], R24 ;  /* 0x003bb01801007387 */ /* 0x0081e80000100a00 */
[----:B0-----:R-:W3:Y:S04]  /*35820*/  LDL.LU.64 R24, [R1+0x4e0] ;  /* 0x0004e00001187983 */ /* 0x001ee80000300a00 */
[----:B------:R-:W3:Y:S04]  /*35830*/  LDL.LU.64 R26, [R1+0x4e8] ;  /* 0x0004e800011a7983 */ /* 0x000ee80000300a00 */
[----:B------:R-:W4:Y:S04]  /*35840*/  LDL.LU R23, [R1+0x9ec] ;  /* 0x0009ec0001177983 */ /* 0x000f280000300800 */
[----:B------:R-:W4:Y:S04]  /*35850*/  LDL.LU R22, [R1+0x9e8] ;  /* 0x0009e80001167983 */ /* 0x000f280000300800 */
        /* <DEDUP_REMOVED lines=15> */
[----:B------:R-:W3:Y:S04]  /*35950*/  LDL.LU.64 R8, [R1+0x3be0] ;  /* 0x003be00001087983 */ /* 0x000ee80000300a00 */
        /* <DEDUP_REMOVED lines=32> */
[----:B0-----:R-:W2:Y:S04]  /*35b60*/  LDL.LU R26, [R1+0x3ba8] ;  /* 0x003ba800011a7983 */ /* 0x001ea80000300800 */
[----:B------:R-:W-:Y:S04]  /*35b70*/  STL.64 [R1+0x3b60], R6 ;  /* 0x003b600601007387 */ /* 0x000fe80000100a00 */
[----:B------:R0:W-:Y:S04]  /*35b80*/  STL.64 [R1+0x3b58], R4 ;  /* 0x003b580401007387 */ /* 0x0001e80000100a00 */
[----:B------:R-:W3:Y:S01]  /*35b90*/  LDL.LU R28, [R1+0x9f4] ;  /* 0x0009f400011c7983 */ /* 0x000ee20000300800 */
[----:B0-----:R-:W-:-:S15]  /*35ba0*/  HMMA.16816.F32 R4, R12, R2, R8 ;  /* 0x000000020c04723c */ /* 0x001fde0000001808 */
[----:B------:R-:W-:-:S04]  /*35bb0*/  NOP ;  /* 0x0000000000007918 */ /* 0x000fc80000000000 */
[----:B------:R-:W-:Y:S04]  /*35bc0*/  STL.64 [R1+0x130], R4 ;  /* 0x0001300401007387 */ /* 0x000fe80000100a00 */
[----:B------:R-:W-:Y:S04]  /*35bd0*/  STL.64 [R1+0x138], R6 ;  /* 0x0001380601007387 */ /* 0x000fe80000100a00 */
[----:B------:R-:W3:Y:S04]  /*35be0*/  LDL.LU R29, [R1+0x9f0] ;  /* 0x0009f000011d7983 */ /* 0x000ee80000300800 */
[----:B------:R-:W3:Y:S04]  /*35bf0*/  LDL.LU R25, [R1+0x9f8] ;  /* 0x0009f80001197983 */ /* 0x000ee80000300800 */
[----:B------:R-:W3:Y:S04]  /*35c00*/  LDL.LU R27, [R1+0xa04] ;  /* 0x000a0400011b7983 */ /* 0x000ee80000300800 */
[----:B------:R-:W3:Y:S01]  /*35c10*/  LDL.LU R24, [R1+0xa00] ;  /* 0x000a000001187983 */ /* 0x000ee20000300800 */
[----:B--2---:R-:W-:-:S03]  /*35c20*/  IMAD R12, R0, 0x100, R26 ;  /* 0x00000100000c7824 */ /* 0x004fc600078e021a */
[----:B------:R-:W3:Y:S01]  /*35c30*/  LDL.LU R26, [R1+0xa0c] ;  /* 0x000a0c00011a7983 */ /* 0x000ee20000300800 */
[----:B------:R-:W-:Y:S02]  /*35c40*/  IMAD R13, R17, 0x100, R16 ;  /* 0x00000100110d7824 */ /* 0x000fe400078e0210 */
[----:B------:R-:W-:Y:S01]  /*35c50*/  IMAD R14, R19, 0x100, R18 ;  /* 0x00000100130e7824 */ /* 0x000fe200078e0212 */
[----:B---3--:R-:W-:Y:S04]  /*35c60*/  STL.64 [R1+0x3b40], R26 ;  /* 0x003b401a01007387 */ /* 0x008fe80000100a00 */
[----:B------:R-:W-:Y:S04]  /*35c70*/  STL.64 [R1+0x3b38], R24 ;  /* 0x003b381801007387 */ /* 0x000fe80000100a00 */
[----:B------:R-:W2:Y:S04]  /*35c80*/  LDL.LU R0, [R1+0xa08] ;  /* 0x000a080001007983 */ /* 0x000ea80000300800 */
[----:B------:R-:W3:Y:S04]  /*35c90*/  LDL.LU.64 R16, [R1+0x4c0] ;  /* 0x0004c00001107983 */ /* 0x000ee80000300a00 */
[----:B------:R-:W3:Y:S04]  /*35ca0*/  LDL.LU.64 R18, [R1+0x4c8] ;  /* 0x0004c80001127983 */ /* 0x000ee80000300a00 */
[----:B------:R-:W2:Y:S04]  /*35cb0*/  LDL.LU.64 R8, [R1+0x4a0] ;  /* 0x0004a00001087983 */ /* 0x000ea80000300a00 */
[----:B------:R-:W2:Y:S04]  /*35cc0*/  LDL.LU.64 R10, [R1+0x4a8] ;  /* 0x0004a800010a7983 */ /* 0x000ea80000300a00 */
[----:B--2---:R-:W-:Y:S04]  /*35cd0*/  STL.64 [R1+0x3b90], R10 ;  /* 0x003b900a01007387 */ /* 0x004fe80000100a00 */
[----:B------:R0:W-:Y:S04]  /*35ce0*/  STL.64 [R1+0x3b88], R8 ;  /* 0x003b880801007387 */ /* 0x0001e80000100a00 */
[----:B0-----:R-:W2:Y:S04]  /*35cf0*/  LDL.LU.64 R8, [R1+0x4b0] ;  /* 0x0004b00001087983 */ /* 0x001ea80000300a00 */
[----:B------:R-:W2:Y:S04]  /*35d00*/  LDL.LU.64 R10, [R1+0x4b8] ;  /* 0x0004b800010a7983 */ /* 0x000ea80000300a00 */
[----:B------:R-:W2:Y:S04]  /*35d10*/  LDL.LU.64 R4, [R1+0x480] ;  /* 0x0004800001047983 */ /* 0x000ea80000300a00 */
[----:B------:R-:W2:Y:S01]  /*35d20*/  LDL.LU.64 R6, [R1+0x488] ;  /* 0x0004880001067983 */ /* 0x000ea20000300a00 */
[----:B----4-:R-:W-:Y:S01]  /*35d30*/  IMAD R15, R22, 0x100, R23 ;  /* 0x00000100160f7824 */ /* 0x010fe200078e0217 */
[----:B------:R-:W-:-:S02]  /*35d40*/  F2FP.F16.E5M2.UNPACK_B R12, R12 ;  /* 0x0000000cff0c723e */ /* 0x000fc400020004ff */
[----:B------:R-:W-:Y:S02]  /*35d50*/  F2FP.F16.E5M2.UNPACK_B R13, R13 ;  /* 0x0000000dff0d723e */ /* 0x000fe400020004ff */
[----:B------:R-:W-:Y:S02]  /*35d60*/  F2FP.F16.E5M2.UNPACK_B R14, R14 ;  /* 0x0000000eff0e723e */ /* 0x000fe400020004ff */
[----:B------:R-:W-:Y:S01]  /*35d70*/  F2FP.F16.E5M2.UNPACK_B R15, R15 ;  /* 0x0000000fff0f723e */ /* 0x000fe200020004ff */
[----:B--2---:R-:W-:Y:S04]  /*35d80*/  STL.64 [R1+0x3b70], R6 ;  /* 0x003b700601007387 */ /* 0x004fe80000100a00 */
[----:B------:R0:W-:Y:S04]  /*35d90*/  STL.64 [R1+0x3b68], R4 ;  /* 0x003b680401007387 */ /* 0x0001e80000100a00 */
        /* <DEDUP_REMOVED lines=24> */
[----:B------:R-:W4:Y:S04]  /*35f20*/  LDL.LU.64 R8, [R1+0x3b78] ;  /* 0x003b780001087983 */ /* 0x000f280000300a00 */
[----:B------:R-:W-:Y:S04]  /*35f30*/  STL.64 [R1+0x3b30], R18 ;  /* 0x003b301201007387 */ /* 0x000fe80000100a00 */
[----:B------:R0:W-:Y:S04]  /*35f40*/  STL.64 [R1+0x3b28], R16 ;  /* 0x003b281001007387 */ /* 0x0001e80000100a00 */
[----:B0-----:R-:W2:Y:S04]  /*35f50*/  LDL.LU.64 R16, [R1+0x120] ;  /* 0x0001200001107983 */ /* 0x001ea80000300a00 */
[----:B------:R-:W2:Y:S01]  /*35f60*/  LDL.LU.64 R18, [R1+0x128] ;  /* 0x0001280001127983 */ /* 0x000ea20000300a00 */
        /* <DEDUP_REMOVED lines=11> */
[----:B------:R-:W3:Y:S04]  /*36020*/  LDL.LU.64 R4, [R1+0x3b58] ;  /* 0x003b580001047983 */ /* 0x000ee80000300a00 */
[----:B------:R0:W-:Y:S04]  /*36030*/  STL.64 [R1+0x3b20], R10 ;  /* 0x003b200a01007387 */ /* 0x0001e80000100a00 */
[----:B0-----:R-:W4:Y:S04]  /*36040*/  LDL.LU R11, [R1+0x9fc] ;  /* 0x0009fc00010b7983 */ /* 0x001f280000300800 */
[----:B------:R-:W-:Y:S01]  /*36050*/  STL.64 [R1+0x3b18], R8 ;  /* 0x003b180801007387 */ /* 0x000fe20000100a00 */
        /* <DEDUP_REMOVED lines=11> */
[----:B------:R-:W4:Y:S04]  /*36110*/  LDL.LU.64 R24, [R1+0x3b38] ;  /* 0x003b380001187983 */ /* 0x000f280000300a00 */
[----:B------:R-:W-:Y:S04]  /*36120*/  STL.64 [R1+0x3b10], R6 ;  /* 0x003b100601007387 */ /* 0x000fe80000100a00 */
[----:B------:R0:W-:Y:S02]  /*36130*/  STL.64 [R1+0x3b08], R4 ;  /* 0x003b080401007387 */ /* 0x0001e40000100a00 */
[----:B0-----:R-:W-:Y:S02]  /*36140*/  HMMA.16816.F32 R4, R12, R2, R16 ;  /* 0x000000020c04723c */ /* 0x001fe40000001810 */
[----:B------:R-:W3:Y:S04]  /*36150*/  LDL.LU.64 R16, [R1+0x450] ;  /* 0x0004500001107983 */ /* 0x000ee80000300a00 */
[----:B------:R-:W3:-:S13]  /*36160*/  LDL.LU.64 R18, [R1+0x458] ;  /* 0x0004580001127983 */ /* 0x000eda0000300a00 */
[----:B------:R0:W-:Y:S04]  /*36170*/  STL.64 [R1+0x120], R4 ;  /* 0x0001200401007387 */ /* 0x0001e80000100a00 */
[----:B------:R1:W-:Y:S04]  /*36180*/  STL.64 [R1+0x128], R6 ;  /* 0x0001280601007387 */ /* 0x0003e80000100a00 */
[----:B------:R-:W3:Y:S04]  /*36190*/  LDL.LU R23, [R1+0xa2c] ;  /* 0x000a2c0001177983 */ /* 0x000ee80000300800 */
[----:B------:R-:W3:Y:S01]  /*361a0*/  LDL.LU R22, [R1+0xa28] ;  /* 0x000a280001167983 */ /* 0x000ee20000300800 */
[----:B------:R-:W-:-:S03]  /*361b0*/  IMAD R12, R29, 0x100, R28 ;  /* 0x000001001d0c7824 */ /* 0x000fc600078e021c */
[----:B------:R-:W3:Y:S04]  /*361c0*/  LDL.LU R29, [R1+0xa14] ;  /* 0x000a1400011d7983 */ /* 0x000ee80000300800 */
[----:B------:R-:W3:Y:S04]  /*361d0*/  LDL.LU R28, [R1+0xa1c] ;  /* 0x000a1c00011c7983 */ /* 0x000ee80000300800 */
[----:B------:R-:W3:Y:S01]  /*361e0*/  LDL.LU.64 R8, [R1+0x430] ;  /* 0x0004300001087983 */ /* 0x000ee20000300a00 */
[----:B------:R-:W-:Y:S01]  /*361f0*/  F2FP.F16.E5M2.UNPACK_B R12, R12 ;  /* 0x0000000cff0c723e */ /* 0x000fe200020004ff */
[----:B--2---:R-:W-:-:S02]  /*36200*/  IMAD R15, R0, 0x100, R26 ;  /* 0x00000100000f7824 */ /* 0x004fc400078e021a */
[----:B----4-:R-:W-:Y:S02]  /*36210*/  IMAD R13, R25, 0x100, R11 ;  /* 0x00000100190d7824 */ /* 0x010fe400078e020b */
[----:B------:R-:W-:Y:S01]  /*36220*/  IMAD R14, R24, 0x100, R27 ;  /* 0x00000100180e7824 */ /* 0x000fe200078e021b */
[----:B------:R-:W2:Y:S04]  /*36230*/  LDL.LU.64 R10, [R1+0x438] ;  /* 0x00043800010a7983 */ /* 0x000ea80000300a00 */
[----:B0-----:R-:W4:Y:S01]  /*36240*/  LDL.LU.64 R4, [R1+0x420] ;  /* 0x0004200001047983 */ /* 0x001f220000300a00 */
[----:B------:R-:W-:Y:S02]  /*36250*/  F2FP.F16.E5M2.UNPACK_B R15, R15 ;  /* 0x0000000fff0f723e */ /* 0x000fe400020004ff */
[----:B------:R-:W-:-:S02]  /*36260*/  F2FP.F16.E5M2.UNPACK_B R13, R13 ;  /* 0x0000000dff0d723e */ /* 0x000fc400020004ff */
[----:B------:R-:W-:Y:S01]  /*36270*/  F2FP.F16.E5M2.UNPACK_B R14, R14 ;  /* 0x0000000eff0e723e */ /* 0x000fe200020004ff */
[----:B-1----:R-:W4:Y:S04]  /*36280*/  LDL.LU.64 R6, [R1+0x428] ;  /* 0x0004280001067983 */ /* 0x002f280000300a00 */
[----:B------:R-:W2:Y:S04]  /*36290*/  LDL.LU.64 R24, [R1+0x400] ;  /* 0x0004000001187983 */ /* 0x000ea80000300a00 */
[----:B------:R-:W2:Y:S01]  /*362a0*/  LDL.LU.64 R26, [R1+0x408] ;  /* 0x00040800011a7983 */ /* 0x000ea20000300a00 */
[----:B---3--:R-:W-:-:S15]  /*362b0*/  HMMA.16816.F32 R16, R12, R20, R16 ;  /* 0x000000140c10723c */ /* 0x008fde0000001810 */
[----:B------:R-:W-:-:S04]  /*362c0*/  NOP ;  /* 0x0000000000007918 */ /* 0x000fc80000000000 */
[----:B------:R-:W-:Y:S04]  /*362d0*/  STL.64 [R1+0x450], R16 ;  /* 0x0004501001007387 */ /* 0x000fe80000100a00 */
[----:B------:R0:W-:Y:S04]  /*362e0*/  STL.64 [R1+0x458], R18 ;  /* 0x0004581201007387 */ /* 0x0001e80000100a00 */
[----:B0-----:R-:W3:Y:S04]  /*362f0*/  LDL.LU.64 R18, [R1+0x3b30] ;  /* 0x003b300001127983 */ /* 0x001ee80000300a00 */
[----:B------:R-:W2:Y:S04]  /*36300*/  LDL.LU.64 R16, [R1+0x3b28] ;  /* 0x003b280001107983 */ /* 0x000ea80000300a00 */
[----:B------:R-:W-:Y:S04]  /*36310*/  STL.64 [R1+0x3af0], R22 ;  /* 0x003af01601007387 */ /* 0x000fe80000100a00 */
[----:B------:R0:W-:Y:S04]  /*36320*/  STL.64 [R1+0x3ae8], R20 ;  /* 0x003ae81401007387 */ /* 0x0001e80000100a00 */
[----:B0-----:R-:W3:Y:S04]  /*36330*/  LDL.LU.64 R20, [R1+0x440] ;  /* 0x0004400001147983 */ /* 0x001ee80000300a00 */
[----:B------:R-:W3:Y:S02]  /*36340*/  LDL.LU.64 R22, [R1+0x448] ;  /* 0x0004480001167983 */ /* 0x000ee40000300a00 */
[----:B---3--:R-:W-:-:S15]  /*36350*/  HMMA.16816.F32 R20, R12, R18, R20 ;  /* 0x000000120c14723c */ /* 0x008fde0000001814 */
[----:B------:R-:W-:-:S04]  /*36360*/  NOP ;  /* 0x0000000000007918 */ /* 0x000fc80000000000 */
[----:B------:R0:W-:Y:S04]  /*36370*/  STL.64 [R1+0x440], R20 ;  /* 0x0004401401007387 */ /* 0x0001e80000100a00 */
[----:B------:R1:W-:Y:S04]  /*36380*/  STL.64 [R1+0x448], R22 ;  /* 0x0004481601007387 */ /* 0x0003e80000100a00 */
[----:B0-----:R-:W3:Y:S04]  /*36390*/  LDL.LU.64 R20, [R1+0x110] ;  /* 0x0001100001147983 */ /* 0x001ee80000300a00 */
[----:B-1----:R-:W3:Y:S01]  /*363a0*/  LDL.LU.64 R22, [R1+0x118] ;  /* 0x0001180001167983 */ /* 0x002ee20000300a00 */
[C---:B--2---:R-:W-:Y:S03]  /*363b0*/  HMMA.16816.F32 R8, R12.reuse, R16, R8 ;  /* 0x000000100c08723c */ /* 0x044fe60000001808 */
[----:B---3--:R-:W-:Y:S04]  /*363c0*/  STL.64 [R1+0x3b00], R22 ;  /* 0x003b001601007387 */ /* 0x008fe80000100a00 */
[----:B------:R0:W-:Y:S04]  /*363d0*/  STL.64 [R1+0x3af8], R20 ;  /* 0x003af81401007387 */ /* 0x0001e80000100a00 */
[----:B0-----:R-:W2:Y:S04]  /*363e0*/  LDL.LU.64 R20, [R1+0x3f0] ;  /* 0x0003f00001147983 */ /* 0x001ea80000300a00 */
[----:B------:R-:W2:Y:S04]  /*363f0*/  LDL.LU.64 R22, [R1+0x3f8] ;  /* 0x0003f80001167983 */ /* 0x000ea80000300a00 */
[----:B------:R-:W-:Y:S04]  /*36400*/  STL.64 [R1+0x430], R8 ;  /* 0x0004300801007387 */ /* 0x000fe80000100a00 */
[----:B------:R0:W-:Y:S04]  /*36410*/  STL.64 [R1+0x438], R10 ;  /* 0x0004380a01007387 */ /* 0x0001e80000100a00 */
[----:B0-----:R-:W4:Y:S04]  /*36420*/  LDL.LU.64 R10, [R1+0x3b20] ;  /* 0x003b2000010a7983 */ /* 0x001f280000300a00 */
[----:B------:R-:W3:Y:S04]  /*36430*/  LDL.LU.64 R8, [R1+0x3b18] ;  /* 0x003b180001087983 */ /* 0x000ee80000300a00 */
[----:B------:R-:W-:Y:S04]  /*36440*/  STL.64 [R1+0x3ad8], R18 ;  /* 0x003ad81201007387 */ /* 0x000fe80000100a00 */
[----:B------:R0:W-:Y:S04]  /*36450*/  STL.64 [R1+0x3ad0], R16 ;  /* 0x003ad01001007387 */ /* 0x0001e80000100a00 */
[----:B0-----:R-:W3:Y:S04]  /*36460*/  LDL.LU.64 R16, [R1+0x410] ;  /* 0x0004100001107983 */ /* 0x001ee80000300a00 */
[----:B------:R-:W3:Y:S01]  /*36470*/  LDL.LU.64 R18, [R1+0x418] ;  /* 0x0004180001127983 */ /* 0x000ee20000300a00 */
[----:B----4-:R-:W-:-:S15]  /*36480*/  HMMA.16816.F32 R4, R12, R10, R4 ;  /* 0x0000000a0c04723c */ /* 0x010fde0000001804 */
[----:B------:R-:W-:-:S04]  /*36490*/  NOP ;  /* 0x0000000000007918 */ /* 0x000fc80000000000 */
[----:B------:R-:W-:Y:S04]  /*364a0*/  STL.64 [R1+0x420], R4 ;  /* 0x0004200401007387 */ /* 0x000fe80000100a00 */
[----:B------:R0:W-:Y:S04]  /*364b0*/  STL.64 [R1+0x428], R6 ;  /* 0x0004280601007387 */ /* 0x0001e80000100a00 */
[----:B0-----:R-:W4:Y:S04]  /*364c0*/  LDL.LU.64 R6, [R1+0x3b10] ;  /* 0x003b100001067983 */ /* 0x001f280000300a00 */
[----:B------:R-:W2:Y:S01]  /*364d0*/  LDL.LU.64 R4, [R1+0x3b08] ;  /* 0x003b080001047983 */ /* 0x000ea20000300a00 */
[----:B---3--:R-:W-:-:S15]  /*364e0*/  HMMA.16816.F32 R16, R12, R8, R16 ;  /* 0x000000080c10723c */ /* 0x008fde0000001810 */
[----:B------:R-:W-:-:S04]  /*364f0*/  NOP ;  /* 0x0000000000007918 */ /* 0x000fc80000000000 */
[----:B------:R0:W-:Y:S04]  /*36500*/  STL.64 [R1+0x410], R16 ;  /* 0x0004101001007387 */ /* 0x0001e80000100a00 */
[----:B------:R1:W-:Y:S04]  /*36510*/  STL.64 [R1+0x418], R18 ;  /* 0x0004181201007387 */ /* 0x0003e80000100a00 */
[----:B0-----:R-:W3:Y:S04]  /*36520*/  LDL.LU.64 R16, [R1+0x3e0] ;  /* 0x0003e00001107983 */ /* 0x001ee80000300a00 */
[----:B-1----:R-:W3:Y:S01]  /*36530*/  LDL.LU.64 R18, [R1+0x3e8] ;  /* 0x0003e80001127983 */ /* 0x002ee20000300a00 */
[C---:B----4-:R-:W-:Y:S08]  /*36540*/  HMMA.16816.F32 R24, R12.reuse, R6, R24 ;  /* 0x000000060c18723c */ /* 0x050ff00000001818 */
[C---:B--2---:R-:W-:Y:S11]  /*36550*/  HMMA.16816.F32 R20, R12.reuse, R4, R20 ;  /* 0x000000040c14723c */ /* 0x044ff60000001814 */
[----:B------:R0:W-:Y:S04]  /*36560*/  STL.64 [R1+0x400], R24 ;  /* 0x0004001801007387 */ /* 0x0001e80000100a00 */
[----:B------:R1:W-:Y:S04]  /*36570*/  STL.64 [R1+0x408], R26 ;  /* 0x0004081a01007387 */ /* 0x0003e80000100a00 */
[----:B0-----:R-:W2:Y:S04]  /*36580*/  LDL.LU.64 R24, [R1+0x3c0] ;  /* 0x0003c00001187983 */ /* 0x001ea80000300a00 */
[----:B-1----:R-:W2:Y:S04]  /*36590*/  LDL.LU.64 R26, [R1+0x3c8] ;  /* 0x0003c800011a7983 */ /* 0x002ea80000300a00 */
[----:B------:R-:W-:Y:S04]  /*365a0*/  STL.64 [R1+0x3f0], R20 ;  /* 0x0003f01401007387 */ /* 0x000fe80000100a00 */
[----:B------:R0:W-:Y:S04]  /*365b0*/  STL.64 [R1+0x3f8], R22 ;  /* 0x0003f81601007387 */ /* 0x0001e80000100a00 */
[----:B0-----:R-:W4:Y:S04]  /*365c0*/  LDL.LU.64 R22, [R1+0x3b00] ;  /* 0x003b000001167983 */ /* 0x001f280000300a00 */
[----:B------:R-:W4:Y:S04]  /*365d0*/  LDL.LU.64 R20, [R1+0x3af8] ;  /* 0x003af80001147983 */ /* 0x000f280000300a00 */
[----:B------:R-:W-:Y:S04]  /*365e0*/  STL.64 [R1+0x3ab8], R6 ;  /* 0x003ab80601007387 */ /* 0x000fe80000100a00 */
[----:B------:R0:W-:Y:S04]  /*365f0*/  STL.64 [R1+0x3ab0], R4 ;  /* 0x003ab00401007387 */ /* 0x0001e80000100a00 */
[----:B0-----:R-:W2:Y:S04]  /*36600*/  LDL.LU.64 R4, [R1+0x3d0] ;  /* 0x0003d00001047983 */ /* 0x001ea80000300a00 */
[----:B------:R-:W2:Y:S04]  /*36610*/  LDL.LU.64 R6, [R1+0x3d8] ;  /* 0x0003d80001067983 */ /* 0x000ea80000300a00 */
[----:B------:R-:W2:Y:S01]  /*36620*/  LDL.LU R0, [R1+0xa38] ;  /* 0x000a380001007983 */ /* 0x000ea20000300800 */
[----:B----4-:R-:W-:Y:S03]  /*36630*/  HMMA.16816.F32 R12, R12, R2, R20 ;  /* 0x000000020c0c723c */ /* 0x010fe60000001814 */
[----:B------:R-:W4:Y:S04]  /*36640*/  LDL.LU.64 R22, [R1+0x3af0] ;  /* 0x003af00001167983 */ /* 0x000f280000300a00 */
[----:B------:R-:W3:-:S12]  /*36650*/  LDL.LU.64 R20, [R1+0x3ae8] ;  /* 0x003ae80001147983 */ /* 0x000ed80000300a00 */
[----:B------:R0:W-:Y:S04]  /*36660*/  STL.64 [R1+0x110], R12 ;  /* 0x0001100c01007387 */ /* 0x0001e80000100a00 */
[----:B------:R1:W-:Y:S04]  /*36670*/  STL.64 [R1+0x118], R14 ;  /* 0x0001180e01007387 */ /* 0x0003e80000100a00 */
[----:B0-----:R-:W2:Y:S04]  /*36680*/  LDL.LU R12, [R1+0xa10] ;  /* 0x000a1000010c7983 */ /* 0x001ea80000300800 */
[----:B------:R-:W3:Y:S04]  /*36690*/  LDL.LU R13, [R1+0xa18] ;  /* 0x000a1800010d7983 */ /* 0x000ee80000300800 */
[----:B-1----:R-:W4:Y:S04]  /*366a0*/  LDL.LU R14, [R1+0xa24] ;  /* 0x000a2400010e7983 */ /* 0x002f280000300800 */
[----:B------:R-:W4:Y:S01]  /*366b0*/  LDL.LU R15, [R1+0xa20] ;  /* 0x000a2000010f7983 */ /* 0x000f220000300800 */
[----:B--2---:R-:W-:-:S02]  /*366c0*/  IMAD R12, R12, 0x100, R29 ;  /* 0x000001000c0c7824 */ /* 0x004fc400078e021d */
[----:B---3--:R-:W-:Y:S01]  /*366d0*/  IMAD R13, R13, 0x100, R28 ;  /* 0x000001000d0d7824 */ /* 0x008fe200078e021c */
[----:B------:R-:W2:Y:S01]  /*366e0*/  LDL.LU R29, [R1+0x3ae4] ;  /* 0x003ae400011d7983 */ /* 0x000ea20000300800 */
[----:B----4-:R-:W-:Y:S02]  /*366f0*/  IMAD R14, R15, 0x100, R14 ;  /* 0x000001000f0e7824 */ /* 0x010fe400078e020e */
[----:B------:R-:W-:Y:S01]  /*36700*/  IMAD R15, R22, 0x100, R23 ;  /* 0x00000100160f7824 */ /* 0x000fe200078e0217 */
[----:B------:R-:W-:Y:S02]  /*36710*/  F2FP.F16.E5M2.UNPACK_B R12, R12 ;  /* 0x0000000cff0c723e */ /* 0x000fe400020004ff */
[----:B------:R-:W-:Y:S01]  /*36720*/  F2FP.F16.E5M2.UNPACK_B R13, R13 ;  /* 0x0000000dff0d723e */ /* 0x000fe200020004ff */
[----:B------:R-:W3:Y:S01]  /*36730*/  LDL.LU R28, [R1+0x3ae0] ;  /* 0x003ae000011c7983 */ /* 0x000ee20000300800 */
[----:B------:R-:W-:Y:S02]  /*36740*/  F2FP.F16.E5M2.UNPACK_B R14, R14 ;  /* 0x0000000eff0e723e */ /* 0x000fe400020004ff */
[----:B------:R-:W-:-:S07]  /*36750*/  F2FP.F16.E5M2.UNPACK_B R15, R15 ;  /* 0x0000000fff0f723e */ /* 0x000fce00020004ff */
[----:B------:R-:W-:-:S15]  /*36760*/  HMMA.16816.F32 R16, R12, R20, R16 ;  /* 0x000000140c10723c */ /* 0x000fde0000001810 */
[----:B------:R-:W-:-:S04]  /*36770*/  NOP ;  /* 0x0000000000007918 */ /* 0x000fc80000000000 */
[----:B------:R-:W-:Y:S04]  /*36780*/  STL.64 [R1+0x3e0], R16 ;  /* 0x0003e01001007387 */ /* 0x000fe80000100a00 */
[----:B------:R0:W-:Y:S04]  /*36790*/  STL.64 [R1+0x3e8], R18 ;  /* 0x0003e81201007387 */ /* 0x0001e80000100a00 */
[----:B0-----:R-:W4:Y:S04]  /*367a0*/  LDL.LU.64 R18, [R1+0x3ad8] ;  /* 0x003ad80001127983 */ /* 0x001f280000300a00 */
[----:B------:R-:W2:Y:S04]  /*367b0*/  LDL.LU.64 R16, [R1+0x3ad0] ;  /* 0x003ad00001107983 */ /* 0x000ea80000300a00 */
[----:B------:R-:W-:Y:S01]  /*367c0*/  STL.64 [R1+0x3a98], R20 ;  /* 0x003a981401007387 */ /* 0x000fe20000100a00 */
[----:B----4-:R-:W-:-:S15]  /*367d0*/  HMMA.16816.F32 R4, R12, R18, R4 ;  /* 0x000000120c04723c */ /* 0x010fde0000001804 */
[----:B------:R-:W-:-:S04]  /*367e0*/  NOP ;  /* 0x0000000000007918 */ /* 0x000fc80000000000 */
[----:B------:R0:W-:Y:S04]  /*367f0*/  STL.64 [R1+0x3d0], R4 ;  /* 0x0003d00401007387 */ /* 0x0001e80000100a00 */
[----:B------:R1:W-:Y:S04]  /*36800*/  STL.64 [R1+0x3d8], R6 ;  /* 0x0003d80601007387 */ /* 0x0003e80000100a00 */
[----:B0-----:R-:W4:Y:S04]  /*36810*/  LDL.LU.64 R4, [R1+0x3a0] ;  /* 0x0003a00001047983 */ /* 0x001f280000300a00 */
[----:B-1----:R-:W3:Y:S01]  /*36820*/  LDL.LU.64 R6, [R1+0x3a8] ;  /* 0x0003a80001067983 */ /* 0x002ee20000300a00 */
[----:B--2---:R-:W-:-:S15]  /*36830*/  HMMA.16816.F32 R20, R12, R16, R24 ;  /* 0x000000100c14723c */ /* 0x004fde0000001818 */
[----:B------:R-:W-:-:S04]  /*36840*/  NOP ;  /* 0x0000000000007918 */ /* 0x000fc80000000000 */
[----:B------:R-:W-:Y:S04]  /*36850*/  STL.64 [R1+0x3c0], R20 ;  /* 0x0003c01401007387 */ /* 0x000fe80000100a00 */
[----:B------:R-:W-:Y:S04]  /*36860*/  STL.64 [R1+0x3c8], R22 ;  /* 0x0003c81601007387 */ /* 0x000fe80000100a00 */
[----:B---3--:R-:W-:Y:S04]  /*36870*/  STL.64 [R1+0x3ac8], R6 ;  /* 0x003ac80601007387 */ /* 0x008fe80000100a00 */
[----:B----4-:R0:W-:Y:S04]  /*36880*/  STL.64 [R1+0x3ac0], R4 ;  /* 0x003ac00401007387 */ /* 0x0101e80000100a00 */
[----:B0-----:R-:W2:Y:S04]  /*36890*/  LDL.LU.64 R4, [R1+0x3b0] ;  /* 0x0003b00001047983 */ /* 0x001ea80000300a00 */
[----:B------:R-:W2:Y:S04]  /*368a0*/  LDL.LU.64 R6, [R1+0x3b8] ;  /* 0x0003b80001067983 */ /* 0x000ea80000300a00 */
[----:B------:R-:W3:Y:S04]  /*368b0*/  LDL.LU.64 R20, [R1+0x380] ;  /* 0x0003800001147983 */ /* 0x000ee80000300a00 */
[----:B------:R-:W4:Y:S01]  /*368c0*/  LDL.LU.64 R22, [R1+0x388] ;  /* 0x0003880001167983 */ /* 0x000f220000300a00 */
[C---:B--2---:R-:W-:Y:S03]  /*368d0*/  HMMA.16816.F32 R4, R12.reuse, R10, R4 ;  /* 0x0000000a0c04723c */ /* 0x044fe60000001804 */
[----:B----4-:R-:W-:Y:S04]  /*368e0*/  STL.64 [R1+0x3aa8], R22 ;  /* 0x003aa81601007387 */ /* 0x010fe80000100a00 */
[----:B---3--:R0:W-:Y:S04]  /*368f0*/  STL.64 [R1+0x3aa0], R20 ;  /* 0x003aa01401007387 */ /* 0x0081e80000100a00 */
[----:B0-----:R-:W2:Y:S04]  /*36900*/  LDL.LU.64 R20, [R1+0x390] ;  /* 0x0003900001147983 */ /* 0x001ea80000300a00 */
[----:B------:R-:W2:Y:S04]  /*36910*/  LDL.LU.64 R22, [R1+0x398] ;  /* 0x0003980001167983 */ /* 0x000ea80000300a00 */
[----:B------:R-:W3:Y:S04]  /*36920*/  LDL.LU R25, [R1+0xa44] ;  /* 0x000a440001197983 */ /* 0x000ee80000300800 */
[----:B------:R-:W3:Y:S04]  /*36930*/  LDL.LU R27, [R1+0xa40] ;  /* 0x000a4000011b7983 */ /* 0x000ee80000300800 */
[----:B------:R-:W4:Y:S04]  /*36940*/  LDL.LU R24, [R1+0xa4c] ;  /* 0x000a4c0001187983 */ /* 0x000f280000300800 */
[----:B------:R-:W4:Y:S04]  /*36950*/  LDL.LU R26, [R1+0xa48] ;  /* 0x000a4800011a7983 */ /* 0x000f280000300800 */
[----:B------:R0:W-:Y:S04]  /*36960*/  STL.64 [R1+0x3a90], R18 ;  /* 0x003a901201007387 */ /* 0x0001e80000100a00 */
[----:B0-----:R-:W2:Y:S04]  /*36970*/  LDL.LU R18, [R1+0xa30] ;  /* 0x000a300001127983 */ /* 0x001ea80000300800 */
[----:B------:R-:W2:Y:S04]  /*36980*/  LDL.LU R19, [R1+0xa3c] ;  /* 0x000a3c0001137983 */ /* 0x000ea80000300800 */
[----:B------:R0:W-:Y:S04]  /*36990*/  STL.64 [R1+0x3a88], R16 ;  /* 0x003a881001007387 */ /* 0x0001e80000100a00 */
[----:B0-----:R-:W2:Y:S04]  /*369a0*/  LDL.LU R17, [R1+0xa34] ;  /* 0x000a340001117983 */ /* 0x001ea80000300800 */
        /* <DEDUP_REMOVED lines=24> */
[----:B0-----:R-:W2:Y:S04]  /*36b30*/  LDL.LU.64 R20, [R1+0x3a98] ;  /* 0x003a980001147983 */ /* 0x001ea80000300a00 */
[----:B------:R-:W-:Y:S04]  /*36b40*/  STL.64 [R1+0x3a50], R6 ;  /* 0x003a500601007387 */ /* 0x000fe80000100a00 */
[----:B------:R0:W-:Y:S04]  /*36b50*/  STL.64 [R1+0x3a48], R4 ;  /* 0x003a480401007387 */ /* 0x0001e80000100a00 */
[----:B-1----:R-:W3:Y:S04]  /*36b60*/  LDL.LU R23, [R1+0xa64] ;  /* 0x000a640001177983 */ /* 0x002ee80000300800 */
[----:B------:R-:W3:Y:S01]  /*36b70*/  LDL.LU R22, [R1+0xa60] ;  /* 0x000a600001167983 */ /* 0x000ee20000300800 */
[----:B0-----:R-:W-:Y:S01]  /*36b80*/  HMMA.16816.F32 R4, R12, R2, R8 ;  /* 0x000000020c04723c */ /* 0x001fe20000001808 */
[----:B------:R-:W-:-:S02]  /*36b90*/  IMAD R12, R18, 0x100, R17 ;  /* 0x00000100120c7824 */ /* 0x000fc400078e0211 */
[----:B------:R-:W-:-:S15]  /*36ba0*/  IMAD R13, R0, 0x100, R19 ;  /* 0x00000100000d7824 */ /* 0x000fde00078e0213 */
[----:B------:R-:W-:Y:S01]  /*36bb0*/  NOP ;  /* 0x0000000000007918 */ /* 0x000fe20000000000 */
[----:B------:R-:W-:Y:S04]  /*36bc0*/  STL.64 [R1+0x100], R4 ;  /* 0x0001000401007387 */ /* 0x000fe80000100a00 */
[----:B------:R-:W-:Y:S04]  /*36bd0*/  STL.64 [R1+0x108], R6 ;  /* 0x0001080601007387 */ /* 0x000fe80000100a00 */
[----:B------:R-:W2:Y:S04]  /*36be0*/  LDL.LU.64 R16, [R1+0x370] ;  /* 0x0003700001107983 */ /* 0x000ea80000300a00 */
[----:B------:R-:W2:Y:S04]  /*36bf0*/  LDL.LU.64 R18, [R1+0x378] ;  /* 0x0003780001127983 */ /* 0x000ea80000300a00 */
        /* <DEDUP_REMOVED lines=8> */
[----:B------:R-:W-:-:S02]  /*36c80*/  IMAD R14, R27, 0x100, R25 ;  /* 0x000001001b0e7824 */ /* 0x000fc400078e0219 */
[----:B----4-:R-:W-:Y:S01]  /*36c90*/  IMAD R15, R26, 0x100, R24 ;  /* 0x000001001a0f7824 */ /* 0x010fe200078e0218 */
[----:B------:R-:W-:Y:S02]  /*36ca0*/  F2FP.F16.E5M2.UNPACK_B R12, R12 ;  /* 0x0000000cff0c723e */ /* 0x000fe400020004ff */
[----:B------:R-:W-:Y:S02]  /*36cb0*/  F2FP.F16.E5M2.UNPACK_B R13, R13 ;  /* 0x0000000dff0d723e */ /* 0x000fe400020004ff */
[----:B------:R-:W-:Y:S02]  /*36cc0*/  F2FP.F16.E5M2.UNPACK_B R14, R14 ;  /* 0x0000000eff0e723e */ /* 0x000fe400020004ff */
[----:B------:R-:W-:Y:S01]  /*36cd0*/  F2FP.F16.E5M2.UNPACK_B R15, R15 ;  /* 0x0000000fff0f723e */ /* 0x000fe200020004ff */
[----:B--2---:R-:W-:Y:S04]  /*36ce0*/  STL.64 [R1+0x3a60], R6 ;  /* 0x003a600601007387 */ /* 0x004fe80000100a00 */
[----:B------:R0:W-:Y:S04]  /*36cf0*/  STL.64 [R1+0x3a58], R4 ;  /* 0x003a580401007387 */ /* 0x0001e80000100a00 */
[----:B0-----:R-:W2:Y:S04]  /*36d00*/  LDL.LU.64 R4, [R1+0x340] ;  /* 0x0003400001047983 */ /* 0x001ea80000300a00 */
[----:B------:R-:W2:Y:S04]  /*36d10*/  LDL.LU.64 R6, [R1+0x348] ;  /* 0x0003480001067983 */ /* 0x000ea80000300a00 */
[----:B------:R-:W4:Y:S04]  /*36d20*/  LDL.LU R0, [R1+0xa6c] ;  /* 0x000a6c0001007983 */ /* 0x000f280000300800 */
[----:B------:R-:W2:Y:S04]  /*36d30*/  LDL.LU.64 R24, [R1+0x310] ;  /* 0x0003100001187983 */ /* 0x000ea80000300a00 */
[----:B------:R-:W2:Y:S01]  /*36d40*/  LDL.LU.64 R26, [R1+0x318] ;  /* 0x00031800011a7983 */ /* 0x000ea20000300a00 */
[C---:B------:R-:W-:Y:S03]  /*36d50*/  HMMA.16816.F32 R16, R12.reuse, R20, R16 ;  /* 0x000000140c10723c */ /* 0x040fe60000001810 */
[----:B--2---:R-:W-:Y:S04]  /*36d60*/  STL.64 [R1+0x3a40], R26 ;  /* 0x003a401a01007387 */ /* 0x004fe80000100a00 */
[----:B------:R0:W-:Y:S04]  /*36d70*/  STL.64 [R1+0x3a38], R24 ;  /* 0x003a381801007387 */ /* 0x0001e80000100a00 */
[----:B0-----:R-:W2:Y:S04]  /*36d80*/  LDL.LU.64 R24, [R1+0x320] ;  /* 0x0003200001187983 */ /* 0x001ea80000300a00 */
[----:B------:R-:W2:Y:S04]  /*36d90*/  LDL.LU.64 R26, [R1+0x328] ;  /* 0x00032800011a7983 */ /* 0x000ea80000300a00 */
        /* <DEDUP_REMOVED lines=45> */
[----:B-1----:R-:W2:Y:S04]  /*37070*/  LDL.LU.64 R26, [R1+0x308] ;  /* 0x00030800011a7983 */ /* 0x002ea80000300a00 */
[----:B------:R-:W-:Y:S04]  /*37080*/  STL.64 [R1+0x3a28], R6 ;  /* 0x003a280601007387 */ /* 0x000fe80000100a00 */
[----:B------:R0:W-:Y:S04]  /*37090*/  STL.64 [R1+0x3a20], R4 ;  /* 0x003a200401007387 */ /* 0x0001e80000100a00 */
[----:B0-----:R-:W3:Y:S04]  /*370a0*/  LDL.LU.64 R4, [R1+0xf0] ;  /* 0x0000f00001047983 */ /* 0x001ee80000300a00 */
[----:B------:R-:W3:Y:S02]  /*370b0*/  LDL.LU.64 R6, [R1+0xf8] ;  /* 0x0000f80001067983 */ /* 0x000ee40000300a00 */
[----:B---3--:R-:W-:Y:S02]  /*370c0*/  HMMA.16816.F32 R4, R12, R2, R4 ;  /* 0x000000020c04723c */ /* 0x008fe40000001804 */
[----:B------:R-:W4:Y:S01]  /*370d0*/  LDL.LU R15, [R1+0xa68] ;  /* 0x000a6800010f7983 */ /* 0x000f220000300800 */
[----:B------:R-:W-:-:S02]  /*370e0*/  IMAD R12, R9, 0x100, R8 ;  /* 0x00000100090c7824 */ /* 0x000fc400078e0208 */
[----:B------:R-:W-:-:S14]  /*370f0*/  IMAD R13, R11, 0x100, R10 ;  /* 0x000001000b0d7824 */ /* 0x000fdc00078e020a */
[----:B------:R0:W-:Y:S04]  /*37100*/  STL.64 [R1+0xf0], R4 ;  /* 0x0000f00401007387 */ /* 0x0001e80000100a00 */
[----:B------:R1:W-:Y:S04]  /*37110*/  STL.64 [R1+0xf8], R6 ;  /* 0x0000f80601007387 */ /* 0x0003e80000100a00 */
[----:B0-----:R-:W3:Y:S04]  /*37120*/  LDL.LU.64 R4, [R1+0x2f0] ;  /* 0x0002f00001047983 */ /* 0x001ee80000300a00 */
[----:B-1----:R-:W3:Y:S04]  /*37130*/  LDL.LU.64 R6, [R1+0x2f8] ;  /* 0x0002f80001067983 */ /* 0x002ee80000300a00 */
[----:B------:R-:W3:Y:S04]  /*37140*/  LDL.LU.64 R8, [R1+0x2e0] ;  /* 0x0002e00001087983 */ /* 0x000ee80000300a00 */
[----:B------:R-:W3:Y:S01]  /*37150*/  LDL.LU.64 R10, [R1+0x2e8] ;  /* 0x0002e800010a7983 */ /* 0x000ee20000300a00 */
[----:B------:R-:W-:-:S03]  /*37160*/  IMAD R14, R22, 0x100, R23 ;  /* 0x00000100160e7824 */ /* 0x000fc600078e0217 */
[----:B------:R-:W3:Y:S04]  /*37170*/  LDL.LU R23, [R1+0xa8c] ;  /* 0x000a8c0001177983 */ /* 0x000ee80000300800 */
[----:B------:R-:W3:Y:S01]  /*37180*/  LDL.LU R22, [R1+0xa88] ;  /* 0x000a880001167983 */ /* 0x000ee20000300800 */
[----:B------:R-:W-:Y:S02]  /*37190*/  F2FP.F16.E5M2.UNPACK_B R12, R12 ;  /* 0x0000000cff0c723e */ /* 0x000fe400020004ff */
[----:B------:R-:W-:Y:S02]  /*371a0*/  F2FP.F16.E5M2.UNPACK_B R13, R13 ;  /* 0x0000000dff0d723e */ /* 0x000fe400020004ff */
[----:B------:R-:W-:Y:S01]  /*371b0*/  F2FP.F16.E5M2.UNPACK_B R14, R14 ;  /* 0x0000000eff0e723e */ /* 0x000fe200020004ff */
[----:B----4-:R-:W-:-:S02]  /*371c0*/  IMAD R15, R15, 0x100, R0 ;  /* 0x000001000f0f7824 */ /* 0x010fc400078e0200 */
[----:B------:R-:W4:Y:S03]  /*371d0*/  LDL.LU R0, [R1+0x3a30] ;  /* 0x003a300001007983 */ /* 0x000f260000300800 */
[----:B------:R-:W-:-:S07]  /*371e0*/  F2FP.F16.E5M2.UNPACK_B R15, R15 ;  /* 0x0000000fff0f723e */ /* 0x000fce00020004ff */
[C---:B--2---:R-:W-:Y:S08]  /*371f0*/  HMMA.16816.F32 R24, R12.reuse, R20, R24 ;  /* 0x000000140c18723c */ /* 0x044ff00000001818 */
[C---:B---3--:R-:W-:Y:S08]  /*37200*/  HMMA.16816.F32 R4, R12.reuse, R18, R4 ;  /* 0x000000120c04723c */ /* 0x048ff00000001804 */
[C---:B------:R-:W-:Y:S03]  /*37210*/  HMMA.16816.F32 R8, R12.reuse, R16, R8 ;  /* 0x000000100c08723c */ /* 0x040fe60000001808 */
[----:B------:R0:W-:Y:S04]  /*37220*/  STL.64 [R1+0x300], R24 ;  /* 0x0003001801007387 */ /* 0x0001e80000100a00 */
[----:B------:R1:W-:Y:S04]  /*37230*/  STL.64 [R1+0x308], R26 ;  /* 0x0003081a01007387 */ /* 0x0003e80000100a00 */
[----:B0-----:R-:W2:Y:S04]  /*37240*/  LDL.LU.64 R24, [R1+0x2b0] ;  /* 0x0002b00001187983 */ /* 0x001ea80000300a00 */
[----:B-1----:R-:W2:Y:S04]  /*37250*/  LDL.LU.64 R26, [R1+0x2b8] ;  /* 0x0002b800011a7983 */ /* 0x002ea80000300a00 */
[----:B------:R-:W-:Y:S04]  /*37260*/  STL.64 [R1+0x39f8], R22 ;  /* 0x0039f81601007387 */ /* 0x000fe80000100a00 */
[----:B------:R0:W-:Y:S04]  /*37270*/  STL.64 [R1+0x39f0], R20 ;  /* 0x0039f01401007387 */ /* 0x0001e80000100a00 */
[----:B0-----:R-:W3:Y:S04]  /*37280*/  LDL.LU.64 R20, [R1+0x2c0] ;  /* 0x0002c00001147983 */ /* 0x001ee80000300a00 */
[----:B------:R-:W3:Y:S04]  /*37290*/  LDL.LU.64 R22, [R1+0x2c8] ;  /* 0x0002c80001167983 */ /* 0x000ee80000300a00 */
[----:B------:R-:W-:Y:S04]  /*372a0*/  STL.64 [R1+0x2f0], R4 ;  /* 0x0002f00401007387 */ /* 0x000fe80000100a00 */
[----:B------:R0:W-:Y:S04]  /*372b0*/  STL.64 [R1+0x2f8], R6 ;  /* 0x0002f80601007387 */ /* 0x0001e80000100a00 */
[----:B0-----:R-:W2:Y:S04]  /*372c0*/  LDL.LU.64 R6, [R1+0x3a28] ;  /* 0x003a280001067983 */ /* 0x001ea80000300a00 */
[----:B------:R-:W2:Y:S04]  /*372d0*/  LDL.LU.64 R4, [R1+0x3a20] ;  /* 0x003a200001047983 */ /* 0x000ea80000300a00 */
[----:B------:R-:W-:Y:S04]  /*372e0*/  STL.64 [R1+0x2e0], R8 ;  /* 0x0002e00801007387 */ /* 0x000fe80000100a00 */
[----:B------:R0:W-:Y:S04]  /*372f0*/  STL.64 [R1+0x2e8], R10 ;  /* 0x0002e80a01007387 */ /* 0x0001e80000100a00 */
[----:B0-----:R-:W2:Y:S04]  /*37300*/  LDL.LU.64 R10, [R1+0x3a18] ;  /* 0x003a1800010a7983 */ /* 0x001ea80000300a00 */
[----:B------:R-:W3:Y:S04]  /*37310*/  LDL.LU.64 R8, [R1+0x3a10] ;  /* 0x003a100001087983 */ /* 0x000ee80000300a00 */
[----:B------:R-:W-:Y:S04]  /*37320*/  STL.64 [R1+0x39e8], R18 ;  /* 0x0039e81201007387 */ /* 0x000fe80000100a00 */
[----:B------:R0:W-:Y:S04]  /*37330*/  STL.64 [R1+0x39e0], R16 ;  /* 0x0039e01001007387 */ /* 0x0001e80000100a00 */
[----:B0-----:R-:W2:Y:S04]  /*37340*/  LDL.LU.64 R16, [R1+0x2d0] ;  /* 0x0002d00001107983 */ /* 0x001ea80000300a00 */
[----:B------:R-:W2:Y:S02]  /*37350*/  LDL.LU.64 R18, [R1+0x2d8] ;  /* 0x0002d80001127983 */ /* 0x000ea40000300a00 */
[----:B--2---:R-:W-:-:S15]  /*37360*/  HMMA.16816.F32 R16, R12, R10, R16 ;  /* 0x0000000a0c10723c */ /* 0x004fde0000001810 */
[----:B------:R-:W-:-:S04]  /*37370*/  NOP ;  /* 0x0000000000007918 */ /* 0x000fc80000000000 */
[----:B------:R-:W-:Y:S04]  /*37380*/  STL.64 [R1+0x2d0], R16 ;  /* 0x0002d01001007387 */ /* 0x000fe80000100a00 */
[----:B------:R3:W-:Y:S02]  /*37390*/  STL.64 [R1+0x2d8], R18 ;  /* 0x0002d81201007387 */ /* 0x0007e40000100a00 */
[----:B---3--:R-:W-:Y:S02]  /*373a0*/  HMMA.16816.F32 R16, R12, R8, R20 ;  /* 0x000000080c10723c */ /* 0x008fe40000001814 */
[----:B------:R-:W2:Y:S04]  /*373b0*/  LDL.LU.64 R20, [R1+0xe0] ;  /* 0x0000e00001147983 */ /* 0x000ea80000300a00 */
[----:B------:R-:W3:-:S13]  /*373c0*/  LDL.LU.64 R22, [R1+0xe8] ;  /* 0x0000e80001167983 */ /* 0x000eda0000300a00 */
[----:B------:R-:W-:Y:S04]  /*373d0*/  STL.64 [R1+0x2c0], R16 ;  /* 0x0002c01001007387 */ /* 0x000fe80000100a00 */
[----:B------:R-:W-:Y:S04]  /*373e0*/  STL.64 [R1+0x2c8], R18 ;  /* 0x0002c81201007387 */ /* 0x000fe80000100a00 */
[----:B---3--:R-:W-:Y:S04]  /*373f0*/  STL.64 [R1+0x3a08], R22 ;  /* 0x003a081601007387 */ /* 0x008fe80000100a00 */
[----:B--2---:R0:W-:Y:S04]  /*37400*/  STL.64 [R1+0x3a00], R20 ;  /* 0x003a001401007387 */ /* 0x0041e80000100a00 */
[----:B0-----:R-:W2:Y:S04]  /*37410*/  LDL.LU.64 R20, [R1+0x2a0] ;  /* 0x0002a00001147983 */ /* 0x001ea80000300a00 */
[----:B------:R-:W2:Y:S04]  /*37420*/  LDL.LU.64 R22, [R1+0x2a8] ;  /* 0x0002a80001167983 */ /* 0x000ea80000300a00 */
[----:B------:R-:W-:Y:S04]  /*37430*/  STL.64 [R1+0x39d8], R10 ;  /* 0x0039d80a01007387 */ /* 0x000fe80000100a00 */
[----:B------:R0:W-:Y:S04]  /*37440*/  STL.64 [R1+0x39d0], R8 ;  /* 0x0039d00801007387 */ /* 0x0001e80000100a00 */
[----:B------:R-:W3:Y:S04]  /*37450*/  LDL.LU.64 R16, [R1+0x290] ;  /* 0x0002900001107983 */ /* 0x000ee80000300a00 */
[----:B------:R-:W3:Y:S01]  /*37460*/  LDL.LU.64 R18, [R1+0x298] ;  /* 0x0002980001127983 */ /* 0x000ee20000300a00 */
[----:B0-----:R-:W-:-:S15]  /*37470*/  HMMA.16816.F32 R8, R12, R6, R24 ;  /* 0x000000060c08723c */ /* 0x001fde0000001818 */
[----:B------:R-:W-:-:S04]  /*37480*/  NOP ;  /* 0x0000000000007918 */ /* 0x000fc80000000000 */
[----:B------:R0:W-:Y:S04]  /*37490*/  STL.64 [R1+0x2b0], R8 ;  /* 0x0002b00801007387 */ /* 0x0001e80000100a00 */
[----:B------:R1:W-:Y:S04]  /*374a0*/  STL.64 [R1+0x2b8], R10 ;  /* 0x0002b80a01007387 */ /* 0x0003e80000100a00 */
[----:B0-----:R-:W3:Y:S04]  /*374b0*/  LDL.LU.64 R8, [R1+0x280] ;  /* 0x0002800001087983 */ /* 0x001ee80000300a00 */
[----:B-1----:R-:W3:Y:S04]  /*374c0*/  LDL.LU.64 R10, [R1+0x288] ;  /* 0x00028800010a7983 */ /* 0x002ee80000300a00 */
[----:B------:R-:W3:Y:S04]  /*374d0*/  LDL.LU.64 R24, [R1+0x270] ;  /* 0x0002700001187983 */ /* 0x000ee80000300a00 */
[----:B------:R-:W3:Y:S01]  /*374e0*/  LDL.LU.64 R26, [R1+0x278] ;  /* 0x00027800011a7983 */ /* 0x000ee20000300a00 */
[----:B--2---:R-:W-:-:S15]  /*374f0*/  HMMA.16816.F32 R20, R12, R4, R20 ;  /* 0x000000040c14723c */ /* 0x004fde0000001814 */
[----:B------:R-:W-:-:S04]  /*37500*/  NOP ;  /* 0x0000000000007918 */ /* 0x000fc80000000000 */
[----:B------:R-:W-:Y:S04]  /*37510*/  STL.64 [R1+0x2a0], R20 ;  /* 0x0002a01401007387 */ /* 0x000fe80000100a00 */
[----:B------:R0:W-:Y:S04]  /*37520*/  STL.64 [R1+0x2a8], R22 ;  /* 0x0002a81601007387 */ /* 0x0001e80000100a00 */
[----:B0-----:R-:W2:Y:S04]  /*37530*/  LDL.LU.64 R22, [R1+0x3a08] ;  /* 0x003a080001167983 */ /* 0x001ea80000300a00 */
[----:B------:R-:W2:Y:S04]  /*37540*/  LDL.LU.64 R20, [R1+0x3a00] ;  /* 0x003a000001147983 */ /* 0x000ea80000300a00 */
[----:B------:R0:W-:Y:S04]  /*37550*/  STL.64 [R1+0x39c8], R6 ;  /* 0x0039c80601007387 */ /* 0x0001e80000100a00 */
[----:B0-----:R-:W3:Y:S04]  /*37560*/  LDL.LU R6, [R1+0xa84] ;  /* 0x000a840001067983 */ /* 0x001ee80000300800 */
[----:B------:R-:W3:Y:S04]  /*37570*/  LDL.LU R7, [R1+0xa80] ;  /* 0x000a800001077983 */ /* 0x000ee80000300800 */
[----:B------:R0:W-:Y:S04]  /*37580*/  STL.64 [R1+0x39c0], R4 ;  /* 0x0039c00401007387 */ /* 0x0001e80000100a00 */
[----:B0-----:R-:W3:Y:S04]  /*37590*/  LDL.LU R4, [R1+0xa7c] ;  /* 0x000a7c0001047983 */ /* 0x001ee80000300800 */
[----:B------:R-:W3:Y:S01]  /*375a0*/  LDL.LU R5, [R1+0xa78] ;  /* 0x000a780001057983 */ /* 0x000ee20000300800 */
[----:B--2---:R-:W-:Y:S03]  /*375b0*/  HMMA.16816.F32 R12, R12, R2, R20 ;  /* 0x000000020c0c723c */ /* 0x004fe60000001814 */
[----:B------:R-:W2:Y:S04]  /*375c0*/  LDL.LU.64 R22, [R1+0x39f8] ;  /* 0x0039f80001167983 */ /* 0x000ea80000300a00 */
[----:B------:R-:W2:-:S12]  /*375d0*/  LDL.LU.64 R20, [R1+0x39f0] ;  /* 0x0039f00001147983 */ /* 0x000e980000300a00 */
[----:B------:R-:W-:Y:S04]  /*375e0*/  STL.64 [R1+0xe0], R12 ;  /* 0x0000e00c01007387 */ /* 0x000fe80000100a00 */
[----:B------:R0:W-:Y:S04]  /*375f0*/  STL.64 [R1+0xe8], R14 ;  /* 0x0000e80e01007387 */ /* 0x0001e80000100a00 */
[----:B0-----:R-:W2:Y:S04]  /*37600*/  LDL.LU R14, [R1+0xa74] ;  /* 0x000a7400010e7983 */ /* 0x001ea80000300800 */
[----:B------:R-:W2:Y:S01]  /*37610*/  LDL.LU R15, [R1+0xa70] ;  /* 0x000a7000010f7983 */ /* 0x000ea20000300800 */
[----:B---3--:R-:W-:-:S03]  /*37620*/  IMAD R13, R5, 0x100, R4 ;  /* 0x00000100050d7824 */ /* 0x008fc600078e0204 */
[----:B------:R-:W3:Y:S02]  /*37630*/  LDL.LU.64 R4, [R1+0x260] ;  /* 0x0002600001047983 */ /* 0x000ee40000300a00 */
[----:B------:R-:W-:Y:S01]  /*37640*/  F2FP.F16.E5M2.UNPACK_B R13, R13 ;  /* 0x0000000dff0d723e */ /* 0x000fe200020004ff */
[----:B--2---:R-:W-:Y:S02]  /*37650*/  IMAD R12, R15, 0x100, R14 ;  /* 0x000001000f0c7824 */ /* 0x004fe400078e020e */
[----:B------:R-:W-:Y:S02]  /*37660*/  IMAD R14, R7, 0x100, R6 ;  /* 0x00000100070e7824 */ /* 0x000fe400078e0206 */
[----:B------:R-:W-:Y:S01]  /*37670*/  IMAD R15, R22, 0x100, R23 ;  /* 0x00000100160f7824 */ /* 0x000fe200078e0217 */
[----:B------:R-:W3:Y:S01]  /*37680*/  LDL.LU.64 R6, [R1+0x268] ;  /* 0x0002680001067983 */ /* 0x000ee20000300a00 */
[----:B------:R-:W-:Y:S02]  /*37690*/  F2FP.F16.E5M2.UNPACK_B R12, R12 ;  /* 0x0000000cff0c723e */ /* 0x000fe400020004ff */
[----:B------:R-:W-:-:S02]  /*376a0*/  F2FP.F16.E5M2.UNPACK_B R14, R14 ;  /* 0x0000000eff0e723e */ /* 0x000fc400020004ff */
[----:B------:R-:W-:-:S07]  /*376b0*/  F2FP.F16.E5M2.UNPACK_B R15, R15 ;  /* 0x0000000fff0f723e */ /* 0x000fce00020004ff */
[----:B------:R-:W-:-:S15]  /*376c0*/  HMMA.16816.F32 R16, R12, R20, R16 ;  /* 0x000000140c10723c */ /* 0x000fde0000001810 */
[----:B------:R-:W-:-:S04]  /*376d0*/  NOP ;  /* 0x0000000000007918 */ /* 0x000fc80000000000 */
[----:B------:R-:W-:Y:S04]  /*376e0*/  STL.64 [R1+0x290], R16 ;  /* 0x0002901001007387 */ /* 0x000fe80000100a00 */
[----:B------:R0:W-:Y:S04]  /*376f0*/  STL.64 [R1+0x298], R18 ;  /* 0x0002981201007387 */ /* 0x0001e80000100a00 */
[----:B0-----:R-:W2:Y:S04]  /*37700*/  LDL.LU.64 R18, [R1+0x39e8] ;  /* 0x0039e80001127983 */ /* 0x001ea80000300a00 */
[----:B------:R-:W3:Y:S01]  /*37710*/  LDL.LU.64 R16, [R1+0x39e0] ;  /* 0x0039e00001107983 */ /* 0x000ee20000300a00 */
[C---:B--2---:R-:W-:Y:S08]  /*37720*/  HMMA.16816.F32 R8, R12.reuse, R18, R8 ;  /* 0x000000120c08723c */ /* 0x044ff00000001808 */
[C---:B---3--:R-:W-:Y:S11]  /*37730*/  HMMA.16816.F32 R24, R12.reuse, R16, R24 ;  /* 0x000000100c18723c */ /* 0x048ff60000001818 */
[----:B------:R-:W-:Y:S04]  /*37740*/  STL.64 [R1+0x280], R8 ;  /* 0x0002800801007387 */ /* 0x000fe80000100a00 */
[----:B------:R0:W-:Y:S04]  /*37750*/  STL.64 [R1+0x288], R10 ;  /* 0x0002880a01007387 */ /* 0x0001e80000100a00 */
[----:B0-----:R-:W2:Y:S04]  /*37760*/  LDL.LU.64 R10, [R1+0x39d8] ;  /* 0x0039d800010a7983 */ /* 0x001ea80000300a00 */
[----:B------:R-:W3:Y:S04]  /*37770*/  LDL.LU.64 R8, [R1+0x39d0] ;  /* 0x0039d00001087983 */ /* 0x000ee80000300a00 */
[----:B------:R0:W-:Y:S04]  /*37780*/  STL.64 [R1+0x3998], R18 ;  /* 0x0039981201007387 */ /* 0x0001e80000100a00 */
[----:B0-----:R-:W2:Y:S04]  /*37790*/  LDL.LU R18, [R1+0xaa4] ;  /* 0x000aa40001127983 */ /* 0x001ea80000300800 */
[----:B------:R-:W-:Y:S04]  /*377a0*/  STL.64 [R1+0x270], R24 ;  /* 0x0002701801007387 */ /* 0x000fe80000100a00 */
[----:B------:R-:W-:Y:S04]  /*377b0*/  STL.64 [R1+0x278], R26 ;  /* 0x0002781a01007387 */ /* 0x000fe80000100a00 */
[----:B------:R-:W2:Y:S04]  /*377c0*/  LDL.LU R19, [R1+0xaa0] ;  /* 0x000aa00001137983 */ /* 0x000ea80000300800 */
[----:B------:R0:W-:Y:S04]  /*377d0*/  STL.64 [R1+0x3990], R16 ;  /* 0x0039901001007387 */ /* 0x0001e80000100a00 */
[----:B0-----:R-:W3:Y:S04]  /*377e0*/  LDL.LU R16, [R1+0xa9c] ;  /* 0x000a9c0001107983 */ /* 0x001ee80000300800 */
[----:B------:R-:W3:Y:S04]  /*377f0*/  LDL.LU R17, [R1+0xa98] ;  /* 0x000a980001117983 */ /* 0x000ee80000300800 */
[----:B--2---:R-:W-:Y:S04]  /*37800*/  STL.64 [R1+0x39a8], R18 ;  /* 0x0039a81201007387 */ /* 0x004fe80000100a00 */
[----:B---3--:R0:W-:Y:S02]  /*37810*/  STL.64 [R1+0x39a0], R16 ;  /* 0x0039a01001007387 */ /* 0x0081e40000100a00 */
[----:B0-----:R-:W-:Y:S02]  /*37820*/  HMMA.16816.F32 R16, R12, R10, R4 ;  /* 0x0000000a0c10723c */ /* 0x001fe40000001804 */
[----:B------:R-:W2:Y:S04]  /*37830*/  LDL.LU.64 R4, [R1+0x250] ;  /* 0x0002500001047983 */ /* 0x000ea80000300a00 */
[----:B------:R-:W2:-:S13]  /*37840*/  LDL.LU.64 R6, [R1+0x258] ;  /* 0x0002580001067983 */ /* 0x000e9a0000300a00 */
[----:B------:R0:W-:Y:S04]  /*37850*/  STL.64 [R1+0x260], R16 ;  /* 0x0002601001007387 */ /* 0x0001e80000100a00 */
[----:B------:R1:W-:Y:S04]  /*37860*/  STL.64 [R1+0x268], R18 ;  /* 0x0002681201007387 */ /* 0x0003e80000100a00 */
[----:B0-----:R-:W3:Y:S04]  /*37870*/  LDL.LU.64 R16, [R1+0x230] ;  /* 0x0002300001107983 */ /* 0x001ee80000300a00 */
[----:B-1----:R-:W2:Y:S04]  /*37880*/  LDL.LU.64 R18, [R1+0x238] ;  /* 0x0002380001127983 */ /* 0x002ea80000300a00 */
[----:B--2---:R-:W-:Y:S04]  /*37890*/  STL.64 [R1+0x39b8], R18 ;  /* 0x0039b81201007387 */ /* 0x004fe80000100a00 */
[----:B---3--:R0:W-:Y:S04]  /*378a0*/  STL.64 [R1+0x39b0], R16 ;  /* 0x0039b01001007387 */ /* 0x0081e80000100a00 */
[----:B0-----:R-:W2:Y:S04]  /*378b0*/  LDL.LU.64 R16, [R1+0x240] ;  /* 0x0002400001107983 */ /* 0x001ea80000300a00 */
[----:B------:R-:W2:Y:S04]  /*378c0*/  LDL.LU.64 R18, [R1+0x248] ;  /* 0x0002480001127983 */ /* 0x000ea80000300a00 */
[----:B------:R-:W3:Y:S04]  /*378d0*/  LDL.LU R22, [R1+0xab0] ;  /* 0x000ab00001167983 */ /* 0x000ee80000300800 */
[----:B------:R-:W2:Y:S04]  /*378e0*/  LDL.LU R25, [R1+0xabc] ;  /* 0x000abc0001197983 */ /* 0x000ea80000300800 */
[----:B------:R-:W2:Y:S04]  /*378f0*/  LDL.LU R23, [R1+0xab8] ;  /* 0x000ab80001177983 */ /* 0x000ea80000300800 */
[----:B------:R-:W2:Y:S04]  /*37900*/  LDL.LU R27, [R1+0xac4] ;  /* 0x000ac400011b7983 */ /* 0x000ea80000300800 */
[----:B------:R-:W2:Y:S04]  /*37910*/  LDL.LU R24, [R1+0xac0] ;  /* 0x000ac00001187983 */ /* 0x000ea80000300800 */
[----:B------:R-:W2:Y:S01]  /*37920*/  LDL.LU R26, [R1+0xacc] ;  /* 0x000acc00011a7983 */ /* 0x000ea20000300800 */
[C---:B------:R-:W-:Y:S03]  /*37930*/  HMMA.16816.F32 R4, R12.reuse, R8, R4 ;  /* 0x000000080c04723c */ /* 0x040fe60000001804 */
[----:B--2---:R0:W-:Y:S04]  /*37940*/  STL.64 [R1+0x3938], R26 ;  /* 0x0039381a01007387 */ /* 0x0041e80000100a00 */
[----:B0-----:R-:W2:Y:S04]  /*37950*/  LDL.LU R26, [R1+0xaac] ;  /* 0x000aac00011a7983 */ /* 0x001ea80000300800 */
[----:B------:R-:W2:Y:S04]  /*37960*/  LDL.LU R27, [R1+0xaa8] ;  /* 0x000aa800011b7983 */ /* 0x000ea80000300800 */
[----:B------:R0:W-:Y:S04]  /*37970*/  STL.64 [R1+0x3930], R24 ;  /* 0x0039301801007387 */ /* 0x0001e80000100a00 */
[----:B0-----:R-:W2:Y:S04]  /*37980*/  LDL.LU R24, [R1+0xa94] ;  /* 0x000a940001187983 */ /* 0x001ea80000300800 */
[----:B------:R-:W2:Y:S04]  /*37990*/  LDL.LU R25, [R1+0xa90] ;  /* 0x000a900001197983 */ /* 0x000ea80000300800 */
        /* <DEDUP_REMOVED lines=21> */
[----:B------:R0:W-:Y:S02]  /*37af0*/  STL.64 [R1+0x3950], R4 ;  /* 0x0039500401007387 */ /* 0x0001e40000100a00 */
[----:B0-----:R-:W-:-:S15]  /*37b00*/  HMMA.16816.F32 R4, R12, R2, R8 ;  /* 0x000000020c04723c */ /* 0x001fde0000001808 */
        /* <DEDUP_REMOVED lines=8> */
[----:B------:R-:W2:Y:S04]  /*37b90*/  LDL.LU.64 R10, [R1+0x208] ;  /* 0x00020800010a7983 */ /* 0x000ea80000300a00 */
[----:B--2---:R-:W-:Y:S04]  /*37ba0*/  STL.64 [R1+0x3988], R10 ;  /* 0x0039880a01007387 */ /* 0x004fe80000100a00 */
[----:B---3--:R0:W-:Y:S04]  /*37bb0*/  STL.64 [R1+0x3980], R8 ;  /* 0x0039800801007387 */ /* 0x0081e80000100a00 */
[----:B0-----:R-:W2:Y:S04]  /*37bc0*/  LDL.LU.64 R8, [R1+0x210] ;  /* 0x0002100001087983 */ /* 0x001ea80000300a00 */
[----:B------:R-:W2:Y:S04]  /*37bd0*/  LDL.LU.64 R10, [R1+0x218] ;  /* 0x00021800010a7983 */ /* 0x000ea80000300a00 */
[----:B------:R-:W3:Y:S04]  /*37be0*/  LDL.LU.64 R4, [R1+0x1e0] ;  /* 0x0001e00001047983 */ /* 0x000ee80000300a00 */
[----:B------:R-:W2:Y:S01]  /*37bf0*/  LDL.LU.64 R6, [R1+0x1e8] ;  /* 0x0001e80001067983 */ /* 0x000ea20000300a00 */
[----:B------:R-:W-:-:S02]  /*37c00*/  IMAD R12, R25, 0x100, R24 ;  /* 0x00000100190c7824 */ /* 0x000fc400078e0218 */
[----:B------:R-:W-:Y:S01]  /*37c10*/  IMAD R15, R27, 0x100, R26 ;  /* 0x000001001b0f7824 */ /* 0x000fe200078e021a */
[----:B------:R-:W-:Y:S02]  /*37c20*/  F2FP.F16.E5M2.UNPACK_B R13, R13 ;  /* 0x0000000dff0d723e */ /* 0x000fe400020004ff */
[----:B------:R-:W-:Y:S02]  /*37c30*/  F2FP.F16.E5M2.UNPACK_B R14, R14 ;  /* 0x0000000eff0e723e */ /* 0x000fe400020004ff */
[----:B------:R-:W-:Y:S02]  /*37c40*/  F2FP.F16.E5M2.UNPACK_B R12, R12 ;  /* 0x0000000cff0c723e */ /* 0x000fe400020004ff */
[----:B------:R-:W-:Y:S01]  /*37c50*/  F2FP.F16.E5M2.UNPACK_B R15, R15 ;  /* 0x0000000fff0f723e */ /* 0x000fe200020004ff */
[----:B--2---:R-:W-:Y:S04]  /*37c60*/  STL.64 [R1+0x3968], R6 ;  /* 0x0039680601007387 */ /* 0x004fe80000100a00 */
[----:B---3--:R0:W-:Y:S04]  /*37c70*/  STL.64 [R1+0x3960], R4 ;  /* 0x0039600401007387 */ /* 0x0081e80000100a00 */
[----:B0-----:R-:W2:Y:S04]  /*37c80*/  LDL.LU.64 R4, [R1+0x1f0] ;  /* 0x0001f00001047983 */ /* 0x001ea80000300a00 */
[----:B------:R-:W2:Y:S04]  /*37c90*/  LDL.LU.64 R6, [R1+0x1f8] ;  /* 0x0001f80001067983 */ /* 0x000ea80000300a00 */
[----:B------:R-:W3:Y:S04]  /*37ca0*/  LDL.LU.64 R24, [R1+0x1c0] ;  /* 0x0001c00001187983 */ /* 0x000ee80000300a00 */
[----:B------:R-:W2:Y:S01]  /*37cb0*/  LDL.LU.64 R26, [R1+0x1c8] ;  /* 0x0001c800011a7983 */ /* 0x000ea20000300a00 */
[C---:B------:R-:W-:Y:S03]  /*37cc0*/  HMMA.16816.F32 R16, R12.reuse, R20, R16 ;  /* 0x000000140c10723c */ /* 0x040fe60000001810 */
[----:B--2---:R-:W-:Y:S04]  /*37cd0*/  STL.64 [R1+0x3948], R26 ;  /* 0x0039481a01007387 */ /* 0x004fe80000100a00 */
[----:B---3--:R0:W-:Y:S04]  /*37ce0*/  STL.64 [R1+0x3940], R24 ;  /* 0x0039401801007387 */ /* 0x0081e80000100a00 */
[----:B0-----:R-:W2:Y:S04]  /*37cf0*/  LDL.LU.64 R24, [R1+0x1d0] ;  /* 0x0001d00001187983 */ /* 0x001ea80000300a00 */
[----:B------:R-:W2:Y:S04]  /*37d00*/  LDL.LU.64 R26, [R1+0x1d8] ;  /* 0x0001d800011a7983 */ /* 0x000ea80000300a00 */
[----:B------:R-:W-:Y:S04]  /*37d10*/  STL.64 [R1+0x220], R16 ;  /* 0x0002201001007387 */ /* 0x000fe80000100a00 */
[----:B------:R0:W-:Y:S04]  /*37d20*/  STL.64 [R1+0x228], R18 ;  /* 0x0002281201007387 */ /* 0x0001e80000100a00 */
[----:B0-----:R-:W3:Y:S04]  /*37d30*/  LDL.LU.64 R18, [R1+0x3998] ;  /* 0x0039980001127983 */ /* 0x001ee80000300a00 */
[----:B------:R-:W2:Y:S01]  /*37d40*/  LDL.LU.64 R16, [R1+0x3990] ;  /* 0x0039900001107983 */ /* 0x000ea20000300a00 */
[----:B---3--:R-:W-:-:S15]  /*37d50*/  HMMA.16816.F32 R8, R12, R18, R8 ;  /* 0x000000120c08723c */ /* 0x008fde0000001808 */
        /* <DEDUP_REMOVED lines=29> */
[----:B------:R-:W-:Y:S01]  /*37f30*/  STL.64 [R1+0x3900], R8 ;  /* 0x0039000801007387 */ /* 0x000fe20000100a00 */
[----:B--2---:R-:W-:-:S15]  /*37f40*/  HMMA.16816.F32 R24, R12, R6, R24 ;  /* 0x000000060c18723c */ /* 0x004fde0000001818 */
[----:B------:R-:W-:-:S04]  /*37f50*/  NOP ;  /* 0x0000000000007918 */ /* 0x000fc80000000000 */
[----:B------:R-:W-:Y:S04]  /*37f60*/  STL.64 [R1+0x1d0], R24 ;  /* 0x0001d01801007387 */ /* 0x000fe80000100a00 */
[----:B------:R0:W-:Y:S04]  /*37f70*/  STL.64 [R1+0x1d8], R26 ;  /* 0x0001d81a01007387 */ /* 0x0001e80000100a00 */
[----:B0-----:R-:W2:Y:S04]  /*37f80*/  LDL.LU.64 R26, [R1+0x3948] ;  /* 0x00394800011a7983 */ /* 0x001ea80000300a00 */
[----:B------:R-:W2:Y:S01]  /*37f90*/  LDL.LU.64 R24, [R1+0x3940] ;  /* 0x0039400001187983 */ /* 0x000ea20000300a00 */
[----:B---3--:R-:W-:Y:S01]  /*37fa0*/  IMAD R22, R22, 0x100, R11 ;  /* 0x0000010016167824 */ /* 0x008fe200078e020b */
[----:B--2---:R-:W-:-:S15]  /*37fb0*/  HMMA.16816.F32 R24, R12, R4, R24 ;  /* 0x000000040c18723c */ /* 0x004fde0000001818 */
[----:B------:R-:W-:-:S04]  /*37fc0*/  NOP ;  /* 0x0000000000007918 */ /* 0x000fc80000000000 */
[----:B------:R-:W-:Y:S04]  /*37fd0*/  STL.64 [R1+0x1c0], R24 ;  /* 0x0001c01801007387 */ /* 0x000fe80000100a00 */
[----:B------:R0:W-:Y:S04]  /*37fe0*/  STL.64 [R1+0x1c8], R26 ;  /* 0x0001c81a01007387 */ /* 0x0001e80000100a00 */
[----:B0-----:R-:W4:Y:S04]  /*37ff0*/  LDL.LU.64 R26, [R1+0x3938] ;  /* 0x00393800011a7983 */ /* 0x001f280000300a00 */
[----:B------:R-:W2:Y:S04]  /*38000*/  LDL.LU.64 R24, [R1+0x3930] ;  /* 0x0039300001187983 */ /* 0x000ea80000300a00 */
[----:B------:R-:W-:Y:S04]  /*38010*/  STL.64 [R1+0x38e8], R6 ;  /* 0x0038e80601007387 */ /* 0x000fe80000100a00 */
[----:B------:R0:W-:Y:S02]  /*38020*/  STL.64 [R1+0x38e0], R4 ;  /* 0x0038e00401007387 */ /* 0x0001e40000100a00 */
[----:B0-----:R-:W-:-:S15]  /*38030*/  HMMA.16816.F32 R4, R12, R2, R16 ;  /* 0x000000020c04723c */ /* 0x001fde0000001810 */
[----:B------:R-:W-:-:S04]  /*38040*/  NOP ;  /* 0x0000000000007918 */ /* 0x000fc80000000000 */
[----:B------:R-:W-:Y:S04]  /*38050*/  STL.64 [R1+0xc0], R4 ;  /* 0x0000c00401007387 */ /* 0x000fe80000100a00 */
[----:B------:R-:W-:Y:S04]  /*38060*/  STL [R1+0xc8], R6 ;  /* 0x0000c80601007387 */ /* 0x000fe80000100800 */
[----:B------:R-:W3:Y:S04]  /*38070*/  LDL.LU.64 R16, [R1+0xb0] ;  /* 0x0000b00001107983 */ /* 0x000ee80000300a00 */
[----:B------:R-:W3:Y:S04]  /*38080*/  LDL.LU.64 R18, [R1+0xb8] ;  /* 0x0000b80001127983 */ /* 0x000ee80000300a00 */
[----:B------:R-:W3:Y:S04]  /*38090*/  LDL.LU.64 R8, [R1+0x70] ;  /* 0x0000700001087983 */ /* 0x000ee80000300a00 */
[----:B------:R-:W3:Y:S01]  /*380a0*/  LDL.LU.64 R10, [R1+0x78] ;  /* 0x00007800010a7983 */ /* 0x000ee20000300a00 */
[----:B--2---:R-:W-:-:S02]  /*380b0*/  IMAD R23, R23, 0x100, R25 ;  /* 0x0000010017177824 */ /* 0x004fc400078e0219 */
[----:B----4-:R-:W-:Y:S02]  /*380c0*/  IMAD R25, R0, 0x100, R26 ;  /* 0x0000010000197824 */ /* 0x010fe400078e021a */
[----:B------:R-:W-:Y:S01]  /*380d0*/  IMAD.MOV.U32 R0, RZ, RZ, R7 ;  /* 0x000000ffff007224 */ /* 0x000fe200078e0007 */
[----:B---3--:R-:W-:Y:S04]  /*380e0*/  STL.64 [R1+0x3918], R10 ;  /* 0x0039180a01007387 */ /* 0x008fe80000100a00 */
[----:B------:R0:W-:Y:S04]  /*380f0*/  STL.64 [R1+0x3910], R8 ;  /* 0x0039100801007387 */ /* 0x0001e80000100a00 */
[----:B0-----:R-:W2:Y:S04]  /*38100*/  LDL.LU.64 R8, [R1+0x90] ;  /* 0x0000900001087983 */ /* 0x001ea80000300a00 */
[----:B------:R-:W2:Y:S04]  /*38110*/  LDL.LU.64 R10, [R1+0x98] ;  /* 0x00009800010a7983 */ /* 0x000ea80000300a00 */
[----:B------:R-:W3:Y:S04]  /*38120*/  LDL.LU.64 R4, [R1+0x8c0] ;  /* 0x0008c00001047983 */ /* 0x000ee80000300a00 */
[----:B------:R-:W4:Y:S01]  /*38130*/  LDL.LU.64 R6, [R1+0x8c8] ;  /* 0x0008c80001067983 */ /* 0x000f220000300a00 */
[----:B------:R-:W-:Y:S01]  /*38140*/  IMAD R24, R24, 0x100, R27 ;  /* 0x0000010018187824 */ /* 0x000fe200078e021b */
[----:B------:R-:W-:-:S02]  /*38150*/  F2FP.F16.E5M2.UNPACK_B R12, R22 ;  /* 0x00000016ff0c723e */ /* 0x000fc400020004ff */
[----:B------:R-:W-:Y:S02]  /*38160*/  F2FP.F16.E5M2.UNPACK_B R13, R23 ;  /* 0x00000017ff0d723e */ /* 0x000fe400020004ff */
[----:B------:R-:W-:Y:S02]  /*38170*/  F2FP.F16.E5M2.UNPACK_B R15, R25 ;  /* 0x00000019ff0f723e */ /* 0x000fe400020004ff */
[----:B------:R-:W-:Y:S01]  /*38180*/  F2FP.F16.E5M2.UNPACK_B R14, R24 ;  /* 0x00000018ff0e723e */ /* 0x000fe200020004ff */
[----:B----4-:R-:W-:Y:S04]  /*38190*/  STL.64 [R1+0x38f8], R6 ;  /* 0x0038f80601007387 */ /* 0x010fe80000100a00 */
[----:B---3--:R0:W-:Y:S04]  /*381a0*/  STL.64 [R1+0x38f0], R4 ;  /* 0x0038f00401007387 */ /* 0x0081e80000100a00 */
[----:B0-----:R-:W3:Y:S04]  /*381b0*/  LDL.LU.64 R4, [R1+0x8e0] ;  /* 0x0008e00001047983 */ /* 0x001ee80000300a00 */
[----:B------:R-:W3:Y:S04]  /*381c0*/  LDL.LU.64 R6, [R1+0x8e8] ;  /* 0x0008e80001067983 */ /* 0x000ee80000300a00 */
[----:B------:R0:W-:Y:S04]  /*381d0*/  STL [R1+0x32d0], R0 ;  /* 0x0032d00001007387 */ /* 0x0001e80000100800 */
[----:B0-----:R-:W4:Y:S04]  /*381e0*/  LDL.LU R0, [R1+0xae8] ;  /* 0x000ae80001007983 */ /* 0x001f280000300800 */
[----:B------:R-:W4:Y:S04]  /*381f0*/  LDL.LU R22, [R1+0xaec] ;  /* 0x000aec0001167983 */ /* 0x000f280000300800 */
[----:B------:R-:W2:Y:S04]  /*38200*/  LDL.LU R23, [R1+0xae0] ;  /* 0x000ae00001177983 */ /* 0x000ea80000300800 */
        /* <DEDUP_REMOVED lines=10> */
[----:B------:R-:W3:Y:S04]  /*382b0*/  LDL.LU.64 R16, [R1+0x3920] ;  /* 0x0039200001107983 */ /* 0x000ee80000300a00 */
[----:B------:R-:W3:Y:S04]  /*382c0*/  LDL.LU R20, [R1+0xad8] ;  /* 0x000ad80001147983 */ /* 0x000ee80000300800 */
[----:B------:R-:W3:Y:S01]  /*382d0*/  LDL.LU R21, [R1+0xae4] ;  /* 0x000ae40001157983 */ /* 0x000ee20000300800 */
[----:B--2---:R-:W-:-:S15]  /*382e0*/  HMMA.16816.F32 R8, R12, R18, R8 ;  /* 0x000000120c08723c */ /* 0x004fde0000001808 */
[----:B------:R-:W-:-:S04]  /*382f0*/  NOP ;  /* 0x0000000000007918 */ /* 0x000fc80000000000 */
[----:B------:R-:W-:Y:S04]  /*38300*/  STL.64 [R1+0x90], R8 ;  /* 0x0000900801007387 */ /* 0x000fe80000100a00 */
[----:B------:R0:W-:Y:S04]  /*38310*/  STL.64 [R1+0x98], R10 ;  /* 0x0000980a01007387 */ /* 0x0001e80000100a00 */
[----:B0-----:R-:W3:Y:S04]  /*38320*/  LDL.LU.64 R10, [R1+0x3918] ;  /* 0x00391800010a7983 */ /* 0x001ee80000300a00 */
[----:B------:R-:W3:Y:S04]  /*38330*/  LDL.LU.64 R8, [R1+0x3910] ;  /* 0x0039100001087983 */ /* 0x000ee80000300a00 */
[----:B------:R-:W2:Y:S04]  /*38340*/  LDL.LU R18, [R1+0xad0] ;  /* 0x000ad00001127983 */ /* 0x000ea80000300800 */
[----:B------:R-:W2:Y:S01]  /*38350*/  LDL.LU R19, [R1+0xadc] ;  /* 0x000adc0001137983 */ /* 0x000ea20000300800 */
[----:B---3--:R-:W-:-:S15]  /*38360*/  HMMA.16816.F32 R8, R12, R16, R8 ;  /* 0x000000100c08723c */ /* 0x008fde0000001808 */
[----:B------:R-:W-:-:S04]  /*38370*/  NOP ;  /* 0x0000000000007918 */ /* 0x000fc80000000000 */
[----:B------:R-:W-:Y:S04]  /*38380*/  STL.64 [R1+0x70], R8 ;  /* 0x0000700801007387 */ /* 0x000fe80000100a00 */
[----:B------:R0:W-:Y:S04]  /*38390*/  STL.64 [R1+0x78], R10 ;  /* 0x0000780a01007387 */ /* 0x0001e80000100a00 */
[----:B0-----:R-:W3:Y:S04]  /*383a0*/  LDL.LU.64 R10, [R1+0x3908] ;  /* 0x00390800010a7983 */ /* 0x001ee80000300a00 */
[----:B------:R-:W2:Y:S04]  /*383b0*/  LDL.LU.64 R8, [R1+0x3900] ;  /* 0x0039000001087983 */ /* 0x000ea80000300a00 */
[----:B------:R-:W2:Y:S01]  /*383c0*/  LDL.LU R17, [R1+0xad4] ;  /* 0x000ad40001117983 */ /* 0x000ea20000300800 */
[----:B---3--:R-:W-:-:S15]  /*383d0*/  HMMA.16816.F32 R4, R12, R10, R4 ;  /* 0x0000000a0c04723c */ /* 0x008fde0000001804 */
[----:B------:R-:W-:-:S04]  /*383e0*/  NOP ;  /* 0x0000000000007918 */ /* 0x000fc80000000000 */
[----:B------:R-:W-:Y:S04]  /*383f0*/  STL.64 [R1+0x50], R4 ;  /* 0x0000500401007387 */ /* 0x000fe80000100a00 */
[----:B------:R0:W-:Y:S04]  /*38400*/  STL.64 [R1+0x58], R6 ;  /* 0x0000580601007387 */ /* 0x0001e80000100a00 */
[----:B0-----:R-:W2:Y:S04]  /*38410*/  LDL.LU.64 R6, [R1+0x38f8] ;  /* 0x0038f80001067983 */ /* 0x001ea80000300a00 */
[----:B------:R-:W2:Y:S02]  /*38420*/  LDL.LU.64 R4, [R1+0x38f0] ;  /* 0x0038f00001047983 */ /* 0x000ea40000300a00 */
[----:B--2---:R-:W-:Y:S02]  /*38430*/  HMMA.16816.F32 R8, R12, R8, R4 ;  /* 0x000000080c08723c */ /* 0x004fe40000001804 */
[----:B------:R-:W2:Y:S04]  /*38440*/  LDL.LU.64 R6, [R1+0x38e8] ;  /* 0x0038e80001067983 */ /* 0x000ea80000300a00 */
[----:B------:R-:W3:-:S13]  /*38450*/  LDL.LU.64 R4, [R1+0x38e0] ;  /* 0x0038e00001047983 */ /* 0x000eda0000300a00 */
[----:B------:R0:W-:Y:S04]  /*38460*/  STL.64 [R1+0x30], R8 ;  /* 0x0000300801007387 */ /* 0x0001e80000100a00 */
[----:B------:R1:W-:Y:S04]  /*38470*/  STL.64 [R1+0x38], R10 ;  /* 0x0000380a01007387 */ /* 0x0003e80000100a00 */
[----:B0-----:R-:W3:Y:S04]  /*38480*/  LDL.LU.64 R8, [R1+0x880] ;  /* 0x0008800001087983 */ /* 0x001ee80000300a00 */
[----:B-1----:R-:W3:Y:S01]  /*38490*/  LDL.LU.64 R10, [R1+0x888] ;  /* 0x00088800010a7983 */ /* 0x002ee20000300a00 */
[----:B--2---:R-:W-:-:S15]  /*384a0*/  HMMA.16816.F32 R24, R12, R6, R24 ;  /* 0x000000060c18723c */ /* 0x004fde0000001818 */
[----:B------:R-:W-:-:S04]  /*384b0*/  NOP ;  /* 0x0000000000007918 */ /* 0x000fc80000000000 */
[----:B------:R-:W-:Y:S04]  /*384c0*/  STL.64 [R1+0x10], R24 ;  /* 0x0000101801007387 */ /* 0x000fe80000100a00 */
[----:B------:R0:W-:Y:S04]  /*384d0*/  STL.64 [R1+0x18], R26 ;  /* 0x0000181a01007387 */ /* 0x0001e80000100a00 */
[----:B0-----:R-:W2:Y:S04]  /*384e0*/  LDL.LU.64 R26, [R1+0x38d8] ;  /* 0x0038d800011a7983 */ /* 0x001ea80000300a00 */
[----:B------:R-:W2:Y:S01]  /*384f0*/  LDL.LU.64 R24, [R1+0x38d0] ;  /* 0x0038d00001187983 */ /* 0x000ea20000300a00 */
[----:B---3--:R-:W-:-:S15]  /*38500*/  HMMA.16816.F32 R8, R12, R4, R8 ;  /* 0x000000040c08723c */ /* 0x008fde0000001808 */
[----:B------:R-:W-:-:S04]  /*38510*/  NOP ;  /* 0x0000000000007918 */ /* 0x000fc80000000000 */
[----:B------:R-:W-:Y:S04]  /*38520*/  STL.64 [R1], R8 ;  /* 0x0000000801007387 */ /* 0x000fe80000100a00 */
[----:B------:R-:W-:Y:S01]  /*38530*/  STL.64 [R1+0x8], R10 ;  /* 0x0000080a01007387 */ /* 0x000fe20000100a00 */
[----:B--2---:R-:W-:-:S15]  /*38540*/  HMMA.16816.F32 R24, R12, R2, R24 ;  /* 0x000000020c18723c */ /* 0x004fde0000001818 */
[----:B------:R-:W-:-:S04]  /*38550*/  NOP ;  /* 0x0000000000007918 */ /* 0x000fc80000000000 */
[----:B------:R-:W-:Y:S04]  /*38560*/  STL [R1+0x31e8], R27 ;  /* 0x0031e81b01007387 */ /* 0x000fe80000100800 */
[----:B------:R-:W-:Y:S04]  /*38570*/  STL [R1+0x33a0], R26 ;  /* 0x0033a01a01007387 */ /* 0x000fe80000100800 */
[----:B------:R0:W-:Y:S04]  /*38580*/  STL.64 [R1+0x3398], R24 ;  /* 0x0033981801007387 */ /* 0x0001e80000100a00 */
[----:B0-----:R-:W2:Y:S04]  /*38590*/  LDL.LU R24, [R1+0x1b0] ;  /* 0x0001b00001187983 */ /* 0x001ea80000300800 */
[----:B------:R-:W2:Y:S04]  /*385a0*/  LDL.LU R25, [R1+0x1b4] ;  /* 0x0001b40001197983 */ /* 0x000ea80000300800 */
[----:B------:R-:W3:Y:S04]  /*385b0*/  LDL.LU R26, [R1+0x1b8] ;  /* 0x0001b800011a7983 */ /* 0x000ee80000300800 */
[----:B------:R-:W3:Y:S01]  /*385c0*/  LDL.LU R27, [R1+0x1bc] ;  /* 0x0001bc00011b7983 */ /* 0x000ee20000300800 */
[----:B------:R-:W-:-:S03]  /*385d0*/  IMAD R6, R23, 0x100, R21 ;  /* 0x0000010017067824 */ /* 0x000fc600078e0215 */
[----:B---3--:R-:W-:Y:S04]  /*385e0*/  STL.64 [R1+0x3898], R26 ;  /* 0x0038981a01007387 */ /* 0x008fe80000100a00 */
[----:B--2---:R0:W-:Y:S04]  /*385f0*/  STL.64 [R1+0x3890], R24 ;  /* 0x0038901801007387 */ /* 0x0041e80000100a00 */
[----:B0-----:R-:W2:Y:S04]  /*38600*/  LDL.LU R24, [R1+0x80] ;  /* 0x0000800001187983 */ /* 0x001ea80000300800 */
[----:B------:R-:W2:Y:S04]  /*38610*/  LDL.LU R25, [R1+0x84] ;  /* 0x0000840001197983 */ /* 0x000ea80000300800 */
[----:B------:R-:W3:Y:S04]  /*38620*/  LDL.LU R26, [R1+0x88] ;  /* 0x00008800011a7983 */ /* 0x000ee80000300800 */
[----:B------:R-:W3:Y:S04]  /*38630*/  LDL.LU R27, [R1+0x8c] ;  /* 0x00008c00011b7983 */ /* 0x000ee80000300800 */
[----:B------:R-:W2:Y:S01]  /*38640*/  LDL.LU R21, [R1+0x7f0] ;  /* 0x0007f00001157983 */ /* 0x000ea20000300800 */
[----:B----4-:R-:W-:-:S03]  /*38650*/  IMAD R7, R0, 0x100, R22 ;  /* 0x0000010000077824 */ /* 0x010fc600078e0216 */
[----:B------:R-:W4:Y:S01]  /*38660*/  LDL.LU R23, [R1+0x7f4] ;  /* 0x0007f40001177983 */ /* 0x000f220000300800 */
[----:B------:R-:W-:-:S03]  /*38670*/  IMAD R5, R20, 0x100, R19 ;  /* 0x0000010014057824 */ /* 0x000fc600078e0213 */
[----:B------:R-:W4:Y:S04]  /*38680*/  LDL.LU R22, [R1+0x800] ;  /* 0x0008000001167983 */ /* 0x000f280000300800 */
[----:B------:R-:W4:Y:S01]  /*38690*/  LDL.LU R19, [R1+0x804] ;  /* 0x0008040001137983 */ /* 0x000f220000300800 */
[----:B------:R-:W-:-:S03]  /*386a0*/  IMAD R4, R18, 0x100, R17 ;  /* 0x0000010012047824 */ /* 0x000fc600078e0211 */
[----:B------:R-:W4:Y:S04]  /*386b0*/  LDL.LU R16, [R1+0x810] ;  /* 0x0008100001107983 */ /* 0x000f280000300800 */
[----:B------:R-:W4:Y:S04]  /*386c0*/  LDL.LU R17, [R1+0x814] ;  /* 0x0008140001117983 */ /* 0x000f280000300800 */
[----:B------:R-:W4:Y:S04]  /*386d0*/  LDL.LU R10, [R1+0x820] ;  /* 0x00082000010a7983 */ /* 0x000f280000300800 */
[----:B---3--:R-:W-:Y:S04]  /*386e0*/  STL.64 [R1+0x38a8], R26 ;  /* 0x0038a81a01007387 */ /* 0x008fe80000100a00 */
[----:B--2---:R0:W-:Y:S04]  /*386f0*/  STL.64 [R1+0x38a0], R24 ;  /* 0x0038a01801007387 */ /* 0x0041e80000100a00 */
[----:B0-----:R-:W2:Y:S04]  /*38700*/  LDL.LU R24, [R1+0x60] ;  /* 0x0000600001187983 */ /* 0x001ea80000300800 */
[----:B------:R-:W2:Y:S04]  /*38710*/  LDL.LU R25, [R1+0x64] ;  /* 0x0000640001197983 */ /* 0x000ea80000300800 */
[----:B------:R-:W3:Y:S04]  /*38720*/  LDL.LU R26, [R1+0x68] ;  /* 0x00006800011a7983 */ /* 0x000ee80000300800 */
[----:B------:R-:W3:Y:S04]  /*38730*/  LDL.LU R27, [R1+0x6c] ;  /* 0x00006c00011b7983 */ /* 0x000ee80000300800 */
[----:B---3--:R-:W-:Y:S04]  /*38740*/  STL.64 [R1+0x38b8], R26 ;  /* 0x0038b81a01007387 */ /* 0x008fe80000100a00 */
[----:B--2---:R0:W-:Y:S04]  /*38750*/  STL.64 [R1+0x38b0], R24 ;  /* 0x0038b01801007387 */ /* 0x0041e80000100a00 */
[----:B0-----:R-:W2:Y:S04]  /*38760*/  LDL.LU R24, [R1+0x40] ;  /* 0x0000400001187983 */ /* 0x001ea80000300800 */
[----:B------:R-:W2:Y:S04]  /*38770*/  LDL.LU R25, [R1+0x44] ;  /* 0x0000440001197983 */ /* 0x000ea80000300800 */
[----:B------:R-:W3:Y:S04]  /*38780*/  LDL.LU R26, [R1+0x48] ;  /* 0x00004800011a7983 */ /* 0x000ee80000300800 */
[----:B------:R-:W3:Y:S01]  /*38790*/  LDL.LU R27, [R1+0x4c] ;  /* 0x00004c00011b7983 */ /* 0x000ee20000300800 */
[----:B------:R-:W-:-:S02]  /*387a0*/  F2FP.F16.E5M2.UNPACK_B R20, R21.H1 ;  /* 0x00000015ff14723e */ /* 0x000fc400030004ff */
[----:B------:R-:W-:Y:S01]  /*387b0*/  F2FP.F16.E5M2.UNPACK_B R12, R4 ;  /* 0x00000004ff0c723e */ /* 0x000fe200020004ff */
[----:B---3--:R-:W-:Y:S04]  /*387c0*/  STL.64 [R1+0x38c8], R26 ;  /* 0x0038c81a01007387 */ /* 0x008fe80000100a00 */
[----:B--2---:R0:W-:Y:S04]  /*387d0*/  STL.64 [R1+0x38c0], R24 ;  /* 0x0038c01801007387 */ /* 0x0041e80000100a00 */
[----:B0-----:R-:W2:Y:S04]  /*387e0*/  LDL.LU R24, [R1+0x20] ;  /* 0x0000200001187983 */ /* 0x001ea80000300800 */
[----:B------:R-:W2:Y:S04]  /*387f0*/  LDL.LU R25, [R1+0x24] ;  /* 0x0000240001197983 */ /* 0x000ea80000300800 */
[----:B------:R-:W2:Y:S04]  /*38800*/  LDL.LU R26, [R1+0x28] ;  /* 0x00002800011a7983 */ /* 0x000ea80000300800 */
[----:B------:R-:W2:Y:S01]  /*38810*/  LDL.LU R27, [R1+0x2c] ;  /* 0x00002c00011b7983 */ /* 0x000ea20000300800 */
[----:B------:R-:W-:-:S02]  /*38820*/  F2FP.F16.E5M2.UNPACK_B R13, R5 ;  /* 0x00000005ff0d723e */ /* 0x000fc400020004ff */
[----:B------:R-:W-:Y:S02]  /*38830*/  F2FP.F16.E5M2.UNPACK_B R14, R6 ;  /* 0x00000006ff0e723e */ /* 0x000fe400020004ff */
[----:B------:R-:W-:Y:S02]  /*38840*/  F2FP.F16.E5M2.UNPACK_B R15, R7 ;  /* 0x00000007ff0f723e */ /* 0x000fe400020004ff */
[----:B----4-:R-:W-:Y:S01]  /*38850*/  F2FP.F16.E5M2.UNPACK_B R21, R23.H1 ;  /* 0x00000017ff15723e */ /* 0x010fe200030004ff */
[----:B------:R-:W3:Y:S04]  /*38860*/  LDL.LU R11, [R1+0x824] ;  /* 0x00082400010b7983 */ /* 0x000ee80000300800 */
[----:B------:R-:W4:Y:S04]  /*38870*/  LDL.LU R8, [R1+0x830] ;  /* 0x0008300001087983 */ /* 0x000f280000300800 */
[----:B------:R-:W3:Y:S04]  /*38880*/  LDL.LU R9, [R1+0x834] ;  /* 0x0008340001097983 */ /* 0x000ee80000300800 */
[----:B------:R-:W3:Y:S04]  /*38890*/  LDL.LU R0, [R1+0x850] ;  /* 0x0008500001007983 */ /* 0x000ee80000300800 */
[----:B------:R-:W3:Y:S04]  /*388a0*/  LDL.LU R4, [R1+0x844] ;  /* 0x0008440001047983 */ /* 0x000ee80000300800 */
[----:B------:R-:W3:Y:S01]  /*388b0*/  LDL.LU R5, [R1+0x840] ;  /* 0x0008400001057983 */ /* 0x000ee20000300800 */
[----:B--2---:R-:W-:-:S15]  /*388c0*/  HMMA.16816.F32 R24, R12, R20, R24 ;  /* 0x000000140c18723c */ /* 0x004fde0000001818 */
[----:B------:R-:W-:-:S04]  /*388d0*/  NOP ;  /* 0x0000000000007918 */ /* 0x000fc80000000000 */
[----:B------:R-:W-:Y:S04]  /*388e0*/  STL.64 [R1+0x20], R24 ;  /* 0x0000201801007387 */ /* 0x000fe80000100a00 */
[----:B------:R0:W-:Y:S04]  /*388f0*/  STL.64 [R1+0x28], R26 ;  /* 0x0000281a01007387 */ /* 0x0001e80000100a00 */
[----:B0-----:R-:W2:Y:S04]  /*38900*/  LDL.LU.64 R26, [R1+0x38c8] ;  /* 0x0038c800011a7983 */ /* 0x001ea80000300a00 */
[----:B------:R-:W2:Y:S01]  /*38910*/  LDL.LU.64 R24, [R1+0x38c0] ;  /* 0x0038c00001187983 */ /* 0x000ea20000300a00 */
[----:B------:R-:W-:-:S02]  /*38920*/  F2FP.F16.E5M2.UNPACK_B R18, R22.H1 ;  /* 0x00000016ff12723e */ /* 0x000fc400030004ff */
[----:B------:R-:W-:Y:S01]  /*38930*/  F2FP.F16.E5M2.UNPACK_B R19, R19.H1 ;  /* 0x00000013ff13723e */ /* 0x000fe200030004ff */
[----:B------:R-:W3:Y:S04]  /*38940*/  LDL.LU R2, [R1+0x854] ;  /* 0x0008540001027983 */ /* 0x000ee80000300800 */
[----:B------:R-:W3:Y:S04]  /*38950*/  LDL.LU R3, [R1+0x860] ;  /* 0x0008600001037983 */ /* 0x000ee80000300800 */
[----:B------:R0:W-:Y:S04]  /*38960*/  STL [R1+0x387c], R20 ;  /* 0x00387c1401007387 */ /* 0x0001e80000100800 */
[----:B------:R1:W-:Y:S04]  /*38970*/  STL [R1+0x3878], R21 ;  /* 0x0038781501007387 */ /* 0x0003e80000100800 */
[----:B0-----:R-:W3:Y:S04]  /*38980*/  LDL.LU R20, [R1+0x7e0] ;  /* 0x0007e00001147983 */ /* 0x001ee80000300800 */
[----:B-1----:R-:W3:Y:S04]  /*38990*/  LDL.LU R21, [R1+0x7e4] ;  /* 0x0007e40001157983 */ /* 0x002ee80000300800 */
        /* <DEDUP_REMOVED lines=9> */
[----:B------:R-:W-:-:S07]  /*38a30*/  F2FP.F16.E5M2.UNPACK_B R17, R17.H1 ;  /* 0x00000011ff11723e */ /* 0x000fce00030004ff */
[----:B--2---:R-:W-:-:S15]  /*38a40*/  HMMA.16816.F32 R24, R12, R16, R24 ;  /* 0x000000100c18723c */ /* 0x004fde0000001818 */
[----:B------:R-:W-:-:S04]  /*38a50*/  NOP ;  /* 0x0000000000007918 */ /* 0x000fc80000000000 */
[----:B------:R-:W-:Y:S04]  /*38a60*/  STL.64 [R1+0x60], R24 ;  /* 0x0000601801007387 */ /* 0x000fe80000100a00 */
[----:B------:R0:W-:Y:S04]  /*38a70*/  STL.64 [R1+0x68], R26 ;  /* 0x0000681a01007387 */ /* 0x0001e80000100a00 */
[----:B0-----:R-:W2:Y:S04]  /*38a80*/  LDL.LU.64 R26, [R1+0x38a8] ;  /* 0x0038a800011a7983 */ /* 0x001ea80000300a00 */
[----:B------:R-:W2:Y:S04]  /*38a90*/  LDL.LU.64 R24, [R1+0x38a0] ;  /* 0x0038a00001187983 */ /* 0x000ea80000300a00 */
[----:B------:R-:W-:Y:S04]  /*38aa0*/  STL.64 [R1+0x3860], R18 ;  /* 0x0038601201007387 */ /* 0x000fe80000100a00 */
[----:B------:R0:W-:Y:S04]  /*38ab0*/  STL.64 [R1+0x3858], R16 ;  /* 0x0038581001007387 */ /* 0x0001e80000100a00 */
[----:B0-----:R-:W2:Y:S04]  /*38ac0*/  LDL.LU R16, [R1+0xa0] ;  /* 0x0000a00001107983 */ /* 0x001ea80000300800 */
[----:B------:R-:W2:Y:S04]  /*38ad0*/  LDL.LU R17, [R1+0xa4] ;  /* 0x0000a40001117983 */ /* 0x000ea80000300800 */
[----:B------:R-:W2:Y:S04]  /*38ae0*/  LDL.LU R18, [R1+0xa8] ;  /* 0x0000a80001127983 */ /* 0x000ea80000300800 */
[----:B------:R-:W2:Y:S01]  /*38af0*/  LDL.LU R19, [R1+0xac] ;  /* 0x0000ac0001137983 */ /* 0x000ea20000300800 */
[----:B------:R-:W-:-:S02]  /*38b00*/  F2FP.F16.E5M2.UNPACK_B R10, R10.H1 ;  /* 0x0000000aff0a723e */ /* 0x000fc400030004ff */
[----:B---3--:R-:W-:Y:S02]  /*38b10*/  F2FP.F16.E5M2.UNPACK_B R11, R11.H1 ;  /* 0x0000000bff0b723e */ /* 0x008fe400030004ff */
[----:B----4-:R-:W-:Y:S02]  /*38b20*/  F2FP.F16.E5M2.UNPACK_B R8, R8.H1 ;  /* 0x00000008ff08723e */ /* 0x010fe400030004ff */
[----:B------:R-:W-:Y:S02]  /*38b30*/  F2FP.F16.E5M2.UNPACK_B R9, R9.H1 ;  /* 0x00000009ff09723e */ /* 0x000fe400030004ff */
[----:B------:R-:W-:Y:S02]  /*38b40*/  F2FP.F16.E5M2.UNPACK_B R7, R4.H1 ;  /* 0x00000004ff07723e */ /* 0x000fe400030004ff */
[----:B------:R-:W-:Y:S01]  /*38b50*/  F2FP.F16.E5M2.UNPACK_B R4, R0.H1 ;  /* 0x00000000ff04723e */ /* 0x000fe200030004ff */
[C---:B--2---:R-:W-:Y:S08]  /*38b60*/  HMMA.16816.F32 R24, R12.reuse, R10, R24 ;  /* 0x0000000a0c18723c */ /* 0x044ff00000001818 */
[----:B------:R-:W-:Y:S11]  /*38b70*/  HMMA.16816.F32 R16, R12, R8, R16 ;  /* 0x000000080c10723c */ /* 0x000ff60000001810 */
[----:B------:R-:W-:Y:S04]  /*38b80*/  STL.64 [R1+0x80], R24 ;  /* 0x0000801801007387 */ /* 0x000fe80000100a00 */
[----:B------:R0:W-:Y:S04]  /*38b90*/  STL.64 [R1+0x88], R26 ;  /* 0x0000881a01007387 */ /* 0x0001e80000100a00 */
[----:B0-----:R-:W2:Y:S04]  /*38ba0*/  LDL.LU.64 R26, [R1+0x3898] ;  /* 0x00389800011a7983 */ /* 0x001ea80000300a00 */
[----:B------:R-:W2:Y:S04]  /*38bb0*/  LDL.LU.64 R24, [R1+0x3890] ;  /* 0x0038900001187983 */ /* 0x000ea80000300a00 */
[----:B------:R-:W-:Y:S04]  /*38bc0*/  STL.64 [R1+0x3840], R10 ;  /* 0x0038400a01007387 */ /* 0x000fe80000100a00 */
[----:B------:R2:W-:Y:S04]  /*38bd0*/  STL.64 [R1+0x3838], R8 ;  /* 0x0038380801007387 */ /* 0x0005e80000100a00 */
[----:B------:R-:W-:Y:S04]  /*38be0*/  STL.64 [R1+0xa0], R16 ;  /* 0x0000a01001007387 */ /* 0x000fe80000100a00 */
[----:B------:R0:W-:Y:S04]  /*38bf0*/  STL.64 [R1+0xa8], R18 ;  /* 0x0000a81201007387 */ /* 0x0001e80000100a00 */
[----:B------:R-:W3:Y:S01]  /*38c00*/  LDL.LU R0, [R1+0xb28] ;  /* 0x000b280001007983 */ /* 0x000ee20000300800 */
[----:B------:R-:W-:-:S07]  /*38c10*/  F2FP.F16.E5M2.UNPACK_B R6, R5.H1 ;  /* 0x00000005ff06723e */ /* 0x000fce00030004ff */
[----:B--2---:R-:W-:Y:S01]  /*38c20*/  HMMA.16816.F32 R8, R12, R6, R24 ;  /* 0x000000060c08723c */ /* 0x004fe20000001818 */
[----:B---3--:R-:W-:-:S15]  /*38c30*/  STL [R1+0x3880], R0 ;  /* 0x0038800001007387 */ /* 0x008fde0000100800 */
[----:B------:R-:W-:-:S03]  /*38c40*/  NOP ;  /* 0x0000000000007918 */ /* 0x000fc60000000000 */
[----:B------:R1:W-:Y:S04]  /*38c50*/  STL.64 [R1+0x1b0], R8 ;  /* 0x0001b00801007387 */ /* 0x0003e80000100a00 */
[----:B------:R2:W-:Y:S04]  /*38c60*/  STL.64 [R1+0x1b8], R10 ;  /* 0x0001b80a01007387 */ /* 0x0005e80000100a00 */
[----:B------:R-:W3:Y:S04]  /*38c70*/  LDL.LU R24, [R1+0x190] ;  /* 0x0001900001187983 */ /* 0x000ee80000300800 */
[----:B------:R-:W3:Y:S01]  /*38c80*/  LDL.LU R25, [R1+0x194] ;  /* 0x0001940001197983 */ /* 0x000ee20000300800 */
[----:B------:R-:W-:-:S07]  /*38c90*/  F2FP.F16.E5M2.UNPACK_B R5, R2.H1 ;  /* 0x00000002ff05723e */ /* 0x000fce00030004ff */
[----:B0-----:R-:W-:Y:S01]  /*38ca0*/  HMMA.16816.F32 R16, R12, R4, R20 ;  /* 0x000000040c10723c */ /* 0x001fe20000001814 */
[----:B------:R-:W-:Y:S02]  /*38cb0*/  IMAD.MOV.U32 R26, RZ, RZ, R28 ;  /* 0x000000ffff1a7224 */ /* 0x000fe400078e001c */
[----:B------:R-:W-:Y:S01]  /*38cc0*/  IMAD.MOV.U32 R27, RZ, RZ, R29 ;  /* 0x000000ffff1b7224 */ /* 0x000fe200078e001d */
[----:B------:R-:W-:Y:S01]  /*38cd0*/  F2FP.F16.E5M2.UNPACK_B R2, R3.H1 ;  /* 0x00000003ff02723e */ /* 0x000fe200030004ff */
[----:B------:R-:W4:Y:S04]  /*38ce0*/  LDL.LU R28, [R1+0x388c] ;  /* 0x00388c00011c7983 */ /* 0x000f280000300800 */
[----:B------:R-:W2:Y:S04]  /*38cf0*/  LDL.LU R29, [R1+0x3888] ;  /* 0x00388800011d7983 */ /* 0x000ea80000300800 */
[----:B------:R-:W-:Y:S04]  /*38d00*/  STL.64 [R1+0x3810], R26 ;  /* 0x0038101a01007387 */ /* 0x000fe80000100a00 */
[----:B---3--:R-:W-:Y:S04]  /*38d10*/  STL.64 [R1+0x3808], R24 ;  /* 0x0038081801007387 */ /* 0x008fe80000100a00 */
[----:B------:R-:W-:Y:S04]  /*38d20*/  STL [R1+0x3884], R2 ;  /* 0x0038840201007387 */ /* 0x000fe80000100800 */
[----:B-1----:R-:W3:Y:S04]  /*38d30*/  LDL.LU R8, [R1+0x7b0] ;  /* 0x0007b00001087983 */ /* 0x002ee80000300800 */
[----:B------:R-:W-:Y:S04]  /*38d40*/  STL.64 [R1+0x7e0], R16 ;  /* 0x0007e01001007387 */ /* 0x000fe80000100a00 */
[----:B------:R-:W-:Y:S04]  /*38d50*/  STL.64 [R1+0x7e8], R18 ;  /* 0x0007e81201007387 */ /* 0x000fe80000100a00 */
[----:B------:R-:W3:Y:S04]  /*38d60*/  LDL.LU R9, [R1+0x7b4] ;  /* 0x0007b40001097983 */ /* 0x000ee80000300800 */
[----:B--2---:R-:W2:Y:S04]  /*38d70*/  LDL.LU R10, [R1+0x7b8] ;  /* 0x0007b800010a7983 */ /* 0x004ea80000300800 */
[----:B------:R-:W2:Y:S04]  /*38d80*/  LDL.LU R11, [R1+0x7bc] ;  /* 0x0007bc00010b7983 */ /* 0x000ea80000300800 */
[----:B--2---:R-:W-:Y:S04]  /*38d90*/  STL.64 [R1+0x3850], R10 ;  /* 0x0038500a01007387 */ /* 0x004fe80000100a00 */
[----:B---3--:R0:W-:Y:S04]  /*38da0*/  STL.64 [R1+0x3848], R8 ;  /* 0x0038480801007387 */ /* 0x0081e80000100a00 */
[----:B0-----:R-:W2:Y:S04]  /*38db0*/  LDL.LU R8, [R1+0x7c0] ;  /* 0x0007c00001087983 */ /* 0x001ea80000300800 */
[----:B------:R-:W2:Y:S04]  /*38dc0*/  LDL.LU R9, [R1+0x7c4] ;  /* 0x0007c40001097983 */ /* 0x000ea80000300800 */
[----:B------:R-:W3:Y:S04]  /*38dd0*/  LDL.LU R3, [R1+0x864] ;  /* 0x0008640001037983 */ /* 0x000ee80000300800 */
[----:B------:R-:W3:Y:S04]  /*38de0*/  LDL.LU R2, [R1+0xaf4] ;  /* 0x000af40001027983 */ /* 0x000ee80000300800 */
[----:B------:R-:W3:Y:S04]  /*38df0*/  LDL.LU R22, [R1+0xaf0] ;  /* 0x000af00001167983 */ /* 0x000ee80000300800 */
[----:B------:R-:W3:Y:S01]  /*38e00*/  LDL.LU R0, [R1+0xafc] ;  /* 0x000afc0001007983 */ /* 0x000ee20000300800 */
[----:B------:R-:W-:-:S02]  /*38e10*/  IMAD.MOV.U32 R10, RZ, RZ, R29 ;  /* 0x000000ffff0a7224 */ /* 0x000fc400078e001d */
[----:B----4-:R-:W-:Y:S01]  /*38e20*/  IMAD.MOV.U32 R11, RZ, RZ, R28 ;  /* 0x000000ffff0b7224 */ /* 0x010fe200078e001c */
[----:B------:R-:W4:Y:S04]  /*38e30*/  LDL.LU R23, [R1+0xaf8] ;  /* 0x000af80001177983 */ /* 0x000f280000300800 */
[----:B------:R-:W3:Y:S04]  /*38e40*/  LDL.LU R20, [R1+0xb04] ;  /* 0x000b040001147983 */ /* 0x000ee80000300800 */
[----:B------:R-:W3:Y:S04]  /*38e50*/  LDL.LU R28, [R1+0xb00] ;  /* 0x000b0000011c7983 */ /* 0x000ee80000300800 */
[----:B------:R-:W3:Y:S04]  /*38e60*/  LDL.LU R21, [R1+0xb0c] ;  /* 0x000b0c0001157983 */ /* 0x000ee80000300800 */
[----:B------:R-:W3:Y:S04]  /*38e70*/  LDL.LU R29, [R1+0xb08] ;  /* 0x000b0800011d7983 */ /* 0x000ee80000300800 */
[----:B------:R-:W-:Y:S04]  /*38e80*/  STL.64 [R1+0x3870], R10 ;  /* 0x0038700a01007387 */ /* 0x000fe80000100a00 */
[----:B--2---:R0:W-:Y:S04]  /*38e90*/  STL.64 [R1+0x3868], R8 ;  /* 0x0038680801007387 */ /* 0x0041e80000100a00 */
        /* <DEDUP_REMOVED lines=8> */
[----:B------:R-:W-:Y:S04]  /*38f20*/  STL.64 [R1+0x3820], R6 ;  /* 0x0038200601007387 */ /* 0x000fe80000100a00 */
[----:B------:R0:W-:Y:S04]  /*38f30*/  STL.64 [R1+0x3818], R4 ;  /* 0x0038180401007387 */ /* 0x0001e80000100a00 */
[----:B0-----:R-:W2:Y:S04]  /*38f40*/  LDL.LU R4, [R1+0x790] ;  /* 0x0007900001047983 */ /* 0x001ea80000300800 */
[----:B------:R-:W2:Y:S04]  /*38f50*/  LDL.LU R5, [R1+0x794] ;  /* 0x0007940001057983 */ /* 0x000ea80000300800 */
[----:B------:R-:W2:Y:S04]  /*38f60*/  LDL.LU R6, [R1+0x798] ;  /* 0x0007980001067983 */ /* 0x000ea80000300800 */
[----:B------:R-:W2:Y:S01]  /*38f70*/  LDL.LU R7, [R1+0x79c] ;  /* 0x00079c0001077983 */ /* 0x000ea20000300800 */
[----:B---3--:R-:W-:-:S02]  /*38f80*/  IMAD R22, R22, 0x100, R2 ;  /* 0x0000010016167824 */ /* 0x008fc400078e0202 */
[----:B----4-:R-:W-:Y:S02]  /*38f90*/  IMAD R23, R23, 0x100, R0 ;  /* 0x0000010017177824 */ /* 0x010fe400078e0200 */
[----:B------:R-:W-:Y:S02]  /*38fa0*/  IMAD R28, R28, 0x100, R20 ;  /* 0x000001001c1c7824 */ /* 0x000fe400078e0214 */
[----:B------:R-:W-:Y:S01]  /*38fb0*/  IMAD R29, R29, 0x100, R21 ;  /* 0x000001001d1d7824 */ /* 0x000fe200078e0215 */
[----:B--2---:R-:W-:Y:S04]  /*38fc0*/  STL.64 [R1+0x3830], R6 ;  /* 0x0038300601007387 */ /* 0x004fe80000100a00 */
[----:B------:R0:W-:Y:S04]  /*38fd0*/  STL.64 [R1+0x3828], R4 ;  /* 0x0038280401007387 */ /* 0x0001e80000100a00 */
[----:B0-----:R-:W2:Y:S04]  /*38fe0*/  LDL.LU R4, [R1+0x7a0] ;  /* 0x0007a00001047983 */ /* 0x001ea80000300800 */
[----:B------:R-:W2:Y:S04]  /*38ff0*/  LDL.LU R5, [R1+0x7a4] ;  /* 0x0007a40001057983 */ /* 0x000ea80000300800 */
[----:B------:R-:W2:Y:S04]  /*39000*/  LDL.LU R6, [R1+0x7a8] ;  /* 0x0007a80001067983 */ /* 0x000ea80000300800 */
[----:B------:R-:W2:Y:S04]  /*39010*/  LDL.LU R7, [R1+0x7ac] ;  /* 0x0007ac0001077983 */ /* 0x000ea80000300800 */
[----:B------:R-:W3:Y:S04]  /*39020*/  LDL.LU R24, [R1+0x780] ;  /* 0x0007800001187983 */ /* 0x000ee80000300800 */
[----:B------:R-:W3:Y:S04]  /*39030*/  LDL.LU R25, [R1+0x784] ;  /* 0x0007840001197983 */ /* 0x000ee80000300800 */
[----:B------:R-:W3:Y:S04]  /*39040*/  LDL.LU R26, [R1+0x788] ;  /* 0x00078800011a7983 */ /* 0x000ee80000300800 */
[----:B------:R-:W3:Y:S04]  /*39050*/  LDL.LU R27, [R1+0x78c] ;  /* 0x00078c00011b7983 */ /* 0x000ee80000300800 */
[----:B------:R-:W4:Y:S04]  /*39060*/  LDL.LU R2, [R1+0x3884] ;  /* 0x0038840001027983 */ /* 0x000f280000300800 */
[----:B------:R-:W2:Y:S04]  /*39070*/  LDL.LU R0, [R1+0x3880] ;  /* 0x0038800001007983 */ /* 0x000ea80000300800 */
[----:B------:R-:W2:Y:S04]  /*39080*/  LDL.LU R20, [R1+0x387c] ;  /* 0x00387c0001147983 */ /* 0x000ea80000300800 */
[----:B------:R-:W2:Y:S01]  /*39090*/  LDL.LU R21, [R1+0x3878] ;  /* 0x0038780001157983 */ /* 0x000ea20000300800 */
[----:B------:R-:W-:-:S07]  /*390a0*/  F2FP.F16.E5M2.UNPACK_B R3, R3.H1 ;  /* 0x00000003ff03723e */ /* 0x000fce00030004ff */
[----:B----4-:R-:W-:Y:S01]  /*390b0*/  HMMA.16816.F32 R12, R12, R2, R8 ;  /* 0x000000020c0c723c */ /* 0x010fe20000001808 */
[----:B------:R-:W4:Y:S04]  /*390c0*/  LDL.LU.64 R10, [R1+0x3870] ;  /* 0x00387000010a7983 */ /* 0x000f280000300a00 */
[----:B------:R-:W4:-:S14]  /*390d0*/  LDL.LU.64 R8, [R1+0x3868] ;  /* 0x0038680001087983 */ /* 0x000f1c0000300a00 */
[----:B------:R0:W-:Y:S04]  /*390e0*/  STL.64 [R1+0x1a0], R12 ;  /* 0x0001a00c01007387 */ /* 0x0001e80000100a00 */
[----:B------:R1:W-:Y:S01]  /*390f0*/  STL.64 [R1+0x1a8], R14 ;  /* 0x0001a80e01007387 */ /* 0x0003e20000100a00 */
[----:B0-----:R-:W-:Y:S02]  /*39100*/  F2FP.F16.E5M2.UNPACK_B R12, R22 ;  /* 0x00000016ff0c723e */ /* 0x001fe400020004ff */
[----:B------:R-:W-:Y:S02]  /*39110*/  F2FP.F16.E5M2.UNPACK_B R13, R23 ;  /* 0x00000017ff0d723e */ /* 0x000fe400020004ff */
[----:B-1----:R-:W-:Y:S02]  /*39120*/  F2FP.F16.E5M2.UNPACK_B R14, R28 ;  /* 0x0000001cff0e723e */ /* 0x002fe400020004ff */
[----:B------:R-:W-:Y:S01]  /*39130*/  F2FP.F16.E5M2.UNPACK_B R15, R29 ;  /* 0x0000001dff0f723e */ /* 0x000fe200020004ff */
        /* <DEDUP_REMOVED lines=26> */
[----:B0-----:R-:W3:Y:S01]  /*392e0*/  LDL.LU R17, [R1+0xb14] ;  /* 0x000b140001117983 */ /* 0x001ee20000300800 */
        /* <DEDUP_REMOVED lines=14> */
[----:B0-----:R-:W2:Y:S04]  /*393d0*/  LDL.LU R8, [R1+0x770] ;  /* 0x0007700001087983 */ /* 0x001ea80000300800 */
[----:B------:R-:W2:Y:S04]  /*393e0*/  LDL.LU R9, [R1+0x774] ;  /* 0x0007740001097983 */ /* 0x000ea80000300800 */
[----:B------:R-:W2:Y:S04]  /*393f0*/  LDL.LU R10, [R1+0x778] ;  /* 0x00077800010a7983 */ /* 0x000ea80000300800 */
[----:B------:R-:W2:Y:S01]  /*39400*/  LDL.LU R11, [R1+0x77c] ;  /* 0x00077c00010b7983 */ /* 0x000ea20000300800 */
[----:B---3--:R-:W-:-:S15]  /*39410*/  HMMA.16816.F32 R24, R12, R6, R24 ;  /* 0x000000060c18723c */ /* 0x008fde0000001818 */
[----:B------:R-:W-:-:S04]  /*39420*/  NOP ;  /* 0x0000000000007918 */ /* 0x000fc80000000000 */
[----:B------:R-:W-:Y:S04]  /*39430*/  STL.64 [R1+0x780], R24 ;  /* 0x0007801801007387 */ /* 0x000fe80000100a00 */
[----:B------:R0:W-:Y:S04]  /*39440*/  STL.64 [R1+0x788], R26 ;  /* 0x0007881a01007387 */ /* 0x0001e80000100a00 */
[----:B0-----:R-:W3:Y:S04]  /*39450*/  LDL.LU.64 R26, [R1+0x3810] ;  /* 0x00381000011a7983 */ /* 0x001ee80000300a00 */
[----:B------:R-:W3:Y:S01]  /*39460*/  LDL.LU.64 R24, [R1+0x3808] ;  /* 0x0038080001187983 */ /* 0x000ee20000300a00 */
[----:B--2---:R-:W-:Y:S03]  /*39470*/  HMMA.16816.F32 R8, R12, R4, R8 ;  /* 0x000000040c08723c */ /* 0x004fe60000001808 */
[----:B------:R-:W-:Y:S04]  /*39480*/  STL.64 [R1+0x37c0], R6 ;  /* 0x0037c00601007387 */ /* 0x000fe80000100a00 */
[----:B------:R3:W-:-:S12]  /*39490*/  STL.64 [R1+0x37b8], R4 ;  /* 0x0037b80401007387 */ /* 0x0007d80000100a00 */
[----:B------:R-:W-:Y:S04]  /*394a0*/  STL.64 [R1+0x770], R8 ;  /* 0x0007700801007387 */ /* 0x000fe80000100a00 */
[----:B------:R-:W-:Y:S04]  /*394b0*/  STL.64 [R1+0x778], R10 ;  /* 0x0007780a01007387 */ /* 0x000fe80000100a00 */
[----:B------:R0:W-:Y:S04]  /*394c0*/  STL [R1+0x378c], R2 ;  /* 0x00378c0201007387 */ /* 0x0001e80000100800 */
[----:B------:R-:W-:Y:S01]  /*394d0*/  STL [R1+0x3788], R3 ;  /* 0x0037880301007387 */ /* 0x000fe20000100800 */
[----:B---3--:R-:W-:-:S15]  /*394e0*/  HMMA.16816.F32 R4, R12, R2, R24 ;  /* 0x000000020c04723c */ /* 0x008fde0000001818 */
[----:B------:R-:W-:-:S04]  /*394f0*/  NOP ;  /* 0x0000000000007918 */ /* 0x000fc80000000000 */
[----:B------:R-:W-:Y:S04]  /*39500*/  STL.64 [R1+0x190], R4 ;  /* 0x0001900401007387 */ /* 0x000fe80000100a00 */
[----:B------:R-:W-:Y:S04]  /*39510*/  STL.64 [R1+0x198], R6 ;  /* 0x0001980601007387 */ /* 0x000fe80000100a00 */
[----:B------:R-:W2:Y:S04]  /*39520*/  LDL.LU R24, [R1+0x6d0] ;  /* 0x0006d00001187983 */ /* 0x000ea80000300800 */
[----:B------:R-:W2:Y:S04]  /*39530*/  LDL.LU R25, [R1+0x6d4] ;  /* 0x0006d40001197983 */ /* 0x000ea80000300800 */
[----:B------:R-:W3:Y:S04]  /*39540*/  LDL.LU R26, [R1+0x6d8] ;  /* 0x0006d800011a7983 */ /* 0x000ee80000300800 */
[----:B------:R-:W3:Y:S04]  /*39550*/  LDL.LU R27, [R1+0x6dc] ;  /* 0x0006dc00011b7983 */ /* 0x000ee80000300800 */
[----:B0-----:R-:W4:Y:S01]  /*39560*/  LDL.LU R2, [R1+0xb3c] ;  /* 0x000b3c0001027983 */ /* 0x001f220000300800 */
[----:B------:R-:W-:-:S03]  /*39570*/  IMAD R29, R0, 0x100, R29 ;  /* 0x00000100001d7824 */ /* 0x000fc600078e021d */
[----:B----4-:R0:W-:Y:S04]  /*39580*/  STL [R1+0x3790], R2 ;  /* 0x0037900201007387 */ /* 0x0101e80000100800 */
[----:B0-----:R-:W4:Y:S04]  /*39590*/  LDL.LU R2, [R1+0xb34] ;  /* 0x000b340001027983 */ /* 0x001f280000300800 */
        /* <DEDUP_REMOVED lines=13> */
[----:B------:R-:W3:Y:S04]  /*39670*/  LDL.LU R27, [R1+0x6fc] ;  /* 0x0006fc00011b7983 */ /* 0x000ee80000300800 */
[----:B------:R-:W2:Y:S04]  /*39680*/  LDL.LU R4, [R1+0x720] ;  /* 0x0007200001047983 */ /* 0x000ea80000300800 */
[----:B------:R-:W2:Y:S04]  /*39690*/  LDL.LU R5, [R1+0x724] ;  /* 0x0007240001057983 */ /* 0x000ea80000300800 */
[----:B------:R-:W2:Y:S04]  /*396a0*/  LDL.LU R6, [R1+0x728] ;  /* 0x0007280001067983 */ /* 0x000ea80000300800 */
[----:B------:R-:W2:Y:S04]  /*396b0*/  LDL.LU R7, [R1+0x72c] ;  /* 0x00072c0001077983 */ /* 0x000ea80000300800 */
[----:B------:R-:W2:Y:S04]  /*396c0*/  LDL.LU R8, [R1+0x740] ;  /* 0x0007400001087983 */ /* 0x000ea80000300800 */
[----:B------:R-:W2:Y:S04]  /*396d0*/  LDL.LU R9, [R1+0x744] ;  /* 0x0007440001097983 */ /* 0x000ea80000300800 */
[----:B------:R-:W2:Y:S04]  /*396e0*/  LDL.LU R10, [R1+0x748] ;  /* 0x00074800010a7983 */ /* 0x000ea80000300800 */
[----:B------:R-:W2:Y:S01]  /*396f0*/  LDL.LU R11, [R1+0x74c] ;  /* 0x00074c00010b7983 */ /* 0x000ea20000300800 */
[----:B------:R-:W-:-:S02]  /*39700*/  IMAD R22, R22, 0x100, R17 ;  /* 0x0000010016167824 */ /* 0x000fc400078e0211 */
        /* <DEDUP_REMOVED lines=17> */
[----:B------:R-:W2:Y:S04]  /*39820*/  LDL.LU R7, [R1+0x73c] ;  /* 0x00073c0001077983 */ /* 0x000ea80000300800 */
[----:B---3--:R-:W-:Y:S04]  /*39830*/  STL.64 [R1+0x3780], R26 ;  /* 0x0037801a01007387 */ /* 0x008fe80000100a00 */
[----:B------:R0:W-:Y:S04]  /*39840*/  STL.64 [R1+0x3778], R24 ;  /* 0x0037781801007387 */ /* 0x0001e80000100a00 */
[----:B0-----:R-:W3:Y:S04]  /*39850*/  LDL.LU R24, [R1+0x180] ;  /* 0x0001800001187983 */ /* 0x001ee80000300800 */
[----:B------:R-:W3:Y:S04]  /*39860*/  LDL.LU R25, [R1+0x184] ;  /* 0x0001840001197983 */ /* 0x000ee80000300800 */
[----:B------:R-:W2:Y:S04]  /*39870*/  LDL.LU R26, [R1+0x188] ;  /* 0x00018800011a7983 */ /* 0x000ea80000300800 */
[----:B------:R-:W2:Y:S01]  /*39880*/  LDL.LU R27, [R1+0x18c] ;  /* 0x00018c00011b7983 */ /* 0x000ea20000300800 */
[----:B------:R-:W-:-:S02]  /*39890*/  F2FP.F16.E5M2.UNPACK_B R12, R22 ;  /* 0x00000016ff0c723e */ /* 0x000fc400020004ff */
[----:B------:R-:W-:Y:S02]  /*398a0*/  F2FP.F16.E5M2.UNPACK_B R13, R23 ;  /* 0x00000017ff0d723e */ /* 0x000fe400020004ff */
[----:B------:R-:W-:Y:S02]  /*398b0*/  F2FP.F16.E5M2.UNPACK_B R14, R28 ;  /* 0x0000001cff0e723e */ /* 0x000fe400020004ff */
[----:B------:R-:W-:Y:S01]  /*398c0*/  F2FP.F16.E5M2.UNPACK_B R15, R29 ;  /* 0x0000001dff0f723e */ /* 0x000fe200020004ff */
[----:B--2---:R-:W-:Y:S04]  /*398d0*/  STL.64 [R1+0x37a0], R26 ;  /* 0x0037a01a01007387 */ /* 0x004fe80000100a00 */
[----:B---3--:R0:W-:Y:S04]  /*398e0*/  STL.64 [R1+0x3798], R24 ;  /* 0x0037981801007387 */ /* 0x0081e80000100a00 */
[----:B0-----:R-:W2:Y:S04]  /*398f0*/  LDL.LU R24, [R1+0x700] ;  /* 0x0007000001187983 */ /* 0x001ea80000300800 */
[----:B------:R-:W2:Y:S04]  /*39900*/  LDL.LU R25, [R1+0x704] ;  /* 0x0007040001197983 */ /* 0x000ea80000300800 */
[----:B------:R-:W3:Y:S04]  /*39910*/  LDL.LU R26, [R1+0x708] ;  /* 0x00070800011a7983 */ /* 0x000ee80000300800 */
[----:B------:R-:W3:Y:S01]  /*39920*/  LDL.LU R27, [R1+0x70c] ;  /* 0x00070c00011b7983 */ /* 0x000ee20000300800 */
[C---:B------:R-:W-:Y:S03]  /*39930*/  HMMA.16816.F32 R16, R12.reuse, R20, R16 ;  /* 0x000000140c10723c */ /* 0x040fe60000001810 */
[----:B---3--:R-:W-:Y:S04]  /*39940*/  STL.64 [R1+0x37b0], R26 ;  /* 0x0037b01a01007387 */ /* 0x008fe80000100a00 */
[----:B--2---:R0:W-:Y:S04]  /*39950*/  STL.64 [R1+0x37a8], R24 ;  /* 0x0037a81801007387 */ /* 0x0041e80000100a00 */
[----:B0-----:R-:W2:Y:S04]  /*39960*/  LDL.LU R24, [R1+0x710] ;  /* 0x0007100001187983 */ /* 0x001ea80000300800 */
[----:B------:R-:W2:Y:S04]  /*39970*/  LDL.LU R25, [R1+0x714] ;  /* 0x0007140001197983 */ /* 0x000ea80000300800 */
[----:B------:R-:W2:Y:S04]  /*39980*/  LDL.LU R26, [R1+0x718] ;  /* 0x00071800011a7983 */ /* 0x000ea80000300800 */
[----:B------:R-:W2:Y:S04]  /*39990*/  LDL.LU R27, [R1+0x71c] ;  /* 0x00071c00011b7983 */ /* 0x000ea80000300800 */
[----:B------:R-:W4:Y:S04]  /*399a0*/  LDL.LU R22, [R1+0xb30] ;  /* 0x000b300001167983 */ /* 0x000f280000300800 */
[----:B------:R-:W3:Y:S04]  /*399b0*/  LDL.LU R23, [R1+0xb38] ;  /* 0x000b380001177983 */ /* 0x000ee80000300800 */
[----:B------:R-:W2:Y:S04]  /*399c0*/  LDL.LU R28, [R1+0xb40] ;  /* 0x000b4000011c7983 */ /* 0x000ea80000300800 */
[----:B------:R-:W2:Y:S04]  /*399d0*/  LDL.LU R29, [R1+0xb4c] ;  /* 0x000b4c00011d7983 */ /* 0x000ea80000300800 */
        /* <DEDUP_REMOVED lines=33> */
[----:B------:R-:W3:Y:S01]  /*39bf0*/  LDL.LU.64 R24, [R1+0x37a8] ;  /* 0x0037a80001187983 */ /* 0x000ee20000300a00 */
[----:B----4-:R-:W-:Y:S01]  /*39c00*/  IMAD R22, R22, 0x100, R2 ;  /* 0x0000010016167824 */ /* 0x010fe200078e0202 */
[----:B---3--:R-:W-:-:S15]  /*39c10*/  HMMA.16816.F32 R24, R12, R4, R24 ;  /* 0x000000040c18723c */ /* 0x008fde0000001818 */
[----:B------:R-:W-:-:S04]  /*39c20*/  NOP ;  /* 0x0000000000007918 */ /* 0x000fc80000000000 */
[----:B------:R-:W-:Y:S04]  /*39c30*/  STL.64 [R1+0x700], R24 ;  /* 0x0007001801007387 */ /* 0x000fe80000100a00 */
[----:B------:R0:W-:Y:S04]  /*39c40*/  STL.64 [R1+0x708], R26 ;  /* 0x0007081a01007387 */ /* 0x0001e80000100a00 */
[----:B0-----:R-:W2:Y:S04]  /*39c50*/  LDL.LU.64 R26, [R1+0x37a0] ;  /* 0x0037a000011a7983 */ /* 0x001ea80000300a00 */
[----:B------:R-:W2:Y:S04]  /*39c60*/  LDL.LU.64 R24, [R1+0x3798] ;  /* 0x0037980001187983 */ /* 0x000ea80000300a00 */
[----:B------:R-:W3:Y:S01]  /*39c70*/  LDL.LU R2, [R1+0x3790] ;  /* 0x0037900001027983 */ /* 0x000ee20000300800 */
[----:B------:R-:W-:-:S02]  /*39c80*/  IMAD R28, R28, 0x100, R3 ;  /* 0x000001001c1c7824 */ /* 0x000fc400078e0203 */
[----:B---3--:R-:W-:Y:S02]  /*39c90*/  IMAD R23, R23, 0x100, R2 ;  /* 0x0000010017177824 */ /* 0x008fe400078e0202 */
[----:B------:R-:W2:Y:S04]  /*39ca0*/  LDL.LU R2, [R1+0x378c] ;  /* 0x00378c0001027983 */ /* 0x000ea80000300800 */
[----:B------:R-:W2:Y:S01]  /*39cb0*/  LDL.LU R3, [R1+0x3788] ;  /* 0x0037880001037983 */ /* 0x000ea20000300800 */
[----:B------:R-:W-:Y:S01]  /*39cc0*/  IMAD R29, R0, 0x100, R29 ;  /* 0x00000100001d7824 */ /* 0x000fe200078e021d */
[----:B--2---:R-:W-:Y:S02]  /*39cd0*/  HMMA.16816.F32 R12, R12, R2, R24 ;  /* 0x000000020c0c723c */ /* 0x004fe40000001818 */
[----:B------:R-:W2:Y:S04]  /*39ce0*/  LDL.LU.64 R26, [R1+0x3780] ;  /* 0x00378000011a7983 */ /* 0x000ea80000300a00 */
[----:B------:R-:W2:Y:S04]  /*39cf0*/  LDL.LU.64 R24, [R1+0x3778] ;  /* 0x0037780001187983 */ /* 0x000ea80000300a00 */
[----:B------:R-:W-:Y:S04]  /*39d00*/  STL [R1+0x373c], R2 ;  /* 0x00373c0201007387 */ /* 0x000fe80000100800 */
[----:B------:R-:W-:Y:S05]  /*39d10*/  STL [R1+0x3738], R3 ;  /* 0x0037380301007387 */ /* 0x000fea0000100800 */
[----:B------:R0:W-:Y:S04]  /*39d20*/  STL.64 [R1+0x180], R12 ;  /* 0x0001800c01007387 */ /* 0x0001e80000100a00 */
[----:B------:R1:W-:Y:S01]  /*39d30*/  STL.64 [R1+0x188], R14 ;  /* 0x0001880e01007387 */ /* 0x0003e20000100a00 */
[----:B0-----:R-:W-:-:S02]  /*39d40*/  F2FP.F16.E5M2.UNPACK_B R12, R22 ;  /* 0x00000016ff0c723e */ /* 0x001fc400020004ff */
[----:B------:R-:W-:Y:S02]  /*39d50*/  F2FP.F16.E5M2.UNPACK_B R13, R23 ;  /* 0x00000017ff0d723e */ /* 0x000fe400020004ff */
[----:B-1----:R-:W-:Y:S02]  /*39d60*/  F2FP.F16.E5M2.UNPACK_B R14, R28 ;  /* 0x0000001cff0e723e */ /* 0x002fe400020004ff */
[----:B------:R-:W-:-:S07]  /*39d70*/  F2FP.F16.E5M2.UNPACK_B R15, R29 ;  /* 0x0000001dff0f723e */ /* 0x000fce00020004ff */
[----:B--2---:R-:W-:-:S15]  /*39d80*/  HMMA.16816.F32 R24, R12, R20, R24 ;  /* 0x000000140c18723c */ /* 0x004fde0000001818 */
[----:B------:R-:W-:-:S04]  /*39d90*/  NOP ;  /* 0x0000000000007918 */ /* 0x000fc80000000000 */
[----:B------:R-:W-:Y:S04]  /*39da0*/  STL.64 [R1+0x6f0], R24 ;  /* 0x0006f01801007387 */ /* 0x000fe80000100a00 */
[----:B------:R0:W-:Y:S04]  /*39db0*/  STL.64 [R1+0x6f8], R26 ;  /* 0x0006f81a01007387 */ /* 0x0001e80000100a00 */
[----:B0-----:R-:W2:Y:S04]  /*39dc0*/  LDL.LU.64 R26, [R1+0x3770] ;  /* 0x00377000011a7983 */ /* 0x001ea80000300a00 */
[----:B------:R-:W2:Y:S04]  /*39dd0*/  LDL.LU.64 R24, [R1+0x3768] ;  /* 0x0037680001187983 */ /* 0x000ea80000300a00 */
        /* <DEDUP_REMOVED lines=11> */
[----:B------:R-:W2:Y:S04]  /*39e90*/  LDL.LU.64 R24, [R1+0x3758] ;  /* 0x0037580001187983 */ /* 0x000ea80000300a00 */
[----:B------:R-:W-:Y:S04]  /*39ea0*/  STL.64 [R1+0x3720], R18 ;  /* 0x0037201201007387 */ /* 0x000fe80000100a00 */
[----:B------:R0:W-:Y:S01]  /*39eb0*/  STL.64 [R1+0x3718], R16 ;  /* 0x0037181001007387 */ /* 0x0001e20000100a00 */
[----:B--2---:R-:W-:-:S15]  /*39ec0*/  HMMA.16816.F32 R24, R12, R16, R24 ;  /* 0x000000100c18723c */ /* 0x004fde0000001818 */
[----:B------:R-:W-:-:S04]  /*39ed0*/  NOP ;  /* 0x0000000000007918 */ /* 0x000fc80000000000 */
[----:B------:R1:W-:Y:S04]  /*39ee0*/  STL.64 [R1+0x6d0], R24 ;  /* 0x0006d01801007387 */ /* 0x0003e80000100a00 */
[----:B------:R2:W-:Y:S04]  /*39ef0*/  STL.64 [R1+0x6d8], R26 ;  /* 0x0006d81a01007387 */ /* 0x0005e80000100a00 */
[----:B0-----:R-:W4:Y:S04]  /*39f00*/  LDL.LU R16, [R1+0x6b0] ;  /* 0x0006b00001107983 */ /* 0x001f280000300800 */
[----:B------:R-:W4:Y:S04]  /*39f10*/  LDL.LU R17, [R1+0x6b4] ;  /* 0x0006b40001117983 */ /* 0x000f280000300800 */
[----:B------:R-:W4:Y:S04]  /*39f20*/  LDL.LU R18, [R1+0x6b8] ;  /* 0x0006b80001127983 */ /* 0x000f280000300800 */
[----:B------:R-:W4:Y:S04]  /*39f30*/  LDL.LU R19, [R1+0x6bc] ;  /* 0x0006bc0001137983 */ /* 0x000f280000300800 */
[----:B------:R-:W3:Y:S04]  /*39f40*/  LDL.LU R0, [R1+0xb88] ;  /* 0x000b880001007983 */ /* 0x000ee80000300800 */
[----:B-1----:R-:W3:Y:S04]  /*39f50*/  LDL.LU R24, [R1+0x160] ;  /* 0x0001600001187983 */ /* 0x002ee80000300800 */
[----:B------:R-:W3:Y:S04]  /*39f60*/  LDL.LU R25, [R1+0x164] ;  /* 0x0001640001197983 */ /* 0x000ee80000300800 */
[----:B--2---:R-:W2:Y:S04]  /*39f70*/  LDL.LU R26, [R1+0x168] ;  /* 0x00016800011a7983 */ /* 0x004ea80000300800 */
[----:B------:R-:W2:Y:S04]  /*39f80*/  LDL.LU R27, [R1+0x16c] ;  /* 0x00016c00011b7983 */ /* 0x000ea80000300800 */
[----:B--2---:R-:W-:Y:S04]  /*39f90*/  STL.64 [R1+0x36d0], R26 ;  /* 0x0036d01a01007387 */ /* 0x004fe80000100a00 */
[----:B---3--:R0:W-:Y:S04]  /*39fa0*/  STL.64 [R1+0x36c8], R24 ;  /* 0x0036c81801007387 */ /* 0x0081e80000100a00 */
[----:B0-----:R-:W2:Y:S04]  /*39fb0*/  LDL.LU R24, [R1+0x6c0] ;  /* 0x0006c00001187983 */ /* 0x001ea80000300800 */
[----:B------:R-:W2:Y:S04]  /*39fc0*/  LDL.LU R25, [R1+0x6c4] ;  /* 0x0006c40001197983 */ /* 0x000ea80000300800 */
[----:B------:R-:W2:Y:S04]  /*39fd0*/  LDL.LU R26, [R1+0x6c8] ;  /* 0x0006c800011a7983 */ /* 0x000ea80000300800 */
[----:B------:R-:W2:Y:S01]  /*39fe0*/  LDL.LU R27, [R1+0x6cc] ;  /* 0x0006cc00011b7983 */ /* 0x000ea20000300800 */
[C---:B----4-:R-:W-:Y:S03]  /*39ff0*/  HMMA.16816.F32 R16, R12.reuse, R8, R16 ;  /* 0x000000080c10723c */ /* 0x050fe60000001810 */
[----:B------:R-:W-:Y:S05]  /*3a000*/  STL.64 [R1+0x3700], R10 ;  /* 0x0037000a01007387 */ /* 0x000fea0000100a00 */
[----:B--2---:R-:W-:-:S15]  /*3a010*/  HMMA.16816.F32 R24, R12, R10, R24 ;  /* 0x0000000a0c18723c */ /* 0x004fde0000001818 */
[----:B------:R-:W-:-:S04]  /*3a020*/  NOP ;  /* 0x0000000000007918 */ /* 0x000fc80000000000 */
[----:B------:R-:W-:Y:S04]  /*3a030*/  STL.64 [R1+0x6c0], R24 ;  /* 0x0006c01801007387 */ /* 0x000fe80000100a00 */
[----:B------:R-:W-:Y:S04]  /*3a040*/  STL.64 [R1+0x6c8], R26 ;  /* 0x0006c81a01007387 */ /* 0x000fe80000100a00 */
[----:B------:R0:W-:Y:S04]  /*3a050*/  STL.64 [R1+0x36f8], R8 ;  /* 0x0036f80801007387 */ /* 0x0001e80000100a00 */
[----:B------:R-:W-:Y:S04]  /*3a060*/  STL.64 [R1+0x6b0], R16 ;  /* 0x0006b01001007387 */ /* 0x000fe80000100a00 */
[----:B------:R1:W-:Y:S04]  /*3a070*/  STL.64 [R1+0x6b8], R18 ;  /* 0x0006b81201007387 */ /* 0x0003e80000100a00 */
[----:B0-----:R-:W2:Y:S01]  /*3a080*/  LDL.LU R8, [R1+0x660] ;  /* 0x0006600001087983 */ /* 0x001ea20000300800 */
[----:B-1----:R-:W-:-:S15]  /*3a090*/  HMMA.16816.F32 R16, R12, R6, R20 ;  /* 0x000000060c10723c */ /* 0x002fde0000001814 */
[----:B------:R-:W-:-:S04]  /*3a0a0*/  NOP ;  /* 0x0000000000007918 */ /* 0x000fc80000000000 */
[----:B------:R-:W-:Y:S04]  /*3a0b0*/  STL.64 [R1+0x6a0], R16 ;  /* 0x0006a01001007387 */ /* 0x000fe80000100a00 */
[----:B------:R-:W-:Y:S04]  /*3a0c0*/  STL.64 [R1+0x6a8], R18 ;  /* 0x0006a81201007387 */ /* 0x000fe80000100a00 */
        /* <DEDUP_REMOVED lines=9> */
[----:B------:R-:W4:Y:S04]  /*3a160*/  LDL.LU R20, [R1+0xb54] ;  /* 0x000b540001147983 */ /* 0x000f280000300800 */
[----:B------:R-:W2:Y:S04]  /*3a170*/  LDL.LU R22, [R1+0xb50] ;  /* 0x000b500001167983 */ /* 0x000ea80000300800 */
[----:B------:R-:W4:Y:S04]  /*3a180*/  LDL.LU R21, [R1+0xb5c] ;  /* 0x000b5c0001157983 */ /* 0x000f280000300800 */
[----:B------:R-:W2:Y:S04]  /*3a190*/  LDL.LU R23, [R1+0xb58] ;  /* 0x000b580001177983 */ /* 0x000ea80000300800 */
[----:B--2---:R-:W-:Y:S04]  /*3a1a0*/  STL.64 [R1+0x3750], R22 ;  /* 0x0037501601007387 */ /* 0x004fe80000100a00 */
[----:B----4-:R0:W-:Y:S04]  /*3a1b0*/  STL.64 [R1+0x3748], R20 ;  /* 0x0037481401007387 */ /* 0x0101e80000100a00 */
[----:B0-----:R-:W2:Y:S04]  /*3a1c0*/  LDL.LU R20, [R1+0x690] ;  /* 0x0006900001147983 */ /* 0x001ea80000300800 */
[----:B------:R-:W2:Y:S04]  /*3a1d0*/  LDL.LU R21, [R1+0x694] ;  /* 0x0006940001157983 */ /* 0x000ea80000300800 */
[----:B------:R-:W2:Y:S04]  /*3a1e0*/  LDL.LU R22, [R1+0x698] ;  /* 0x0006980001167983 */ /* 0x000ea80000300800 */
[----:B------:R-:W2:Y:S04]  /*3a1f0*/  LDL.LU R23, [R1+0x69c] ;  /* 0x00069c0001177983 */ /* 0x000ea80000300800 */
[----:B------:R-:W4:Y:S04]  /*3a200*/  LDL.LU R2, [R1+0xb64] ;  /* 0x000b640001027983 */ /* 0x000f280000300800 */
[----:B------:R-:W4:Y:S04]  /*3a210*/  LDL.LU R28, [R1+0xb60] ;  /* 0x000b6000011c7983 */ /* 0x000f280000300800 */
[----:B------:R-:W2:Y:S04]  /*3a220*/  LDL.LU R3, [R1+0xb6c] ;  /* 0x000b6c0001037983 */ /* 0x000ea80000300800 */
[----:B------:R-:W2:Y:S04]  /*3a230*/  LDL.LU R29, [R1+0xb68] ;  /* 0x000b6800011d7983 */ /* 0x000ea80000300800 */
[----:B---3--:R-:W-:Y:S04]  /*3a240*/  STL.64 [R1+0x3730], R10 ;  /* 0x0037300a01007387 */ /* 0x008fe80000100a00 */
[----:B------:R0:W-:Y:S04]  /*3a250*/  STL.64 [R1+0x3728], R8 ;  /* 0x0037280801007387 */ /* 0x0001e80000100a00 */
[----:B0-----:R-:W3:Y:S04]  /*3a260*/  LDL.LU R8, [R1+0x170] ;  /* 0x0001700001087983 */ /* 0x001ee80000300800 */
[----:B------:R-:W3:Y:S04]  /*3a270*/  LDL.LU R9, [R1+0x174] ;  /* 0x0001740001097983 */ /* 0x000ee80000300800 */
        /* <DEDUP_REMOVED lines=10> */
[----:B--2---:R-:W-:Y:S04]  /*3a320*/  STL.64 [R1+0x36e0], R26 ;  /* 0x0036e01a01007387 */ /* 0x004fe80000100a00 */
[----:B------:R0:W-:Y:S04]  /*3a330*/  STL.64 [R1+0x36d8], R24 ;  /* 0x0036d81801007387 */ /* 0x0001e80000100a00 */
[----:B0-----:R-:W2:Y:S04]  /*3a340*/  LDL.LU R24, [R1+0x640] ;  /* 0x0006400001187983 */ /* 0x001ea80000300800 */
[----:B------:R-:W2:Y:S04]  /*3a350*/  LDL.LU R25, [R1+0x644] ;  /* 0x0006440001197983 */ /* 0x000ea80000300800 */
[----:B------:R-:W2:Y:S04]  /*3a360*/  LDL.LU R26, [R1+0x648] ;  /* 0x00064800011a7983 */ /* 0x000ea80000300800 */
[----:B------:R-:W2:Y:S01]  /*3a370*/  LDL.LU R27, [R1+0x64c] ;  /* 0x00064c00011b7983 */ /* 0x000ea20000300800 */
[----:B------:R-:W-:Y:S03]  /*3a380*/  HMMA.16816.F32 R20, R12, R4, R20 ;  /* 0x000000040c14723c */ /* 0x000fe60000001814 */
[----:B--2---:R-:W-:Y:S04]  /*3a390*/  STL.64 [R1+0x36f0], R26 ;  /* 0x0036f01a01007387 */ /* 0x004fe80000100a00 */
[----:B------:R0:W-:Y:S04]  /*3a3a0*/  STL.64 [R1+0x36e8], R24 ;  /* 0x0036e81801007387 */ /* 0x0001e80000100a00 */
[----:B0-----:R-:W2:Y:S04]  /*3a3b0*/  LDL.LU R24, [R1+0x650] ;  /* 0x0006500001187983 */ /* 0x001ea80000300800 */
[----:B------:R-:W2:Y:S04]  /*3a3c0*/  LDL.LU R25, [R1+0x654] ;  /* 0x0006540001197983 */ /* 0x000ea80000300800 */
[----:B------:R-:W2:Y:S04]  /*3a3d0*/  LDL.LU R26, [R1+0x658] ;  /* 0x00065800011a7983 */ /* 0x000ea80000300800 */
[----:B------:R-:W2:Y:S04]  /*3a3e0*/  LDL.LU R27, [R1+0x65c] ;  /* 0x00065c00011b7983 */ /* 0x000ea80000300800 */
[----:B------:R-:W-:Y:S04]  /*3a3f0*/  STL.64 [R1+0x690], R20 ;  /* 0x0006901401007387 */ /* 0x000fe80000100a00 */
[----:B------:R0:W-:Y:S04]  /*3a400*/  STL.64 [R1+0x698], R22 ;  /* 0x0006981601007387 */ /* 0x0001e80000100a00 */
[----:B0-----:R-:W2:Y:S04]  /*3a410*/  LDL.LU.64 R22, [R1+0x3750] ;  /* 0x0037500001167983 */ /* 0x001ea80000300a00 */
[----:B------:R-:W2:Y:S01]  /*3a420*/  LDL.LU.64 R20, [R1+0x3748] ;  /* 0x0037480001147983 */ /* 0x000ea20000300a00 */
[----:B----4-:R-:W-:-:S02]  /*3a430*/  IMAD R28, R28, 0x100, R2 ;  /* 0x000001001c1c7824 */ /* 0x010fc400078e0202 */
[----:B------:R-:W-:Y:S02]  /*3a440*/  IMAD R29, R29, 0x100, R3 ;  /* 0x000001001d1d7824 */ /* 0x000fe400078e0203 */
[----:B--2---:R-:W-:Y:S02]  /*3a450*/  IMAD R22, R22, 0x100, R20 ;  /* 0x0000010016167824 */ /* 0x004fe400078e0214 */
[----:B------:R-:W-:Y:S01]  /*3a460*/  IMAD R23, R23, 0x100, R21 ;  /* 0x0000010017177824 */ /* 0x000fe200078e0215 */
[----:B------:R-:W2:Y:S04]  /*3a470*/  LDL.LU R20, [R1+0x3744] ;  /* 0x0037440001147983 */ /* 0x000ea80000300800 */
[----:B------:R-:W2:Y:S04]  /*3a480*/  LDL.LU R21, [R1+0x3740] ;  /* 0x0037400001157983 */ /* 0x000ea80000300800 */
[----:B------:R-:W3:Y:S04]  /*3a490*/  LDL.LU R2, [R1+0x373c] ;  /* 0x00373c0001027983 */ /* 0x000ee80000300800 */
[----:B------:R-:W3:Y:S02]  /*3a4a0*/  LDL.LU R3, [R1+0x3738] ;  /* 0x0037380001037983 */ /* 0x000ee40000300800 */
[----:B---3--:R-:W-:Y:S02]  /*3a4b0*/  HMMA.16816.F32 R12, R12, R2, R8 ;  /* 0x000000020c0c723c */ /* 0x008fe40000001808 */
[----:B------:R-:W3:Y:S04]  /*3a4c0*/  LDL.LU.64 R10, [R1+0x3730] ;  /* 0x00373000010a7983 */ /* 0x000ee80000300a00 */
[----:B------:R-:W3:-:S13]  /*3a4d0*/  LDL.LU.64 R8, [R1+0x3728] ;  /* 0x0037280001087983 */ /* 0x000eda0000300a00 */
[----:B------:R0:W-:Y:S04]  /*3a4e0*/  STL.64 [R1+0x170], R12 ;  /* 0x0001700c01007387 */ /* 0x0001e80000100a00 */
[----:B------:R1:W-:Y:S01]  /*3a4f0*/  STL.64 [R1+0x178], R14 ;  /* 0x0001780e01007387 */ /* 0x0003e20000100a00 */
[----:B0-----:R-:W-:Y:S02]  /*3a500*/  F2FP.F16.E5M2.UNPACK_B R12, R22 ;  /* 0x00000016ff0c723e */ /* 0x001fe400020004ff */
[----:B------:R-:W-:Y:S02]  /*3a510*/  F2FP.F16.E5M2.UNPACK_B R13, R23 ;  /* 0x00000017ff0d723e */ /* 0x000fe400020004ff */
[----:B-1----:R-:W-:Y:S02]  /*3a520*/  F2FP.F16.E5M2.UNPACK_B R14, R28 ;  /* 0x0000001cff0e723e */ /* 0x002fe400020004ff */
[----:B------:R-:W-:Y:S01]  /*3a530*/  F2FP.F16.E5M2.UNPACK_B R15, R29 ;  /* 0x0000001dff0f723e */ /* 0x000fe200020004ff */
[----:B------:R-:W4:Y:S04]  /*3a540*/  LDL.LU R22, [R1+0xb70] ;  /* 0x000b700001167983 */ /* 0x000f280000300800 */
[----:B------:R-:W3:Y:S04]  /*3a550*/  LDL.LU R23, [R1+0xb78] ;  /* 0x000b780001177983 */ /* 0x000ee80000300800 */
[----:B------:R-:W3:Y:S04]  /*3a560*/  LDL.LU R28, [R1+0xb80] ;  /* 0x000b8000011c7983 */ /* 0x000ee80000300800 */
[----:B------:R-:W3:Y:S01]  /*3a570*/  LDL.LU R29, [R1+0xb8c] ;  /* 0x000b8c00011d7983 */ /* 0x000ee20000300800 */
[----:B--2---:R-:W-:-:S15]  /*3a580*/  HMMA.16816.F32 R16, R12, R20, R16 ;  /* 0x000000140c10723c */ /* 0x004fde0000001810 */
[----:B------:R-:W-:-:S04]  /*3a590*/  NOP ;  /* 0x0000000000007918 */ /* 0x000fc80000000000 */
        /* <DEDUP_REMOVED lines=20> */
[----:B0-----:R-:W4:Y:S01]  /*3a6e0*/  LDL.LU R17, [R1+0xb74] ;  /* 0x000b740001117983 */ /* 0x001f220000300800 */
        /* <DEDUP_REMOVED lines=11> */
[----:B------:R-:W2:Y:S04]  /*3a7a0*/  LDL.LU.64 R24, [R1+0x36d8] ;  /* 0x0036d80001187983 */ /* 0x000ea80000300a00 */
[----:B------:R-:W-:Y:S04]  /*3a7b0*/  STL.64 [R1+0x36a0], R10 ;  /* 0x0036a00a01007387 */ /* 0x000fe80000100a00 */
[----:B------:R0:W-:Y:S04]  /*3a7c0*/  STL.64 [R1+0x3698], R8 ;  /* 0x0036980801007387 */ /* 0x0001e80000100a00 */
[----:B0-----:R-:W3:Y:S04]  /*3a7d0*/  LDL.LU R8, [R1+0x620] ;  /* 0x0006200001087983 */ /* 0x001ee80000300800 */
        /* <DEDUP_REMOVED lines=9> */
[----:B---3--:R-:W-:Y:S03]  /*3a870*/  HMMA.16816.F32 R8, R12, R4, R8 ;  /* 0x000000040c08723c */ /* 0x008fe60000001808 */
[----:B------:R-:W-:Y:S04]  /*3a880*/  STL.64 [R1+0x3680], R6 ;  /* 0x0036800601007387 */ /* 0x000fe80000100a00 */
[----:B------:R2:W-:-:S12]  /*3a890*/  STL.64 [R1+0x3678], R4 ;  /* 0x0036780401007387 */ /* 0x0005d80000100a00 */
[----:B------:R-:W-:Y:S04]  /*3a8a0*/  STL.64 [R1+0x620], R8 ;  /* 0x0006200801007387 */ /* 0x000fe80000100a00 */
[----:B------:R-:W-:Y:S04]  /*3a8b0*/  STL.64 [R1+0x628], R10 ;  /* 0x0006280a01007387 */ /* 0x000fe80000100a00 */
[----:B------:R0:W-:Y:S04]  /*3a8c0*/  STL [R1+0x364c], R2 ;  /* 0x00364c0201007387 */ /* 0x0001e80000100800 */
[----:B------:R-:W-:Y:S01]  /*3a8d0*/  STL [R1+0x3648], R3 ;  /* 0x0036480301007387 */ /* 0x000fe20000100800 */
[----:B--2---:R-:W-:-:S15]  /*3a8e0*/  HMMA.16816.F32 R4, R12, R2, R24 ;  /* 0x000000020c04723c */ /* 0x004fde0000001818 */
[----:B------:R-:W-:-:S04]  /*3a8f0*/  NOP ;  /* 0x0000000000007918 */ /* 0x000fc80000000000 */
[----:B------:R-:W-:Y:S04]  /*3a900*/  STL.64 [R1+0x160], R4 ;  /* 0x0001600401007387 */ /* 0x000fe80000100a00 */
[----:B------:R-:W-:Y:S04]  /*3a910*/  STL.64 [R1+0x168], R6 ;  /* 0x0001680601007387 */ /* 0x000fe80000100a00 */
[----:B------:R-:W2:Y:S04]  /*3a920*/  LDL.LU R24, [R1+0x570] ;  /* 0x0005700001187983 */ /* 0x000ea80000300800 */
[----:B------:R-:W2:Y:S04]  /*3a930*/  LDL.LU R25, [R1+0x574] ;  /* 0x0005740001197983 */ /* 0x000ea80000300800 */
[----:B------:R-:W3:Y:S04]  /*3a940*/  LDL.LU R26, [R1+0x578] ;  /* 0x00057800011a7983 */ /* 0x000ee80000300800 */
[----:B------:R-:W3:Y:S04]  /*3a950*/  LDL.LU R27, [R1+0x57c] ;  /* 0x00057c00011b7983 */ /* 0x000ee80000300800 */
[----:B0-----:R-:W2:Y:S01]  /*3a960*/  LDL.LU R2, [R1+0xb9c] ;  /* 0x000b9c0001027983 */ /* 0x001ea20000300800 */
[----:B------:R-:W-:-:S03]  /*3a970*/  IMAD R29, R0, 0x100, R29 ;  /* 0x00000100001d7824 */ /* 0x000fc600078e021d */
[----:B--2---:R0:W-:Y:S04]  /*3a980*/  STL [R1+0x3650], R2 ;  /* 0x0036500201007387 */ /* 0x0041e80000100800 */
[----:B0-----:R-:W2:Y:S04]  /*3a990*/  LDL.LU R2, [R1+0xb94] ;  /* 0x000b940001027983 */ /* 0x001ea80000300800 */
[----:B------:R-:W2:Y:S04]  /*3a9a0*/  LDL.LU R3, [R1+0xba4] ;  /* 0x000ba40001037983 */ /* 0x000ea80000300800 */
[----:B------:R-:W2:Y:S04]  /*3a9b0*/  LDL.LU R0, [R1+0xba8] ;  /* 0x000ba80001007983 */ /* 0x000ea80000300800 */
[----:B---3--:R-:W-:Y:S04]  /*3a9c0*/  STL.64 [R1+0x3630], R26 ;  /* 0x0036301a01007387 */ /* 0x008fe80000100a00 */
[----:B------:R0:W-:Y:S04]  /*3a9d0*/  STL.64 [R1+0x3628], R24 ;  /* 0x0036281801007387 */ /* 0x0001e80000100a00 */
[----:B0-----:R-:W3:Y:S04]  /*3a9e0*/  LDL.LU R24, [R1+0x5a0] ;  /* 0x0005a00001187983 */ /* 0x001ee80000300800 */
        /* <DEDUP_REMOVED lines=11> */
[----:B----4-:R-:W-:-:S02]  /*3aaa0*/  IMAD R22, R22, 0x100, R17 ;  /* 0x0000010016167824 */ /* 0x010fc400078e0211 */
        /* <DEDUP_REMOVED lines=8> */
[----:B------:R-:W4:Y:S04]  /*3ab30*/  LDL.LU R16, [R1+0x610] ;  /* 0x0006100001107983 */ /* 0x000f280000300800 */
[----:B------:R-:W4:Y:S04]  /*3ab40*/  LDL.LU R17, [R1+0x614] ;  /* 0x0006140001117983 */ /* 0x000f280000300800 */
[----:B------:R-:W4:Y:S04]  /*3ab50*/  LDL.LU R18, [R1+0x618] ;  /* 0x0006180001127983 */ /* 0x000f280000300800 */
[----:B------:R-:W4:Y:S04]  /*3ab60*/  LDL.LU R19, [R1+0x61c] ;  /* 0x00061c0001137983 */ /* 0x000f280000300800 */
[----:B------:R-:W-:Y:S04]  /*3ab70*/  STL.64 [R1+0x3690], R6 ;  /* 0x0036900601007387 */ /* 0x000fe80000100a00 */
[----:B------:R0:W-:Y:S04]  /*3ab80*/  STL.64 [R1+0x3688], R4 ;  /* 0x0036880401007387 */ /* 0x0001e80000100a00 */
[----:B0-----:R-:W2:Y:S04]  /*3ab90*/  LDL.LU R4, [R1+0x5e0] ;  /* 0x0005e00001047983 */ /* 0x001ea80000300800 */
[----:B------:R-:W2:Y:S04]  /*3aba0*/  LDL.LU R5, [R1+0x5e4] ;  /* 0x0005e40001057983 */ /* 0x000ea80000300800 */
[----:B------:R-:W2:Y:S04]  /*3abb0*/  LDL.LU R6, [R1+0x5e8] ;  /* 0x0005e80001067983 */ /* 0x000ea80000300800 */
[----:B------:R-:W2:Y:S04]  /*3abc0*/  LDL.LU R7, [R1+0x5ec] ;  /* 0x0005ec0001077983 */ /* 0x000ea80000300800 */
[----:B------:R-:W-:Y:S04]  /*3abd0*/  STL.64 [R1+0x3640], R26 ;  /* 0x0036401a01007387 */ /* 0x000fe80000100a00 */
[----:B---3--:R0:W-:Y:S04]  /*3abe0*/  STL.64 [R1+0x3638], R24 ;  /* 0x0036381801007387 */ /* 0x0081e80000100a00 */
        /* <DEDUP_REMOVED lines=14> */
[C---:B----4-:R-:W-:Y:S03]  /*3acd0*/  HMMA.16816.F32 R16, R12.reuse, R20, R16 ;  /* 0x000000140c10723c */ /* 0x050fe60000001810 */
[----:B---3--:R-:W-:Y:S04]  /*3ace0*/  STL.64 [R1+0x3670], R26 ;  /* 0x0036701a01007387 */ /* 0x008fe80000100a00 */
[----:B--2---:R0:W-:Y:S04]  /*3acf0*/  STL.64 [R1+0x3668], R24 ;  /* 0x0036681801007387 */ /* 0x0041e80000100a00 */
[----:B0-----:R-:W2:Y:S04]  /*3ad00*/  LDL.LU R24, [R1+0x5c0] ;  /* 0x0005c00001187983 */ /* 0x001ea80000300800 */
[----:B------:R-:W2:Y:S04]  /*3ad10*/  LDL.LU R25, [R1+0x5c4] ;  /* 0x0005c40001197983 */ /* 0x000ea80000300800 */
[----:B------:R-:W2:Y:S04]  /*3ad20*/  LDL.LU R26, [R1+0x5c8] ;  /* 0x0005c800011a7983 */ /* 0x000ea80000300800 */
[----:B------:R-:W2:Y:S04]  /*3ad30*/  LDL.LU R27, [R1+0x5cc] ;  /* 0x0005cc00011b7983 */ /* 0x000ea80000300800 */
[----:B------:R-:W3:Y:S04]  /*3ad40*/  LDL.LU R22, [R1+0xb90] ;  /* 0x000b900001167983 */ /* 0x000ee80000300800 */
[----:B------:R-:W4:Y:S04]  /*3ad50*/  LDL.LU R23, [R1+0xb98] ;  /* 0x000b980001177983 */ /* 0x000f280000300800 */
        /* <DEDUP_REMOVED lines=36> */
[----:B------:R-:W-:Y:S01]  /*3afa0*/  IMAD R22, R22, 0x100, R2 ;  /* 0x0000010016167824 */ /* 0x000fe200078e0202 */
        /* <DEDUP_REMOVED lines=11> */
[----:B------:R-:W3:Y:S04]  /*3b060*/  LDL.LU R7, [R1+0x58c] ;  /* 0x00058c0001077983 */ /* 0x000ee80000300800 */
[----:B------:R-:W4:Y:S01]  /*3b070*/  LDL.LU R2, [R1+0x3650] ;  /* 0x0036500001027983 */ /* 0x000f220000300800 */
[----:B------:R-:W-:-:S02]  /*3b080*/  IMAD R28, R28, 0x100, R3 ;  /* 0x000001001c1c7824 */ /* 0x000fc400078e0203 */
[----:B----4-:R-:W-:Y:S02]  /*3b090*/  IMAD R23, R23, 0x100, R2 ;  /* 0x0000010017177824 */ /* 0x010fe400078e0202 */
        /* <DEDUP_REMOVED lines=22> */
[----:B0-----:R-:W4:Y:S04]  /*3b200*/  LDL.LU R20, [R1+0x590] ;  /* 0x0005900001147983 */ /* 0x001f280000300800 */
[----:B-1----:R-:W4:Y:S04]  /*3b210*/  LDL.LU R21, [R1+0x594] ;  /* 0x0005940001157983 */ /* 0x002f280000300800 */
[----:B------:R-:W4:Y:S04]  /*3b220*/  LDL.LU R22, [R1+0x598] ;  /* 0x0005980001167983 */ /* 0x000f280000300800 */
[----:B------:R-:W4:Y:S01]  /*3b230*/  LDL.LU R23, [R1+0x59c] ;  /* 0x00059c0001177983 */ /* 0x000f220000300800 */
[C---:B---3--:R-:W-:Y:S03]  /*3b240*/  HMMA.16816.F32 R4, R12.reuse, R16, R4 ;  /* 0x000000100c04723c */ /* 0x048fe60000001804 */
[----:B------:R-:W-:Y:S05]  /*3b250*/  STL.64 [R1+0x35d0], R18 ;  /* 0x0035d01201007387 */ /* 0x000fea0000100a00 */
[----:B----4-:R-:W-:-:S15]  /*3b260*/  HMMA.16816.F32 R20, R12, R18, R20 ;  /* 0x000000120c14723c */ /* 0x010fde0000001814 */
[----:B------:R-:W-:-:S04]  /*3b270*/  NOP ;  /* 0x0000000000007918 */ /* 0x000fc80000000000 */
[----:B------:R-:W-:Y:S04]  /*3b280*/  STL.64 [R1+0x590], R20 ;  /* 0x0005901401007387 */ /* 0x000fe80000100a00 */
[----:B------:R-:W-:Y:S04]  /*3b290*/  STL.64 [R1+0x598], R22 ;  /* 0x0005981601007387 */ /* 0x000fe80000100a00 */
[----:B------:R-:W-:Y:S04]  /*3b2a0*/  STL.64 [R1+0x35c8], R16 ;  /* 0x0035c81001007387 */ /* 0x000fe80000100a00 */
[----:B------:R-:W-:Y:S04]  /*3b2b0*/  STL.64 [R1+0x580], R4 ;  /* 0x0005800401007387 */ /* 0x000fe80000100a00 */
[----:B------:R2:W-:Y:S02]  /*3b2c0*/  STL.64 [R1+0x588], R6 ;  /* 0x0005880601007387 */ /* 0x0005e40000100a00 */
[----:B--2---:R-:W-:Y:S02]  /*3b2d0*/  HMMA.16816.F32 R4, R12, R10, R24 ;  /* 0x0000000a0c04723c */ /* 0x004fe40000001818 */
[----:B------:R-:W2:Y:S04]  /*3b2e0*/  LDL.LU R24, [R1+0xbd8] ;  /* 0x000bd80001187983 */ /* 0x000ea80000300800 */
[----:B------:R-:W2:-:S13]  /*3b2f0*/  LDL.LU R25, [R1+0xbe4] ;  /* 0x000be40001197983 */ /* 0x000e9a0000300800 */
[----:B------:R-:W-:Y:S04]  /*3b300*/  STL.64 [R1+0x570], R4 ;  /* 0x0005700401007387 */ /* 0x000fe80000100a00 */
[----:B------:R-:W-:Y:S04]  /*3b310*/  STL.64 [R1+0x578], R6 ;  /* 0x0005780601007387 */ /* 0x000fe80000100a00 */
        /* <DEDUP_REMOVED lines=9> */
[----:B------:R-:W4:Y:S04]  /*3b3b0*/  LDL.LU R17, [R1+0x534] ;  /* 0x0005340001117983 */ /* 0x000f280000300800 */
        /* <DEDUP_REMOVED lines=27> */
[----:B----4-:R0:W-:Y:S04]  /*3b570*/  STL.64 [R1+0x35d8], R16 ;  /* 0x0035d81001007387 */ /* 0x0101e80000100a00 */
[----:B0-----:R-:W4:Y:S04]  /*3b580*/  LDL.LU R16, [R1+0x140] ;  /* 0x0001400001107983 */ /* 0x001f280000300800 */
[----:B------:R-:W4:Y:S04]  /*3b590*/  LDL.LU R17, [R1+0x144] ;  /* 0x0001440001117983 */ /* 0x000f280000300800 */
[----:B------:R-:W4:Y:S04]  /*3b5a0*/  LDL.LU R18, [R1+0x148] ;  /* 0x0001480001127983 */ /* 0x000f280000300800 */
[----:B------:R-:W4:Y:S04]  /*3b5b0*/  LDL.LU R19, [R1+0x14c] ;  /* 0x00014c0001137983 */ /* 0x000f280000300800 */
[----:B---3--:R-:W-:Y:S04]  /*3b5c0*/  STL.64 [R1+0x35a0], R26 ;  /* 0x0035a01a01007387 */ /* 0x008fe80000100a00 */
[----:B------:R0:W-:Y:S04]  /*3b5d0*/  STL.64 [R1+0x3598], R24 ;  /* 0x0035981801007387 */ /* 0x0001e80000100a00 */
[----:B0-----:R-:W3:Y:S04]  /*3b5e0*/  LDL.LU R24, [R1+0x500] ;  /* 0x0005000001187983 */ /* 0x001ee80000300800 */
[----:B------:R-:W3:Y:S04]  /*3b5f0*/  LDL.LU R25, [R1+0x504] ;  /* 0x0005040001197983 */ /* 0x000ee80000300800 */
[----:B------:R-:W2:Y:S04]  /*3b600*/  LDL.LU R26, [R1+0x508] ;  /* 0x00050800011a7983 */ /* 0x000ea80000300800 */
[----:B------:R-:W2:Y:S01]  /*3b610*/  LDL.LU R27, [R1+0x50c] ;  /* 0x00050c00011b7983 */ /* 0x000ea20000300800 */
[C---:B------:R-:W-:Y:S03]  /*3b620*/  HMMA.16816.F32 R4, R12.reuse, R8, R4 ;  /* 0x000000080c04723c */ /* 0x040fe60000001804 */
[----:B--2---:R-:W-:Y:S04]  /*3b630*/  STL.64 [R1+0x35b0], R26 ;  /* 0x0035b01a01007387 */ /* 0x004fe80000100a00 */
[----:B---3--:R0:W-:Y:S04]  /*3b640*/  STL.64 [R1+0x35a8], R24 ;  /* 0x0035a81801007387 */ /* 0x0081e80000100a00 */
        /* <DEDUP_REMOVED lines=8> */
[----:B------:R-:W2:Y:S04]  /*3b6d0*/  LDL.LU R26, [R1+0x528] ;  /* 0x00052800011a7983 */ /* 0x000ea80000300800 */
[----:B------:R-:W2:Y:S04]  /*3b6e0*/  LDL.LU R27, [R1+0x52c] ;  /* 0x00052c00011b7983 */ /* 0x000ea80000300800 */
[----:B------:R-:W3:Y:S04]  /*3b6f0*/  LDL.LU R0, [R1+0xbe8] ;  /* 0x000be80001007983 */ /* 0x000ee80000300800 */
        /* <DEDUP_REMOVED lines=15> */
[----:B------:R-:W2:Y:S01]  /*3b7f0*/  LDL.LU.64 R20, [R1+0x35f8] ;  /* 0x0035f80001147983 */ /* 0x000ea20000300a00 */
[----:B------:R-:W-:-:S02]  /*3b800*/  IMAD R28, R28, 0x100, R2 ;  /* 0x000001001c1c7824 */ /* 0x000fc400078e0202 */
[----:B------:R-:W-:Y:S02]  /*3b810*/  IMAD R29, R29, 0x100, R3 ;  /* 0x000001001d1d7824 */ /* 0x000fe400078e0203 */
[----:B--2---:R-:W-:Y:S02]  /*3b820*/  IMAD R22, R22, 0x100, R20 ;  /* 0x0000010016167824 */ /* 0x004fe400078e0214 */
[----:B------:R-:W-:Y:S01]  /*3b830*/  IMAD R23, R23, 0x100, R21 ;  /* 0x0000010017177824 */ /* 0x000fe200078e0215 */
[----:B------:R-:W2:Y:S04]  /*3b840*/  LDL.LU R20, [R1+0x35f4] ;  /* 0x0035f40001147983 */ /* 0x000ea80000300800 */
[----:B------:R-:W2:Y:S04]  /*3b850*/  LDL.LU R21, [R1+0x35f0] ;  /* 0x0035f00001157983 */ /* 0x000ea80000300800 */
[----:B------:R-:W4:Y:S04]  /*3b860*/  LDL.LU R2, [R1+0x35ec] ;  /* 0x0035ec0001027983 */ /* 0x000f280000300800 */
[----:B------:R-:W4:Y:S02]  /*3b870*/  LDL.LU R3, [R1+0x35e8] ;  /* 0x0035e80001037983 */ /* 0x000f240000300800 */
[----:B----4-:R-:W-:Y:S02]  /*3b880*/  HMMA.16816.F32 R12, R12, R2, R16 ;  /* 0x000000020c0c723c */ /* 0x010fe40000001810 */
[----:B------:R-:W2:Y:S04]  /*3b890*/  LDL.LU.64 R18, [R1+0x35e0] ;  /* 0x0035e00001127983 */ /* 0x000ea80000300a00 */
[----:B------:R-:W2:-:S13]  /*3b8a0*/  LDL.LU.64 R16, [R1+0x35d8] ;  /* 0x0035d80001107983 */ /* 0x000e9a0000300a00 */
[----:B------:R0:W-:Y:S04]  /*3b8b0*/  STL.64 [R1+0x140], R12 ;  /* 0x0001400c01007387 */ /* 0x0001e80000100a00 */
[----:B------:R1:W-:Y:S01]  /*3b8c0*/  STL.64 [R1+0x148], R14 ;  /* 0x0001480e01007387 */ /* 0x0003e20000100a00 */
[----:B0-----:R-:W-:Y:S02]  /*3b8d0*/  F2FP.F16.E5M2.UNPACK_B R12, R22 ;  /* 0x00000016ff0c723e */ /* 0x001fe400020004ff */
[----:B------:R-:W-:Y:S02]  /*3b8e0*/  F2FP.F16.E5M2.UNPACK_B R13, R23 ;  /* 0x00000017ff0d723e */ /* 0x000fe400020004ff */
[----:B-1----:R-:W-:Y:S02]  /*3b8f0*/  F2FP.F16.E5M2.UNPACK_B R14, R28 ;  /* 0x0000001cff0e723e */ /* 0x002fe400020004ff */
[----:B------:R-:W-:Y:S01]  /*3b900*/  F2FP.F16.E5M2.UNPACK_B R15, R29 ;  /* 0x0000001dff0f723e */ /* 0x000fe200020004ff */
[----:B------:R-:W3:Y:S04]  /*3b910*/  LDL.LU R22, [R1+0xbd0] ;  /* 0x000bd00001167983 */ /* 0x000ee80000300800 */
[----:B------:R-:W4:Y:S04]  /*3b920*/  LDL.LU R23, [R1+0xbdc] ;  /* 0x000bdc0001177983 */ /* 0x000f280000300800 */
[----:B------:R-:W3:Y:S01]  /*3b930*/  LDL.LU R28, [R1+0xbd4] ;  /* 0x000bd400011c7983 */ /* 0x000ee20000300800 */
[----:B--2---:R-:W-:-:S15]  /*3b940*/  HMMA.16816.F32 R16, R12, R20, R16 ;  /* 0x000000140c10723c */ /* 0x004fde0000001810 */
        /* <DEDUP_REMOVED lines=37> */
[----:B0-----:R-:W2:Y:S04]  /*3bba0*/  LDL.LU R8, [R1+0x4e0] ;  /* 0x0004e00001087983 */ /* 0x001ea80000300800 */
[----:B------:R-:W2:Y:S04]  /*3bbb0*/  LDL.LU R9, [R1+0x4e4] ;  /* 0x0004e40001097983 */ /* 0x000ea80000300800 */
[----:B------:R-:W2:Y:S04]  /*3bbc0*/  LDL.LU R10, [R1+0x4e8] ;  /* 0x0004e800010a7983 */ /* 0x000ea80000300800 */
[----:B------:R-:W2:Y:S01]  /*3bbd0*/  LDL.LU R11, [R1+0x4ec] ;  /* 0x0004ec00010b7983 */ /* 0x000ea20000300800 */
[----:B------:R-:W-:Y:S01]  /*3bbe0*/  IMAD R22, R22, 0x100, R28 ;  /* 0x0000010016167824 */ /* 0x000fe200078e021c */
[----:B--2---:R-:W-:Y:S01]  /*3bbf0*/  HMMA.16816.F32 R8, R12, R6, R8 ;  /* 0x000000060c08723c */ /* 0x004fe20000001808 */
[----:B----4-:R-:W-:-:S15]  /*3bc00*/  IMAD R23, R24, 0x100, R23 ;  /* 0x0000010018177824 */ /* 0x010fde00078e0217 */
[----:B------:R-:W-:-:S03]  /*3bc10*/  NOP ;  /* 0x0000000000007918 */ /* 0x000fc60000000000 */
[----:B------:R-:W-:Y:S04]  /*3bc20*/  STL.64 [R1+0x4e0], R8 ;  /* 0x0004e00801007387 */ /* 0x000fe80000100a00 */
[----:B------:R3:W-:Y:S02]  /*3bc30*/  STL.64 [R1+0x4e8], R10 ;  /* 0x0004e80a01007387 */ /* 0x0007e40000100a00 */
[----:B---3--:R-:W-:Y:S02]  /*3bc40*/  HMMA.16816.F32 R8, R12, R4, R16 ;  /* 0x000000040c08723c */ /* 0x008fe40000001810 */
[----:B------:R-:W-:Y:S04]  /*3bc50*/  STL.64 [R1+0x3530], R6 ;  /* 0x0035300601007387 */ /* 0x000fe80000100a00 */
[----:B------:R0:W-:-:S13]  /*3bc60*/  STL.64 [R1+0x3528], R4 ;  /* 0x0035280401007387 */ /* 0x0001da0000100a00 */
[----:B------:R-:W-:Y:S04]  /*3bc70*/  STL.64 [R1+0x4d0], R8 ;  /* 0x0004d00801007387 */ /* 0x000fe80000100a00 */
[----:B------:R-:W-:Y:S04]  /*3bc80*/  STL.64 [R1+0x4d8], R10 ;  /* 0x0004d80a01007387 */ /* 0x000fe80000100a00 */
[----:B------:R-:W-:Y:S04]  /*3bc90*/  STL.64 [R1+0x3580], R22 ;  /* 0x0035801601007387 */ /* 0x000fe80000100a00 */
[----:B------:R-:W-:Y:S04]  /*3bca0*/  STL.64 [R1+0x3578], R20 ;  /* 0x0035781401007387 */ /* 0x000fe80000100a00 */
        /* <DEDUP_REMOVED lines=10> */
[----:B------:R-:W-:-:S03]  /*3bd50*/  IMAD R29, R0, 0x100, R27 ;  /* 0x00000100001d7824 */ /* 0x000fc600078e021b */
[----:B---3--:R-:W-:Y:S04]  /*3bd60*/  STL.64 [R1+0x3560], R6 ;  /* 0x0035600601007387 */ /* 0x008fe80000100a00 */
[----:B--2---:R0:W-:Y:S04]  /*3bd70*/  STL.64 [R1+0x3558], R4 ;  /* 0x0035580401007387 */ /* 0x0041e80000100a00 */
[----:B------:R-:W2:Y:S04]  /*3bd80*/  LDL.LU R8, [R1+0x4a0] ;  /* 0x0004a00001087983 */ /* 0x000ea80000300800 */
[----:B------:R-:W2:Y:S04]  /*3bd90*/  LDL.LU R9, [R1+0x4a4] ;  /* 0x0004a40001097983 */ /* 0x000ea80000300800 */
[----:B------:R-:W2:Y:S04]  /*3bda0*/  LDL.LU R10, [R1+0x4a8] ;  /* 0x0004a800010a7983 */ /* 0x000ea80000300800 */
[----:B------:R-:W2:Y:S04]  /*3bdb0*/  LDL.LU R11, [R1+0x4ac] ;  /* 0x0004ac00010b7983 */ /* 0x000ea80000300800 */
[----:B------:R-:W3:Y:S04]  /*3bdc0*/  LDL.LU R20, [R1+0x130] ;  /* 0x0001300001147983 */ /* 0x000ee80000300800 */
[----:B------:R-:W3:Y:S04]  /*3bdd0*/  LDL.LU R21, [R1+0x134] ;  /* 0x0001340001157983 */ /* 0x000ee80000300800 */
[----:B------:R-:W3:Y:S04]  /*3bde0*/  LDL.LU R22, [R1+0x138] ;  /* 0x0001380001167983 */ /* 0x000ee80000300800 */
[----:B------:R-:W3:Y:S04]  /*3bdf0*/  LDL.LU R23, [R1+0x13c] ;  /* 0x00013c0001177983 */ /* 0x000ee80000300800 */
[----:B0-----:R-:W4:Y:S04]  /*3be00*/  LDL.LU R4, [R1+0x4b0] ;  /* 0x0004b00001047983 */ /* 0x001f280000300800 */
[----:B------:R-:W4:Y:S04]  /*3be10*/  LDL.LU R5, [R1+0x4b4] ;  /* 0x0004b40001057983 */ /* 0x000f280000300800 */
[----:B------:R-:W4:Y:S04]  /*3be20*/  LDL.LU R6, [R1+0x4b8] ;  /* 0x0004b80001067983 */ /* 0x000f280000300800 */
[----:B------:R-:W4:Y:S04]  /*3be30*/  LDL.LU R7, [R1+0x4bc] ;  /* 0x0004bc0001077983 */ /* 0x000f280000300800 */
[----:B------:R-:W2:Y:S04]  /*3be40*/  LDL.LU R16, [R1+0x4c0] ;  /* 0x0004c00001107983 */ /* 0x000ea80000300800 */
[----:B------:R-:W2:Y:S04]  /*3be50*/  LDL.LU R17, [R1+0x4c4] ;  /* 0x0004c40001117983 */ /* 0x000ea80000300800 */
[----:B------:R-:W2:Y:S04]  /*3be60*/  LDL.LU R18, [R1+0x4c8] ;  /* 0x0004c80001127983 */ /* 0x000ea80000300800 */
[----:B------:R-:W2:Y:S04]  /*3be70*/  LDL.LU R19, [R1+0x4cc] ;  /* 0x0004cc0001137983 */ /* 0x000ea80000300800 */
[----:B------:R-:W2:Y:S04]  /*3be80*/  LDL.LU R0, [R1+0xc08] ;  /* 0x000c080001007983 */ /* 0x000ea80000300800 */
[----:B--2---:R0:W-:Y:S04]  /*3be90*/  STL [R1+0x34f8], R0 ;  /* 0x0034f80001007387 */ /* 0x0041e80000100800 */
[----:B0-----:R-:W2:Y:S04]  /*3bea0*/  LDL.LU R0, [R1+0xc04] ;  /* 0x000c040001007983 */ /* 0x001ea80000300800 */
[----:B--2---:R0:W-:Y:S04]  /*3beb0*/  STL [R1+0x34fc], R0 ;  /* 0x0034fc0001007387 */ /* 0x0041e80000100800 */
[----:B0-----:R-:W2:Y:S01]  /*3bec0*/  LDL.LU R0, [R1+0xbfc] ;  /* 0x000bfc0001007983 */ /* 0x001ea20000300800 */
[----:B------:R-:W-:-:S03]  /*3bed0*/  IMAD R28, R26, 0x100, R25 ;  /* 0x000001001a1c7824 */ /* 0x000fc600078e0219 */
[----:B--2---:R0:W-:Y:S04]  /*3bee0*/  STL [R1+0x3500], R0 ;  /* 0x0035000001007387 */ /* 0x0041e80000100800 */
[----:B0-----:R-:W2:Y:S04]  /*3bef0*/  LDL.LU R0, [R1+0xbf4] ;  /* 0x000bf40001007983 */ /* 0x001ea80000300800 */
        /* <DEDUP_REMOVED lines=10> */
[----:B---3--:R-:W-:Y:S03]  /*3bfa0*/  HMMA.16816.F32 R12, R12, R2, R20 ;  /* 0x000000020c0c723c */ /* 0x008fe60000001814 */
[----:B--2---:R-:W-:Y:S04]  /*3bfb0*/  STL.64 [R1+0x3520], R26 ;  /* 0x0035201a01007387 */ /* 0x004fe80000100a00 */
[----:B------:R0:W-:Y:S04]  /*3bfc0*/  STL.64 [R1+0x3518], R24 ;  /* 0x0035181801007387 */ /* 0x0001e80000100a00 */
[----:B0-----:R-:W2:Y:S04]  /*3bfd0*/  LDL.LU R24, [R1+0x470] ;  /* 0x0004700001187983 */ /* 0x001ea80000300800 */
[----:B------:R-:W2:Y:S04]  /*3bfe0*/  LDL.LU R25, [R1+0x474] ;  /* 0x0004740001197983 */ /* 0x000ea80000300800 */
[----:B------:R-:W2:Y:S04]  /*3bff0*/  LDL.LU R26, [R1+0x478] ;  /* 0x00047800011a7983 */ /* 0x000ea80000300800 */
[----:B------:R-:W2:Y:S04]  /*3c000*/  LDL.LU R27, [R1+0x47c] ;  /* 0x00047c00011b7983 */ /* 0x000ea80000300800 */
[----:B------:R-:W3:Y:S04]  /*3c010*/  LDL.LU.64 R22, [R1+0x3580] ;  /* 0x0035800001167983 */ /* 0x000ee80000300a00 */
[----:B------:R-:W2:Y:S04]  /*3c020*/  LDL.LU.64 R20, [R1+0x3578] ;  /* 0x0035780001147983 */ /* 0x000ea80000300a00 */
[----:B------:R-:W-:Y:S04]  /*3c030*/  STL.64 [R1+0x130], R12 ;  /* 0x0001300c01007387 */ /* 0x000fe80000100a00 */
[----:B------:R0:W-:Y:S02]  /*3c040*/  STL.64 [R1+0x138], R14 ;  /* 0x0001380e01007387 */ /* 0x0001e40000100a00 */
[----:B0-----:R-:W-:-:S02]  /*3c050*/  F2FP.F16.E5M2.UNPACK_B R14, R28 ;  /* 0x0000001cff0e723e */ /* 0x001fc400020004ff */
[----:B------:R-:W-:Y:S02]  /*3c060*/  F2FP.F16.E5M2.UNPACK_B R15, R29 ;  /* 0x0000001dff0f723e */ /* 0x000fe400020004ff */
[----:B---3--:R-:W-:Y:S02]  /*3c070*/  F2FP.F16.E5M2.UNPACK_B R12, R22 ;  /* 0x00000016ff0c723e */ /* 0x008fe400020004ff */
        /* <DEDUP_REMOVED lines=11> */
[C---:B----4-:R-:W-:Y:S08]  /*3c130*/  HMMA.16816.F32 R4, R12.reuse, R18, R4 ;  /* 0x000000120c04723c */ /* 0x050ff00000001804 */
[C---:B--2---:R-:W-:Y:S11]  /*3c140*/  HMMA.16816.F32 R8, R12.reuse, R16, R8 ;  /* 0x000000100c08723c */ /* 0x044ff60000001808 */
[----:B------:R-:W-:Y:S04]  /*3c150*/  STL.64 [R1+0x4b0], R4 ;  /* 0x0004b00401007387 */ /* 0x000fe80000100a00 */
[----:B------:R0:W-:Y:S04]  /*3c160*/  STL.64 [R1+0x4b8], R6 ;  /* 0x0004b80601007387 */ /* 0x0001e80000100a00 */
[----:B0-----:R-:W2:Y:S04]  /*3c170*/  LDL.LU.64 R6, [R1+0x3560] ;  /* 0x0035600001067983 */ /* 0x001ea80000300a00 */
[----:B------:R-:W2:Y:S04]  /*3c180*/  LDL.LU.64 R4, [R1+0x3558] ;  /* 0x0035580001047983 */ /* 0x000ea80000300a00 */
[----:B------:R-:W-:Y:S04]  /*3c190*/  STL.64 [R1+0x4a0], R8 ;  /* 0x0004a00801007387 */ /* 0x000fe80000100a00 */
[----:B------:R0:W-:Y:S04]  /*3c1a0*/  STL.64 [R1+0x4a8], R10 ;  /* 0x0004a80a01007387 */ /* 0x0001e80000100a00 */
[----:B0-----:R-:W2:Y:S04]  /*3c1b0*/  LDL.LU.64 R10, [R1+0x3550] ;  /* 0x00355000010a7983 */ /* 0x001ea80000300a00 */
[----:B------:R-:W4:Y:S01]  /*3c1c0*/  LDL.LU.64 R8, [R1+0x3548] ;  /* 0x0035480001087983 */ /* 0x000f220000300a00 */
        /* <DEDUP_REMOVED lines=23> */
[----:B------:R-:W4:Y:S01]  /*3c340*/  LDL.LU.64 R24, [R1+0x3518] ;  /* 0x0035180001187983 */ /* 0x000f220000300a00 */
[----:B---3--:R-:W-:Y:S01]  /*3c350*/  IMAD R22, R22, 0x100, R0 ;  /* 0x0000010016167824 */ /* 0x008fe200078e0200 */
[----:B----4-:R-:W-:-:S15]  /*3c360*/  HMMA.16816.F32 R24, R12, R4, R24 ;  /* 0x000000040c18723c */ /* 0x010fde0000001818 */
        /* <DEDUP_REMOVED lines=11> */
[----:B------:R-:W4:Y:S02]  /*3c420*/  LDL.LU R0, [R1+0x3500] ;  /* 0x0035000001007983 */ /* 0x000f240000300800 */
[----:B----4-:R-:W-:-:S02]  /*3c430*/  IMAD R23, R23, 0x100, R0 ;  /* 0x0000010017177824 */ /* 0x010fc400078e0200 */
[----:B------:R-:W4:Y:S01]  /*3c440*/  LDL.LU R0, [R1+0x34fc] ;  /* 0x0034fc0001007983 */ /* 0x000f220000300800 */
[----:B---3--:R-:W-:Y:S01]  /*3c450*/  HMMA.16816.F32 R4, R12, R2, R4 ;  /* 0x000000020c04723c */ /* 0x008fe20000001804 */
[----:B----4-:R-:W-:Y:S02]  /*3c460*/  IMAD R28, R28, 0x100, R0 ;  /* 0x000001001c1c7824 */ /* 0x010fe400078e0200 */
[----:B------:R-:W3:Y:S01]  /*3c470*/  LDL.LU R0, [R1+0x34f8] ;  /* 0x0034f80001007983 */ /* 0x000ee20000300800 */
[----:B------:R-:W-:Y:S02]  /*3c480*/  F2FP.F16.E5M2.UNPACK_B R12, R22 ;  /* 0x00000016ff0c723e */ /* 0x000fe400020004ff */
[----:B------:R-:W-:Y:S02]  /*3c490*/  F2FP.F16.E5M2.UNPACK_B R13, R23 ;  /* 0x00000017ff0d723e */ /* 0x000fe400020004ff */
[----:B------:R-:W-:Y:S01]  /*3c4a0*/  F2FP.F16.E5M2.UNPACK_B R14, R28 ;  /* 0x0000001cff0e723e */ /* 0x000fe200020004ff */
[----:B------:R-:W-:Y:S04]  /*3c4b0*/  STL [R1+0x349c], R2 ;  /* 0x00349c0201007387 */ /* 0x000fe80000100800 */
[----:B------:R-:W-:Y:S06]  /*3c4c0*/  STL [R1+0x3498], R3 ;  /* 0x0034980301007387 */ /* 0x000fec0000100800 */
[----:B------:R-:W-:Y:S04]  /*3c4d0*/  STL.64 [R1+0x120], R4 ;  /* 0x0001200401007387 */ /* 0x000fe80000100a00 */
[----:B------:R0:W-:Y:S04]  /*3c4e0*/  STL.64 [R1+0x128], R6 ;  /* 0x0001280601007387 */ /* 0x0001e80000100a00 */
[----:B------:R-:W-:Y:S04]  /*3c4f0*/  STL [R1+0x34a4], R20 ;  /* 0x0034a41401007387 */ /* 0x000fe80000100800 */
[----:B------:R-:W-:Y:S01]  /*3c500*/  STL [R1+0x34a0], R21 ;  /* 0x0034a01501007387 */ /* 0x000fe20000100800 */
[----:B---3--:R-:W-:-:S05]  /*3c510*/  IMAD R29, R0, 0x100, R29 ;  /* 0x00000100001d7824 */ /* 0x008fca00078e021d */
[----:B------:R-:W-:-:S07]  /*3c520*/  F2FP.F16.E5M2.UNPACK_B R15, R29 ;  /* 0x0000001dff0f723e */ /* 0x000fce00020004ff */
[----:B0-----:R-:W-:-:S15]  /*3c530*/  HMMA.16816.F32 R4, R12, R20, R8 ;  /* 0x000000140c04723c */ /* 0x001fde0000001808 */
[----:B------:R-:W-:-:S04]  /*3c540*/  NOP ;  /* 0x0000000000007918 */ /* 0x000fc80000000000 */
[----:B------:R-:W-:Y:S04]  /*3c550*/  STL.64 [R1+0x450], R4 ;  /* 0x0004500401007387 */ /* 0x000fe80000100a00 */
[----:B------:R2:W-:Y:S02]  /*3c560*/  STL.64 [R1+0x458], R6 ;  /* 0x0004580601007387 */ /* 0x0005e40000100a00 */
[----:B--2---:R-:W-:Y:S02]  /*3c570*/  HMMA.16816.F32 R4, R12, R18, R24 ;  /* 0x000000120c04723c */ /* 0x004fe40000001818 */
[----:B------:R-:W2:Y:S04]  /*3c580*/  LDL.LU R25, [R1+0xc34] ;  /* 0x000c340001197983 */ /* 0x000ea80000300800 */
[----:B------:R-:W3:-:S13]  /*3c590*/  LDL.LU R26, [R1+0xc30] ;  /* 0x000c3000011a7983 */ /* 0x000eda0000300800 */
[----:B------:R-:W-:Y:S04]  /*3c5a0*/  STL.64 [R1+0x440], R4 ;  /* 0x0004400401007387 */ /* 0x000fe80000100a00 */
[----:B------:R-:W-:Y:S04]  /*3c5b0*/  STL.64 [R1+0x448], R6 ;  /* 0x0004480601007387 */ /* 0x000fe80000100a00 */
[----:B------:R-:W3:Y:S04]  /*3c5c0*/  LDL.LU R27, [R1+0xc3c] ;  /* 0x000c3c00011b7983 */ /* 0x000ee80000300800 */
[----:B---3--:R-:W-:Y:S04]  /*3c5d0*/  STL.64 [R1+0x3440], R26 ;  /* 0x0034401a01007387 */ /* 0x008fe80000100a00 */
[----:B--2---:R0:W-:Y:S04]  /*3c5e0*/  STL [R1+0x3438], R25 ;  /* 0x0034381901007387 */ /* 0x0041e80000100800 */
[----:B------:R-:W2:Y:S04]  /*3c5f0*/  LDL.LU R24, [R1+0x3a0] ;  /* 0x0003a00001187983 */ /* 0x000ea80000300800 */
[----:B0-----:R-:W2:Y:S04]  /*3c600*/  LDL.LU R25, [R1+0x3a4] ;  /* 0x0003a40001197983 */ /* 0x001ea80000300800 */
        /* <DEDUP_REMOVED lines=16> */
[----:B------:R-:W4:Y:S04]  /*3c710*/  LDL.LU R22, [R1+0x3f8] ;  /* 0x0003f80001167983 */ /* 0x000f280000300800 */
[----:B------:R-:W4:Y:S04]  /*3c720*/  LDL.LU R23, [R1+0x3fc] ;  /* 0x0003fc0001177983 */ /* 0x000f280000300800 */
[----:B----4-:R-:W-:Y:S04]  /*3c730*/  STL.64 [R1+0x34c0], R22 ;  /* 0x0034c01601007387 */ /* 0x010fe80000100a00 */
[----:B--2---:R0:W-:Y:S04]  /*3c740*/  STL.64 [R1+0x34b8], R20 ;  /* 0x0034b81401007387 */ /* 0x0041e80000100a00 */
[----:B0-----:R-:W2:Y:S04]  /*3c750*/  LDL.LU R20, [R1+0x400] ;  /* 0x0004000001147983 */ /* 0x001ea80000300800 */
[----:B------:R-:W2:Y:S04]  /*3c760*/  LDL.LU R21, [R1+0x404] ;  /* 0x0004040001157983 */ /* 0x000ea80000300800 */
[----:B------:R-:W4:Y:S04]  /*3c770*/  LDL.LU R22, [R1+0x408] ;  /* 0x0004080001167983 */ /* 0x000f280000300800 */
[----:B------:R-:W4:Y:S04]  /*3c780*/  LDL.LU R23, [R1+0x40c] ;  /* 0x00040c0001177983 */ /* 0x000f280000300800 */
[----:B----4-:R-:W-:Y:S04]  /*3c790*/  STL.64 [R1+0x34e0], R22 ;  /* 0x0034e01601007387 */ /* 0x010fe80000100a00 */
[----:B--2---:R0:W-:Y:S04]  /*3c7a0*/  STL.64 [R1+0x34d8], R20 ;  /* 0x0034d81401007387 */ /* 0x0041e80000100a00 */
[----:B------:R-:W2:Y:S04]  /*3c7b0*/  LDL.LU R4, [R1+0x410] ;  /* 0x0004100001047983 */ /* 0x000ea80000300800 */
[----:B------:R-:W2:Y:S04]  /*3c7c0*/  LDL.LU R5, [R1+0x414] ;  /* 0x0004140001057983 */ /* 0x000ea80000300800 */
[----:B------:R-:W2:Y:S04]  /*3c7d0*/  LDL.LU R6, [R1+0x418] ;  /* 0x0004180001067983 */ /* 0x000ea80000300800 */
[----:B------:R-:W2:Y:S04]  /*3c7e0*/  LDL.LU R7, [R1+0x41c] ;  /* 0x00041c0001077983 */ /* 0x000ea80000300800 */
[----:B------:R-:W4:Y:S04]  /*3c7f0*/  LDL.LU R8, [R1+0x430] ;  /* 0x0004300001087983 */ /* 0x000f280000300800 */
[----:B------:R-:W4:Y:S04]  /*3c800*/  LDL.LU R9, [R1+0x434] ;  /* 0x0004340001097983 */ /* 0x000f280000300800 */
[----:B------:R-:W4:Y:S04]  /*3c810*/  LDL.LU R10, [R1+0x438] ;  /* 0x00043800010a7983 */ /* 0x000f280000300800 */
[----:B------:R-:W4:Y:S04]  /*3c820*/  LDL.LU R11, [R1+0x43c] ;  /* 0x00043c00010b7983 */ /* 0x000f280000300800 */
        /* <DEDUP_REMOVED lines=99> */
[----:B0-----:R-:W4:Y:S04]  /*3ce60*/  LDL.LU R16, [R1+0x380] ;  /* 0x0003800001107983 */ /* 0x001f280000300800 */
[----:B------:R-:W4:Y:S04]  /*3ce70*/  LDL.LU R17, [R1+0x384] ;  /* 0x0003840001117983 */ /* 0x000f280000300800 */
[----:B------:R-:W4:Y:S04]  /*3ce80*/  LDL.LU R18, [R1+0x388] ;  /* 0x0003880001127983 */ /* 0x000f280000300800 */
[----:B------:R-:W4:Y:S01]  /*3ce90*/  LDL.LU R19, [R1+0x38c] ;  /* 0x00038c0001137983 */ /* 0x000f220000300800 */
        /* <DEDUP_REMOVED lines=14> */
[----:B0-----:R-:W2:Y:S04]  /*3cf80*/  LDL.LU R8, [R1+0x390] ;  /* 0x0003900001087983 */ /* 0x001ea80000300800 */
[----:B------:R-:W2:Y:S04]  /*3cf90*/  LDL.LU R9, [R1+0x394] ;  /* 0x0003940001097983 */ /* 0x000ea80000300800 */
[----:B------:R-:W2:Y:S04]  /*3cfa0*/  LDL.LU R10, [R1+0x398] ;  /* 0x00039800010a7983 */ /* 0x000ea80000300800 */
[----:B------:R-:W2:Y:S02]  /*3cfb0*/  LDL.LU R11, [R1+0x39c] ;  /* 0x00039c00010b7983 */ /* 0x000ea40000300800 */
[----:B--2---:R-:W-:Y:S01]  /*3cfc0*/  HMMA.16816.F32 R8, R12, R6, R8 ;  /* 0x000000060c08723c */ /* 0x004fe20000001808 */
[----:B------:R-:W-:-:S15]  /*3cfd0*/  IMAD R22, R26, 0x100, R25 ;  /* 0x000001001a167824 */ /* 0x000fde00078e0219 */
[----:B------:R-:W-:-:S03]  /*3cfe0*/  NOP ;  /* 0x0000000000007918 */ /* 0x000fc60000000000 */
[----:B------:R-:W-:Y:S04]  /*3cff0*/  STL.64 [R1+0x390], R8 ;  /* 0x0003900801007387 */ /* 0x000fe80000100a00 */
[----:B------:R4:W-:Y:S02]  /*3d000*/  STL.64 [R1+0x398], R10 ;  /* 0x0003980a01007387 */ /* 0x0009e40000100a00 */
[----:B----4-:R-:W-:Y:S01]  /*3d010*/  HMMA.16816.F32 R8, R12, R4, R16 ;  /* 0x000000040c08723c */ /* 0x010fe20000001810 */
[----:B---3--:R-:W-:Y:S01]  /*3d020*/  IMAD R23, R0, 0x100, R27 ;  /* 0x0000010000177824 */ /* 0x008fe200078e021b */
[----:B------:R-:W-:Y:S04]  /*3d030*/  STL.64 [R1+0x33d8], R6 ;  /* 0x0033d80601007387 */ /* 0x000fe80000100a00 */
[----:B------:R0:W-:-:S13]  /*3d040*/  STL.64 [R1+0x33d0], R4 ;  /* 0x0033d00401007387 */ /* 0x0001da0000100a00 */
[----:B------:R1:W-:Y:S04]  /*3d050*/  STL.64 [R1+0x380], R8 ;  /* 0x0003800801007387 */ /* 0x0003e80000100a00 */
[----:B------:R2:W-:Y:S04]  /*3d060*/  STL.64 [R1+0x388], R10 ;  /* 0x0003880a01007387 */ /* 0x0005e80000100a00 */
[----:B------:R-:W-:Y:S04]  /*3d070*/  STL.64 [R1+0x3428], R22 ;  /* 0x0034281601007387 */ /* 0x000fe80000100a00 */
[----:B------:R3:W-:Y:S04]  /*3d080*/  STL.64 [R1+0x3420], R20 ;  /* 0x0034201401007387 */ /* 0x0007e80000100a00 */
[----:B------:R-:W4:Y:S04]  /*3d090*/  LDL.LU R0, [R1+0xc68] ;  /* 0x000c680001007983 */ /* 0x000f280000300800 */
[----:B----4-:R-:W-:Y:S04]  /*3d0a0*/  STL [R1+0x33a4], R0 ;  /* 0x0033a40001007387 */ /* 0x010fe80000100800 */
[----:B------:R-:W4:Y:S04]  /*3d0b0*/  LDL.LU R24, [R1+0xf0] ;  /* 0x0000f00001187983 */ /* 0x000f280000300800 */
[----:B----4-:R-:W-:Y:S04]  /*3d0c0*/  STL [R1+0x33a8], R24 ;  /* 0x0033a81801007387 */ /* 0x010fe80000100800 */
[----:B------:R-:W4:Y:S04]  /*3d0d0*/  LDL.LU R25, [R1+0xf4] ;  /* 0x0000f40001197983 */ /* 0x000f280000300800 */
[----:B----4-:R-:W-:Y:S04]  /*3d0e0*/  STL [R1+0x33ac], R25 ;  /* 0x0033ac1901007387 */ /* 0x010fe80000100800 */
[----:B------:R-:W4:Y:S04]  /*3d0f0*/  LDL.LU R26, [R1+0xf8] ;  /* 0x0000f800011a7983 */ /* 0x000f280000300800 */
[----:B------:R-:W4:Y:S04]  /*3d100*/  LDL.LU R27, [R1+0xfc] ;  /* 0x0000fc00011b7983 */ /* 0x000f280000300800 */
[----:B0-----:R-:W4:Y:S04]  /*3d110*/  LDL.LU R4, [R1+0x330] ;  /* 0x0003300001047983 */ /* 0x001f280000300800 */
[----:B------:R-:W4:Y:S04]  /*3d120*/  LDL.LU R5, [R1+0x334] ;  /* 0x0003340001057983 */ /* 0x000f280000300800 */
[----:B------:R-:W4:Y:S04]  /*3d130*/  LDL.LU R6, [R1+0x338] ;  /* 0x0003380001067983 */ /* 0x000f280000300800 */
[----:B------:R-:W4:Y:S04]  /*3d140*/  LDL.LU R7, [R1+0x33c] ;  /* 0x00033c0001077983 */ /* 0x000f280000300800 */
[----:B-1----:R-:W4:Y:S04]  /*3d150*/  LDL.LU R8, [R1+0x350] ;  /* 0x0003500001087983 */ /* 0x002f280000300800 */
[----:B------:R-:W4:Y:S04]  /*3d160*/  LDL.LU R9, [R1+0x354] ;  /* 0x0003540001097983 */ /* 0x000f280000300800 */
[----:B--2---:R-:W2:Y:S04]  /*3d170*/  LDL.LU R10, [R1+0x358] ;  /* 0x00035800010a7983 */ /* 0x004ea80000300800 */
[----:B------:R-:W2:Y:S04]  /*3d180*/  LDL.LU R11, [R1+0x35c] ;  /* 0x00035c00010b7983 */ /* 0x000ea80000300800 */
[----:B---3--:R-:W3:Y:S04]  /*3d190*/  LDL.LU R20, [R1+0x100] ;  /* 0x0001000001147983 */ /* 0x008ee80000300800 */
[----:B------:R-:W3:Y:S04]  /*3d1a0*/  LDL.LU R21, [R1+0x104] ;  /* 0x0001040001157983 */ /* 0x000ee80000300800 */
[----:B------:R-:W3:Y:S04]  /*3d1b0*/  LDL.LU R22, [R1+0x108] ;  /* 0x0001080001167983 */ /* 0x000ee80000300800 */
[----:B------:R-:W3:Y:S04]  /*3d1c0*/  LDL.LU R23, [R1+0x10c] ;  /* 0x00010c0001177983 */ /* 0x000ee80000300800 */
[----:B------:R-:W3:Y:S04]  /*3d1d0*/  LDL.LU R2, [R1+0xc44] ;  /* 0x000c440001027983 */ /* 0x000ee80000300800 */
[----:B------:R-:W3:Y:S04]  /*3d1e0*/  LDL.LU R28, [R1+0xc40] ;  /* 0x000c4000011c7983 */ /* 0x000ee80000300800 */
[----:B------:R-:W3:Y:S04]  /*3d1f0*/  LDL.LU R3, [R1+0xc4c] ;  /* 0x000c4c0001037983 */ /* 0x000ee80000300800 */
[----:B------:R-:W3:Y:S04]  /*3d200*/  LDL.LU R29, [R1+0xc48] ;  /* 0x000c4800011d7983 */ /* 0x000ee80000300800 */
        /* <DEDUP_REMOVED lines=16> */
[----:B------:R-:W2:Y:S04]  /*3d310*/  LDL.LU R25, [R1+0xc54] ;  /* 0x000c540001197983 */ /* 0x000ea80000300800 */
[----:B------:R-:W2:Y:S04]  /*3d320*/  LDL.LU R24, [R1+0xc5c] ;  /* 0x000c5c0001187983 */ /* 0x000ea80000300800 */
[----:B------:R-:W-:Y:S04]  /*3d330*/  STL.64 [R1+0x33b8], R26 ;  /* 0x0033b81a01007387 */ /* 0x000fe80000100a00 */
[----:B--2---:R0:W-:Y:S04]  /*3d340*/  STL.64 [R1+0x33b0], R24 ;  /* 0x0033b01801007387 */ /* 0x0041e80000100a00 */
[----:B0-----:R-:W2:Y:S04]  /*3d350*/  LDL.LU R24, [R1+0x310] ;  /* 0x0003100001187983 */ /* 0x001ea80000300800 */
[----:B------:R-:W2:Y:S04]  /*3d360*/  LDL.LU R25, [R1+0x314] ;  /* 0x0003140001197983 */ /* 0x000ea80000300800 */
[----:B------:R-:W2:Y:S04]  /*3d370*/  LDL.LU R26, [R1+0x318] ;  /* 0x00031800011a7983 */ /* 0x000ea80000300800 */
[----:B------:R-:W2:Y:S01]  /*3d380*/  LDL.LU R27, [R1+0x31c] ;  /* 0x00031c00011b7983 */ /* 0x000ea20000300800 */
[----:B---3--:R-:W-:-:S02]  /*3d390*/  IMAD R28, R28, 0x100, R2 ;  /* 0x000001001c1c7824 */ /* 0x008fc400078e0202 */
        /* <DEDUP_REMOVED lines=8> */
[----:B------:R-:W2:Y:S04]  /*3d420*/  LDL.LU R2, [R1+0x3434] ;  /* 0x0034340001027983 */ /* 0x000ea80000300800 */
[----:B------:R-:W2:Y:S02]  /*3d430*/  LDL.LU R3, [R1+0x3430] ;  /* 0x0034300001037983 */ /* 0x000ea40000300800 */
[----:B--2---:R-:W-:Y:S02]  /*3d440*/  HMMA.16816.F32 R12, R12, R2, R20 ;  /* 0x000000020c0c723c */ /* 0x004fe40000001814 */
[----:B------:R-:W2:Y:S04]  /*3d450*/  LDL.LU.64 R22, [R1+0x3428] ;  /* 0x0034280001167983 */ /* 0x000ea80000300a00 */
[----:B------:R-:W4:-:S13]  /*3d460*/  LDL.LU.64 R20, [R1+0x3420] ;  /* 0x0034200001147983 */ /* 0x000f1a0000300a00 */
[----:B------:R-:W-:Y:S04]  /*3d470*/  STL.64 [R1+0x100], R12 ;  /* 0x0001000c01007387 */ /* 0x000fe80000100a00 */
[----:B------:R0:W-:Y:S02]  /*3d480*/  STL.64 [R1+0x108], R14 ;  /* 0x0001080e01007387 */ /* 0x0001e40000100a00 */
[----:B0-----:R-:W-:Y:S02]  /*3d490*/  F2FP.F16.E5M2.UNPACK_B R14, R28 ;  /* 0x0000001cff0e723e */ /* 0x001fe400020004ff */
[----:B------:R-:W-:Y:S02]  /*3d4a0*/  F2FP.F16.E5M2.UNPACK_B R15, R29 ;  /* 0x0000001dff0f723e */ /* 0x000fe400020004ff */
[----:B--2---:R-:W-:-:S02]  /*3d4b0*/  F2FP.F16.E5M2.UNPACK_B R12, R22 ;  /* 0x00000016ff0c723e */ /* 0x004fc400020004ff */
[----:B------:R-:W-:Y:S01]  /*3d4c0*/  F2FP.F16.E5M2.UNPACK_B R13, R23 ;  /* 0x00000017ff0d723e */ /* 0x000fe200020004ff */
[----:B------:R-:W2:Y:S04]  /*3d4d0*/  LDL.LU R22, [R1+0xc50] ;  /* 0x000c500001167983 */ /* 0x000ea80000300800 */
[----:B------:R-:W2:Y:S04]  /*3d4e0*/  LDL.LU R23, [R1+0xc58] ;  /* 0x000c580001177983 */ /* 0x000ea80000300800 */
[----:B------:R-:W3:Y:S04]  /*3d4f0*/  LDL.LU R28, [R1+0xc60] ;  /* 0x000c6000011c7983 */ /* 0x000ee80000300800 */
[----:B------:R-:W2:Y:S01]  /*3d500*/  LDL.LU R29, [R1+0xc6c] ;  /* 0x000c6c00011d7983 */ /* 0x000ea20000300800 */
[----:B----4-:R-:W-:-:S15]  /*3d510*/  HMMA.16816.F32 R16, R12, R20, R16 ;  /* 0x000000140c10723c */ /* 0x010fde0000001810 */
        /* <DEDUP_REMOVED lines=55> */
[----:B------:R-:W-:Y:S01]  /*3d890*/  IMAD R23, R23, 0x100, R24 ;  /* 0x0000010017177824 */ /* 0x000fe200078e0218 */
[----:B------:R-:W2:Y:S04]  /*3d8a0*/  LDL.LU R25, [R1+0x33ac] ;  /* 0x0033ac0001197983 */ /* 0x000ea80000300800 */
[----:B------:R-:W2:Y:S04]  /*3d8b0*/  LDL.LU R24, [R1+0x33a8] ;  /* 0x0033a80001187983 */ /* 0x000ea80000300800 */
[----:B------:R-:W3:Y:S01]  /*3d8c0*/  LDL.LU R0, [R1+0x33a4] ;  /* 0x0033a40001007983 */ /* 0x000ee20000300800 */
[----:B--2---:R-:W-:Y:S03]  /*3d8d0*/  HMMA.16816.F32 R12, R12, R2, R24 ;  /* 0x000000020c0c723c */ /* 0x004fe60000001818 */
[----:B------:R-:W2:Y:S01]  /*3d8e0*/  LDL.LU R26, [R1+0x33a0] ;  /* 0x0033a000011a7983 */ /* 0x000ea20000300800 */
[----:B---3--:R-:W-:-:S03]  /*3d8f0*/  IMAD R29, R0, 0x100, R29 ;  /* 0x00000100001d7824 */ /* 0x008fc600078e021d */
[----:B------:R-:W3:Y:S04]  /*3d900*/  LDL.LU.64 R24, [R1+0x3398] ;  /* 0x0033980001187983 */ /* 0x000ee80000300a00 */
[----:B------:R-:W-:Y:S04]  /*3d910*/  STL [R1+0x333c], R2 ;  /* 0x00333c0201007387 */ /* 0x000fe80000100800 */
[----:B------:R-:W-:Y:S04]  /*3d920*/  STL [R1+0x3338], R3 ;  /* 0x0033380301007387 */ /* 0x000fe80000100800 */
[----:B------:R0:W-:Y:S04]  /*3d930*/  STL.64 [R1+0xf0], R12 ;  /* 0x0000f00c01007387 */ /* 0x0001e80000100a00 */
[----:B------:R1:W-:Y:S01]  /*3d940*/  STL.64 [R1+0xf8], R14 ;  /* 0x0000f80e01007387 */ /* 0x0003e20000100a00 */
[----:B0-----:R-:W-:-:S02]  /*3d950*/  F2FP.F16.E5M2.UNPACK_B R12, R22 ;  /* 0x00000016ff0c723e */ /* 0x001fc400020004ff */
[----:B------:R-:W-:Y:S02]  /*3d960*/  F2FP.F16.E5M2.UNPACK_B R13, R23 ;  /* 0x00000017ff0d723e */ /* 0x000fe400020004ff */
[----:B-1----:R-:W-:Y:S02]  /*3d970*/  F2FP.F16.E5M2.UNPACK_B R14, R28 ;  /* 0x0000001cff0e723e */ /* 0x002fe400020004ff */
[----:B------:R-:W-:-:S07]  /*3d980*/  F2FP.F16.E5M2.UNPACK_B R15, R29 ;  /* 0x0000001dff0f723e */ /* 0x000fce00020004ff */
[----:B------:R-:W-:Y:S01]  /*3d990*/  HMMA.16816.F32 R4, R12, R20, R4 ;  /* 0x000000140c04723c */ /* 0x000fe20000001804 */
[----:B------:R-:W-:Y:S04]  /*3d9a0*/  STL [R1+0x3344], R20 ;  /* 0x0033441401007387 */ /* 0x000fe80000100800 */
[----:B------:R-:W-:-:S14]  /*3d9b0*/  STL [R1+0x3340], R21 ;  /* 0x0033401501007387 */ /* 0x000fdc0000100800 */
[----:B------:R-:W-:Y:S04]  /*3d9c0*/  STL.64 [R1+0x300], R4 ;  /* 0x0003000401007387 */ /* 0x000fe80000100a00 */
[----:B------:R0:W-:Y:S04]  /*3d9d0*/  STL.64 [R1+0x308], R6 ;  /* 0x0003080601007387 */ /* 0x0001e80000100a00 */
[----:B------:R-:W2:Y:S01]  /*3d9e0*/  LDL.LU R27, [R1+0xc90] ;  /* 0x000c9000011b7983 */ /* 0x000ea20000300800 */
[----:B0-----:R-:W-:Y:S03]  /*3d9f0*/  HMMA.16816.F32 R4, R12, R18, R8 ;  /* 0x000000120c04723c */ /* 0x001fe60000001808 */
[----:B--2---:R-:W-:-:S15]  /*3da00*/  STL.64 [R1+0x32e0], R26 ;  /* 0x0032e01a01007387 */ /* 0x004fde0000100a00 */
[----:B------:R-:W-:Y:S01]  /*3da10*/  NOP ;  /* 0x0000000000007918 */ /* 0x000fe20000000000 */
[----:B------:R-:W-:Y:S04]  /*3da20*/  STL.64 [R1+0x2f0], R4 ;  /* 0x0002f00401007387 */ /* 0x000fe80000100a00 */
[----:B------:R-:W-:Y:S04]  /*3da30*/  STL.64 [R1+0x2f8], R6 ;  /* 0x0002f80601007387 */ /* 0x000fe80000100a00 */
        /* <DEDUP_REMOVED lines=70> */
[----:B------:R-:W-:Y:S04]  /*3dea0*/  STL.64 [R1+0x2e0], R8 ;  /* 0x0002e00801007387 */ /* 0x000fe80000100a00 */
[----:B------:R0:W-:Y:S04]  /*3deb0*/  STL.64 [R1+0x2e8], R10 ;  /* 0x0002e80a01007387 */ /* 0x0001e80000100a00 */
[----:B0-----:R-:W3:Y:S04]  /*3dec0*/  LDL.LU.64 R10, [R1+0x3390] ;  /* 0x00339000010a7983 */ /* 0x001ee80000300a00 */
[----:B------:R-:W4:Y:S01]  /*3ded0*/  LDL.LU.64 R8, [R1+0x3388] ;  /* 0x0033880001087983 */ /* 0x000f220000300a00 */
[C---:B---3--:R-:W-:Y:S08]  /*3dee0*/  HMMA.16816.F32 R20, R12.reuse, R10, R20 ;  /* 0x0000000a0c14723c */ /* 0x048ff00000001814 */
[C---:B----4-:R-:W-:Y:S11]  /*3def0*/  HMMA.16816.F32 R4, R12.reuse, R8, R4 ;  /* 0x000000080c04723c */ /* 0x050ff60000001804 */
[----:B------:R-:W-:Y:S04]  /*3df00*/  STL.64 [R1+0x2d0], R20 ;  /* 0x0002d01401007387 */ /* 0x000fe80000100a00 */
[----:B------:R0:W-:Y:S04]  /*3df10*/  STL.64 [R1+0x2d8], R22 ;  /* 0x0002d81601007387 */ /* 0x0001e80000100a00 */
[----:B0-----:R-:W3:Y:S04]  /*3df20*/  LDL.LU.64 R22, [R1+0x3380] ;  /* 0x0033800001167983 */ /* 0x001ee80000300a00 */
[----:B------:R-:W3:Y:S04]  /*3df30*/  LDL.LU.64 R20, [R1+0x3378] ;  /* 0x0033780001147983 */ /* 0x000ee80000300a00 */
[----:B------:R-:W4:Y:S04]  /*3df40*/  LDL.LU R0, [R1+0xc98] ;  /* 0x000c980001007983 */ /* 0x000f280000300800 */
        /* <DEDUP_REMOVED lines=25> */
[----:B------:R-:W2:Y:S04]  /*3e0e0*/  LDL.LU.64 R26, [R1+0x3330] ;  /* 0x00333000011a7983 */ /* 0x000ea80000300a00 */
[----:B------:R-:W2:Y:S04]  /*3e0f0*/  LDL.LU.64 R24, [R1+0x3328] ;  /* 0x0033280001187983 */ /* 0x000ea80000300a00 */
[----:B------:R0:W-:Y:S04]  /*3e100*/  STL [R1+0x32d4], R3 ;  /* 0x0032d40301007387 */ /* 0x0001e80000100800 */
[----:B0-----:R-:W4:Y:S05]  /*3e110*/  LDL.LU R3, [R1+0xc9c] ;  /* 0x000c9c0001037983 */ /* 0x001f2a0000300800 */
[----:B------:R0:W-:Y:S04]  /*3e120*/  STL.64 [R1+0xe0], R12 ;  /* 0x0000e00c01007387 */ /* 0x0001e80000100a00 */
[----:B------:R1:W-:Y:S01]  /*3e130*/  STL.64 [R1+0xe8], R14 ;  /* 0x0000e80e01007387 */ /* 0x0003e20000100a00 */
[----:B0-----:R-:W-:-:S02]  /*3e140*/  F2FP.F16.E5M2.UNPACK_B R12, R22 ;  /* 0x00000016ff0c723e */ /* 0x001fc400020004ff */
[----:B------:R-:W-:Y:S02]  /*3e150*/  F2FP.F16.E5M2.UNPACK_B R13, R23 ;  /* 0x00000017ff0d723e */ /* 0x000fe400020004ff */
[----:B-1----:R-:W-:Y:S02]  /*3e160*/  F2FP.F16.E5M2.UNPACK_B R14, R28 ;  /* 0x0000001cff0e723e */ /* 0x002fe400020004ff */
[----:B------:R-:W-:Y:S01]  /*3e170*/  F2FP.F16.E5M2.UNPACK_B R15, R29 ;  /* 0x0000001dff0f723e */ /* 0x000fe200020004ff */
[----:B------:R-:W3:Y:S06]  /*3e180*/  LDL.LU R22, [R1+0xc94] ;  /* 0x000c940001167983 */ /* 0x000eec0000300800 */
        /* <DEDUP_REMOVED lines=41> */
[----:B------:R-:W2:Y:S02]  /*3e420*/  LDL.LU R11, [R1+0x24c] ;  /* 0x00024c00010b7983 */ /* 0x000ea40000300800 */
[----:B--2---:R-:W-:-:S15]  /*3e430*/  HMMA.16816.F32 R8, R12, R6, R8 ;  /* 0x000000060c08723c */ /* 0x004fde0000001808 */
[----:B------:R-:W-:-:S04]  /*3e440*/  NOP ;  /* 0x0000000000007918 */ /* 0x000fc80000000000 */
[----:B------:R-:W-:Y:S04]  /*3e450*/  STL.64 [R1+0x240], R8 ;  /* 0x0002400801007387 */ /* 0x000fe80000100a00 */
[----:B------:R3:W-:Y:S02]  /*3e460*/  STL.64 [R1+0x248], R10 ;  /* 0x0002480a01007387 */ /* 0x0007e40000100a00 */
[----:B---3--:R-:W-:Y:S02]  /*3e470*/  HMMA.16816.F32 R8, R12, R4, R16 ;  /* 0x000000040c08723c */ /* 0x008fe40000001810 */
[----:B------:R-:W-:Y:S04]  /*3e480*/  STL.64 [R1+0x3278], R6 ;  /* 0x0032780601007387 */ /* 0x000fe80000100a00 */
[----:B------:R-:W-:Y:S01]  /*3e490*/  STL.64 [R1+0x3270], R4 ;  /* 0x0032700401007387 */ /* 0x000fe20000100a00 */
[----:B------:R-:W-:-:S12]  /*3e4a0*/  IMAD R22, R27, 0x100, R22 ;  /* 0x000001001b167824 */ /* 0x000fd800078e0216 */
[----:B------:R0:W-:Y:S04]  /*3e4b0*/  STL.64 [R1+0x230], R8 ;  /* 0x0002300801007387 */ /* 0x0001e80000100a00 */
[----:B------:R1:W-:Y:S04]  /*3e4c0*/  STL.64 [R1+0x238], R10 ;  /* 0x0002380a01007387 */ /* 0x0003e80000100a00 */
[----:B------:R-:W2:Y:S01]  /*3e4d0*/  LDL.LU R27, [R1+0xcc8] ;  /* 0x000cc800011b7983 */ /* 0x000ea20000300800 */
[----:B----4-:R-:W-:-:S03]  /*3e4e0*/  IMAD R23, R0, 0x100, R3 ;  /* 0x0000010000177824 */ /* 0x010fc600078e0203 */
[----:B--2---:R-:W-:Y:S04]  /*3e4f0*/  STL.64 [R1+0x3258], R26 ;  /* 0x0032581a01007387 */ /* 0x004fe80000100a00 */
[----:B------:R-:W-:Y:S04]  /*3e500*/  STL.64 [R1+0x3250], R24 ;  /* 0x0032501801007387 */ /* 0x000fe80000100a00 */
[----:B------:R-:W-:Y:S04]  /*3e510*/  STL.64 [R1+0x32c8], R22 ;  /* 0x0032c81601007387 */ /* 0x000fe80000100a00 */
[----:B------:R2:W-:Y:S04]  /*3e520*/  STL.64 [R1+0x32c0], R20 ;  /* 0x0032c01401007387 */ /* 0x0005e80000100a00 */
[----:B0-----:R-:W3:Y:S04]  /*3e530*/  LDL.LU R8, [R1+0x200] ;  /* 0x0002000001087983 */ /* 0x001ee80000300800 */
[----:B------:R-:W3:Y:S04]  /*3e540*/  LDL.LU R9, [R1+0x204] ;  /* 0x0002040001097983 */ /* 0x000ee80000300800 */
[----:B-1----:R-:W4:Y:S04]  /*3e550*/  LDL.LU R10, [R1+0x208] ;  /* 0x00020800010a7983 */ /* 0x002f280000300800 */
        /* <DEDUP_REMOVED lines=9> */
[----:B----4-:R-:W-:Y:S04]  /*3e5f0*/  STL.64 [R1+0x32a8], R10 ;  /* 0x0032a80a01007387 */ /* 0x010fe80000100a00 */
[----:B---3--:R0:W-:Y:S04]  /*3e600*/  STL.64 [R1+0x32a0], R8 ;  /* 0x0032a00801007387 */ /* 0x0081e80000100a00 */
[----:B0-----:R-:W3:Y:S04]  /*3e610*/  LDL.LU R8, [R1+0x210] ;  /* 0x0002100001087983 */ /* 0x001ee80000300800 */
[----:B------:R-:W3:Y:S04]  /*3e620*/  LDL.LU R9, [R1+0x214] ;  /* 0x0002140001097983 */ /* 0x000ee80000300800 */
[----:B------:R-:W3:Y:S04]  /*3e630*/  LDL.LU R10, [R1+0x218] ;  /* 0x00021800010a7983 */ /* 0x000ee80000300800 */
[----:B------:R-:W3:Y:S04]  /*3e640*/  LDL.LU R11, [R1+0x21c] ;  /* 0x00021c00010b7983 */ /* 0x000ee80000300800 */
        /* <DEDUP_REMOVED lines=17> */
[----:B------:R-:W2:Y:S01]  /*3e760*/  LDL.LU R27, [R1+0x1cc] ;  /* 0x0001cc00011b7983 */ /* 0x000ea20000300800 */
[----:B------:R-:W-:-:S03]  /*3e770*/  IMAD R28, R28, 0x100, R3 ;  /* 0x000001001c1c7824 */ /* 0x000fc600078e0203 */
[----:B--2---:R-:W-:Y:S04]  /*3e780*/  STL.64 [R1+0x3268], R26 ;  /* 0x0032681a01007387 */ /* 0x004fe80000100a00 */
[----:B------:R0:W-:Y:S04]  /*3e790*/  STL.64 [R1+0x3260], R24 ;  /* 0x0032601801007387 */ /* 0x0001e80000100a00 */
[----:B0-----:R-:W2:Y:S04]  /*3e7a0*/  LDL.LU R24, [R1+0x1d0] ;  /* 0x0001d00001187983 */ /* 0x001ea80000300800 */
[----:B------:R-:W2:Y:S04]  /*3e7b0*/  LDL.LU R25, [R1+0x1d4] ;  /* 0x0001d40001197983 */ /* 0x000ea80000300800 */
[----:B------:R-:W2:Y:S04]  /*3e7c0*/  LDL.LU R26, [R1+0x1d8] ;  /* 0x0001d800011a7983 */ /* 0x000ea80000300800 */
[----:B------:R-:W2:Y:S04]  /*3e7d0*/  LDL.LU R27, [R1+0x1dc] ;  /* 0x0001dc00011b7983 */ /* 0x000ea80000300800 */
[----:B------:R-:W2:Y:S01]  /*3e7e0*/  LDL.LU R3, [R1+0x32d4] ;  /* 0x0032d40001037983 */ /* 0x000ea20000300800 */
[----:B------:R-:W-:-:S03]  /*3e7f0*/  IMAD R29, R29, 0x100, R0 ;  /* 0x000001001d1d7824 */ /* 0x000fc600078e0200 */
[----:B------:R-:W3:Y:S01]  /*3e800*/  LDL.LU R0, [R1+0x32d0] ;  /* 0x0032d00001007983 */ /* 0x000ee20000300800 */
[----:B--2---:R-:W-:Y:S03]  /*3e810*/  HMMA.16816.F32 R12, R12, R2, R20 ;  /* 0x000000020c0c723c */ /* 0x004fe60000001814 */
[----:B------:R-:W2:Y:S04]  /*3e820*/  LDL.LU.64 R22, [R1+0x32c8] ;  /* 0x0032c80001167983 */ /* 0x000ea80000300a00 */
[----:B------:R-:W4:-:S12]  /*3e830*/  LDL.LU.64 R20, [R1+0x32c0] ;  /* 0x0032c00001147983 */ /* 0x000f180000300a00 */
        /* <DEDUP_REMOVED lines=8> */
[----:B------:R-:W2:Y:S04]  /*3e8c0*/  LDL.LU R28, [R1+0xcc0] ;  /* 0x000cc000011c7983 */ /* 0x000ea80000300800 */
[----:B------:R-:W2:Y:S01]  /*3e8d0*/  LDL.LU R29, [R1+0xccc] ;  /* 0x000ccc00011d7983 */ /* 0x000ea20000300800 */
[----:B----4-:R-:W-:-:S15]  /*3e8e0*/  HMMA.16816.F32 R16, R12, R20, R16 ;  /* 0x000000140c10723c */ /* 0x010fde0000001810 */
        /* <DEDUP_REMOVED lines=19> */
[----:B0-----:R-:W2:Y:S04]  /*3ea20*/  LDL.LU R16, [R1+0xc0] ;  /* 0x0000c00001107983 */ /* 0x001ea80000300800 */
[----:B------:R-:W2:Y:S04]  /*3ea30*/  LDL.LU R17, [R1+0xc4] ;  /* 0x0000c40001117983 */ /* 0x000ea80000300800 */
[----:B------:R-:W2:Y:S01]  /*3ea40*/  LDL.LU R18, [R1+0xc8] ;  /* 0x0000c80001127983 */ /* 0x000ea20000300800 */
        /* <DEDUP_REMOVED lines=12> */
[----:B------:R0:W-:Y:S01]  /*3eb10*/  STL.64 [R1+0x3238], R10 ;  /* 0x0032380a01007387 */ /* 0x0001e20000100a00 */
[----:B------:R-:W-:-:S03]  /*3eb20*/  IMAD.MOV.U32 R19, RZ, RZ, R0 ;  /* 0x000000ffff137224 */ /* 0x000fc600078e0000 */
[----:B0-----:R-:W2:Y:S04]  /*3eb30*/  LDL.LU R10, [R1+0xcbc] ;  /* 0x000cbc00010a7983 */ /* 0x001ea80000300800 */
[----:B------:R-:W2:Y:S04]  /*3eb40*/  LDL.LU R11, [R1+0xcc4] ;  /* 0x000cc400010b7983 */ /* 0x000ea80000300800 */
[----:B------:R0:W-:Y:S04]  /*3eb50*/  STL.64 [R1+0x3230], R8 ;  /* 0x0032300801007387 */ /* 0x0001e80000100a00 */
[----:B0-----:R-:W2:Y:S01]  /*3eb60*/  LDL.LU R9, [R1+0xcb4] ;  /* 0x000cb40001097983 */ /* 0x001ea20000300800 */
[----:B---3--:R-:W-:-:S15]  /*3eb70*/  HMMA.16816.F32 R24, R12, R6, R24 ;  /* 0x000000060c18723c */ /* 0x008fde0000001818 */
[----:B------:R-:W-:-:S04]  /*3eb80*/  NOP ;  /* 0x0000000000007918 */ /* 0x000fc80000000000 */
[----:B------:R-:W-:Y:S04]  /*3eb90*/  STL.64 [R1+0x1d0], R24 ;  /* 0x0001d01801007387 */ /* 0x000fe80000100a00 */
[----:B------:R0:W-:Y:S01]  /*3eba0*/  STL [R1+0x1d8], R26 ;  /* 0x0001d81a01007387 */ /* 0x0001e20000100800 */
[----:B------:R-:W-:-:S03]  /*3ebb0*/  IMAD.MOV.U32 R0, RZ, RZ, R27 ;  /* 0x000000ffff007224 */ /* 0x000fc600078e001b */
[----:B0-----:R-:W4:Y:S04]  /*3ebc0*/  LDL.LU.64 R26, [R1+0x3268] ;  /* 0x00326800011a7983 */ /* 0x001f280000300a00 */
[----:B------:R-:W4:Y:S04]  /*3ebd0*/  LDL.LU.64 R24, [R1+0x3260] ;  /* 0x0032600001187983 */ /* 0x000f280000300a00 */
[----:B------:R-:W-:Y:S01]  /*3ebe0*/  STL [R1+0x2c30], R0 ;  /* 0x002c300001007387 */ /* 0x000fe20000100800 */
[----:B--2---:R-:W-:Y:S02]  /*3ebf0*/  IMAD R22, R22, 0x100, R9 ;  /* 0x0000010016167824 */ /* 0x004fe400078e0209 */
[----:B------:R-:W-:-:S02]  /*3ec00*/  IMAD R23, R23, 0x100, R10 ;  /* 0x0000010017177824 */ /* 0x000fc400078e020a */
[----:B------:R-:W-:Y:S01]  /*3ec10*/  IMAD R28, R28, 0x100, R11 ;  /* 0x000001001c1c7824 */ /* 0x000fe200078e020b */
[----:B----4-:R-:W-:-:S15]  /*3ec20*/  HMMA.16816.F32 R24, R12, R4, R24 ;  /* 0x000000040c18723c */ /* 0x010fde0000001818 */
[----:B------:R-:W-:-:S04]  /*3ec30*/  NOP ;  /* 0x0000000000007918 */ /* 0x000fc80000000000 */
[----:B------:R-:W-:Y:S04]  /*3ec40*/  STL.64 [R1+0x1c0], R24 ;  /* 0x0001c01801007387 */ /* 0x000fe80000100a00 */
[----:B------:R0:W-:Y:S04]  /*3ec50*/  STL.64 [R1+0x1c8], R26 ;  /* 0x0001c81a01007387 */ /* 0x0001e80000100a00 */
[----:B0-----:R-:W2:Y:S04]  /*3ec60*/  LDL.LU.64 R26, [R1+0x3258] ;  /* 0x00325800011a7983 */ /* 0x001ea80000300a00 */
[----:B------:R-:W3:Y:S04]  /*3ec70*/  LDL.LU.64 R24, [R1+0x3250] ;  /* 0x0032500001187983 */ /* 0x000ee80000300a00 */
[----:B------:R-:W-:Y:S04]  /*3ec80*/  STL.64 [R1+0x3218], R6 ;  /* 0x0032180601007387 */ /* 0x000fe80000100a00 */
[----:B------:R0:W-:Y:S02]  /*3ec90*/  STL.64 [R1+0x3210], R4 ;  /* 0x0032100401007387 */ /* 0x0001e40000100a00 */
[----:B0-----:R-:W-:Y:S02]  /*3eca0*/  HMMA.16816.F32 R4, R12, R2, R16 ;  /* 0x000000020c04723c */ /* 0x001fe40000001810 */
[----:B------:R-:W4:-:S15]  /*3ecb0*/  LDL.LU R16, [R1+0xb0] ;  /* 0x0000b00001107983 */ /* 0x000f1e0000300800 */
[----:B------:R-:W-:Y:S02]  /*3ecc0*/  NOP ;  /* 0x0000000000007918 */ /* 0x000fe40000000000 */
[----:B------:R0:W-:Y:S04]  /*3ecd0*/  STL.64 [R1+0xc0], R4 ;  /* 0x0000c00401007387 */ /* 0x0001e80000100a00 */
[----:B------:R1:W-:Y:S04]  /*3ece0*/  STL.64 [R1+0xc8], R6 ;  /* 0x0000c80601007387 */ /* 0x0003e80000100a00 */
[----:B------:R-:W4:Y:S04]  /*3ecf0*/  LDL.LU R17, [R1+0xb4] ;  /* 0x0000b40001117983 */ /* 0x000f280000300800 */
[----:B------:R-:W4:Y:S04]  /*3ed00*/  LDL.LU R18, [R1+0xb8] ;  /* 0x0000b80001127983 */ /* 0x000f280000300800 */
[----:B------:R-:W4:Y:S04]  /*3ed10*/  LDL.LU R19, [R1+0xbc] ;  /* 0x0000bc0001137983 */ /* 0x000f280000300800 */
[----:B------:R-:W3:Y:S04]  /*3ed20*/  LDL.LU R8, [R1+0x70] ;  /* 0x0000700001087983 */ /* 0x000ee80000300800 */
[----:B------:R-:W3:Y:S04]  /*3ed30*/  LDL.LU R9, [R1+0x74] ;  /* 0x0000740001097983 */ /* 0x000ee80000300800 */
[----:B------:R-:W3:Y:S04]  /*3ed40*/  LDL.LU R10, [R1+0x78] ;  /* 0x00007800010a7983 */ /* 0x000ee80000300800 */
[----:B------:R-:W3:Y:S04]  /*3ed50*/  LDL.LU R11, [R1+0x7c] ;  /* 0x00007c00010b7983 */ /* 0x000ee80000300800 */
[----:B0-----:R-:W3:Y:S04]  /*3ed60*/  LDL.LU R4, [R1+0x30] ;  /* 0x0000300001047983 */ /* 0x001ee80000300800 */
[----:B------:R-:W3:Y:S04]  /*3ed70*/  LDL.LU R5, [R1+0x34] ;  /* 0x0000340001057983 */ /* 0x000ee80000300800 */
[----:B-1----:R-:W3:Y:S04]  /*3ed80*/  LDL.LU R6, [R1+0x38] ;  /* 0x0000380001067983 */ /* 0x002ee80000300800 */
[----:B------:R-:W3:Y:S01]  /*3ed90*/  LDL.LU R7, [R1+0x3c] ;  /* 0x00003c0001077983 */ /* 0x000ee20000300800 */
[----:B--2---:R-:W-:-:S03]  /*3eda0*/  IMAD R29, R27, 0x100, R29 ;  /* 0x000001001b1d7824 */ /* 0x004fc600078e021d */
[----:B---3--:R-:W-:Y:S04]  /*3edb0*/  STL.64 [R1+0x3228], R6 ;  /* 0x0032280601007387 */ /* 0x008fe80000100a00 */
[----:B------:R0:W-:Y:S04]  /*3edc0*/  STL.64 [R1+0x3220], R4 ;  /* 0x0032200401007387 */ /* 0x0001e80000100a00 */
[----:B0-----:R-:W2:Y:S04]  /*3edd0*/  LDL.LU R4, [R1+0x50] ;  /* 0x0000500001047983 */ /* 0x001ea80000300800 */
[----:B------:R-:W2:Y:S04]  /*3ede0*/  LDL.LU R5, [R1+0x54] ;  /* 0x0000540001057983 */ /* 0x000ea80000300800 */
[----:B------:R-:W2:Y:S04]  /*3edf0*/  LDL.LU R6, [R1+0x58] ;  /* 0x0000580001067983 */ /* 0x000ea80000300800 */
[----:B------:R-:W2:Y:S04]  /*3ee00*/  LDL.LU R7, [R1+0x5c] ;  /* 0x00005c0001077983 */ /* 0x000ea80000300800 */
[----:B------:R-:W3:Y:S01]  /*3ee10*/  LDL.LU R27, [R1+0xcd4] ;  /* 0x000cd400011b7983 */ /* 0x000ee20000300800 */
[----:B------:R-:W-:-:S02]  /*3ee20*/  F2FP.F16.E5M2.UNPACK_B R12, R22 ;  /* 0x00000016ff0c723e */ /* 0x000fc400020004ff */
[----:B------:R-:W-:Y:S02]  /*3ee30*/  F2FP.F16.E5M2.UNPACK_B R13, R23 ;  /* 0x00000017ff0d723e */ /* 0x000fe400020004ff */
[----:B------:R-:W-:Y:S02]  /*3ee40*/  F2FP.F16.E5M2.UNPACK_B R14, R28 ;  /* 0x0000001cff0e723e */ /* 0x000fe400020004ff */
[----:B------:R-:W-:Y:S01]  /*3ee50*/  F2FP.F16.E5M2.UNPACK_B R15, R29 ;  /* 0x0000001dff0f723e */ /* 0x000fe200020004ff */
[----:B---3--:R-:W-:Y:S04]  /*3ee60*/  STL.64 [R1+0x31f8], R26 ;  /* 0x0031f81a01007387 */ /* 0x008fe80000100a00 */
[----:B------:R0:W-:Y:S04]  /*3ee70*/  STL.64 [R1+0x31f0], R24 ;  /* 0x0031f01801007387 */ /* 0x0001e80000100a00 */
[----:B0-----:R-:W3:Y:S04]  /*3ee80*/  LDL.LU R24, [R1] ;  /* 0x0000000001187983 */ /* 0x001ee80000300800 */
[----:B------:R-:W3:Y:S04]  /*3ee90*/  LDL.LU R25, [R1+0x4] ;  /* 0x0000040001197983 */ /* 0x000ee80000300800 */
[----:B------:R-:W2:Y:S04]  /*3eea0*/  LDL.LU R26, [R1+0x8] ;  /* 0x00000800011a7983 */ /* 0x000ea80000300800 */
[----:B------:R-:W2:Y:S01]  /*3eeb0*/  LDL.LU R27, [R1+0xc] ;  /* 0x00000c00011b7983 */ /* 0x000ea20000300800 */
[C---:B----4-:R-:W-:Y:S03]  /*3eec0*/  HMMA.16816.F32 R20, R12.reuse, R20, R16 ;  /* 0x000000140c14723c */ /* 0x050fe60000001810 */
[----:B--2---:R-:W-:Y:S04]  /*3eed0*/  STL.64 [R1+0x3208], R26 ;  /* 0x0032081a01007387 */ /* 0x004fe80000100a00 */
[----:B---3--:R0:W-:Y:S04]  /*3eee0*/  STL.64 [R1+0x3200], R24 ;  /* 0x0032001801007387 */ /* 0x0081e80000100a00 */
[----:B0-----:R-:W2:Y:S04]  /*3eef0*/  LDL.LU R24, [R1+0x10] ;  /* 0x0000100001187983 */ /* 0x001ea80000300800 */
[----:B------:R-:W2:Y:S04]  /*3ef00*/  LDL.LU R25, [R1+0x14] ;  /* 0x0000140001197983 */ /* 0x000ea80000300800 */
[----:B------:R-:W2:Y:S04]  /*3ef10*/  LDL.LU R26, [R1+0x18] ;  /* 0x00001800011a7983 */ /* 0x000ea80000300800 */
[----:B------:R-:W2:Y:S04]  /*3ef20*/  LDL.LU R27, [R1+0x1c] ;  /* 0x00001c00011b7983 */ /* 0x000ea80000300800 */
[----:B------:R-:W3:Y:S04]  /*3ef30*/  LDL.LU.64 R18, [R1+0x3248] ;  /* 0x0032480001127983 */ /* 0x000ee80000300a00 */
[----:B------:R-:W4:Y:S04]  /*3ef40*/  LDL.LU.64 R16, [R1+0x3240] ;  /* 0x0032400001107983 */ /* 0x000f280000300a00 */
[----:B------:R0:W-:Y:S04]  /*3ef50*/  STL.64 [R1+0xb0], R20 ;  /* 0x0000b01401007387 */ /* 0x0001e80000100a00 */
[----:B------:R1:W-:Y:S04]  /*3ef60*/  STL.64 [R1+0xb8], R22 ;  /* 0x0000b81601007387 */ /* 0x0003e80000100a00 */
[----:B0-----:R-:W3:Y:S04]  /*3ef70*/  LDL.LU R20, [R1+0x90] ;  /* 0x0000900001147983 */ /* 0x001ee80000300800 */
[----:B------:R-:W3:Y:S04]  /*3ef80*/  LDL.LU R21, [R1+0x94] ;  /* 0x0000940001157983 */ /* 0x000ee80000300800 */
[----:B-1----:R-:W3:Y:S04]  /*3ef90*/  LDL.LU R22, [R1+0x98] ;  /* 0x0000980001167983 */ /* 0x002ee80000300800 */
[----:B------:R-:W3:Y:S01]  /*3efa0*/  LDL.LU R23, [R1+0x9c] ;  /* 0x00009c0001177983 */ /* 0x000ee20000300800 */
[C---:B----4-:R-:W-:Y:S08]  /*3efb0*/  HMMA.16816.F32 R8, R12.reuse, R16, R8 ;  /* 0x000000100c08723c */ /* 0x050ff00000001808 */
[----:B---3--:R-:W-:Y:S01]  /*3efc0*/  HMMA.16816.F32 R20, R12, R18, R20 ;  /* 0x000000120c14723c */ /* 0x008fe20000001814 */
[----:B------:R-:W3:-:S15]  /*3efd0*/  LDL.LU R18, [R1+0xce8] ;  /* 0x000ce80001127983 */ /* 0x000ede0000300800 */
[----:B------:R-:W-:-:S03]  /*3efe0*/  NOP ;  /* 0x0000000000007918 */ /* 0x000fc60000000000 */
[----:B------:R-:W-:Y:S04]  /*3eff0*/  STL.64 [R1+0x90], R20 ;  /* 0x0000901401007387 */ /* 0x000fe80000100a00 */
[----:B------:R0:W-:Y:S04]  /*3f000*/  STL.64 [R1+0x98], R22 ;  /* 0x0000981601007387 */ /* 0x0001e80000100a00 */
[----:B------:R-:W4:Y:S04]  /*3f010*/  LDL R0, [R1+0x82c] ;  /* 0x00082c0001007983 */ /* 0x000f280000100800 */
[----:B0-----:R-:W2:Y:S04]  /*3f020*/  LDL R23, [R1+0x81c] ;  /* 0x00081c0001177983 */ /* 0x001ea80000100800 */
[----:B------:R-:W2:Y:S04]  /*3f030*/  LDL R22, [R1+0x828] ;  /* 0x0008280001167983 */ /* 0x000ea80000100800 */
[----:B------:R-:W-:Y:S04]  /*3f040*/  STL.64 [R1+0x70], R8 ;  /* 0x0000700801007387 */ /* 0x000fe80000100a00 */
[----:B------:R0:W-:Y:S04]  /*3f050*/  STL.64 [R1+0x78], R10 ;  /* 0x0000780a01007387 */ /* 0x0001e80000100a00 */
[----:B0-----:R-:W2:Y:S04]  /*3f060*/  LDL.LU.64 R10, [R1+0x3238] ;  /* 0x00323800010a7983 */ /* 0x001ea80000300a00 */
[----:B------:R-:W3:Y:S04]  /*3f070*/  LDL.LU.64 R8, [R1+0x3230] ;  /* 0x0032300001087983 */ /* 0x000ee80000300a00 */
[----:B------:R-:W3:Y:S04]  /*3f080*/  LDL.LU R16, [R1+0xce0] ;  /* 0x000ce00001107983 */ /* 0x000ee80000300800 */
[----:B------:R-:W3:Y:S04]  /*3f090*/  LDL.LU R17, [R1+0xcec] ;  /* 0x000cec0001117983 */ /* 0x000ee80000300800 */
[----:B------:R-:W3:Y:S04]  /*3f0a0*/  LDL R20, [R1+0x7f8] ;  /* 0x0007f80001147983 */ /* 0x000ee80000100800 */
[----:B------:R-:W3:Y:S04]  /*3f0b0*/  LDL R21, [R1+0x7fc] ;  /* 0x0007fc0001157983 */ /* 0x000ee80000100800 */
[----:B------:R-:W3:Y:S04]  /*3f0c0*/  LDL R19, [R1+0x808] ;  /* 0x0008080001137983 */ /* 0x000ee80000100800 */
[----:B------:R-:W3:Y:S04]  /*3f0d0*/  LDL R29, [R1+0x80c] ;  /* 0x00080c00011d7983 */ /* 0x000ee80000100800 */
[----:B------:R-:W3:Y:S01]  /*3f0e0*/  LDL R28, [R1+0x818] ;  /* 0x00081800011c7983 */ /* 0x000ee20000100800 */
[----:B--2---:R-:W-:-:S15]  /*3f0f0*/  HMMA.16816.F32 R4, R12, R10, R4 ;  /* 0x0000000a0c04723c */ /* 0x004fde0000001804 */
[----:B------:R-:W-:-:S04]  /*3f100*/  NOP ;  /* 0x0000000000007918 */ /* 0x000fc80000000000 */
[----:B------:R-:W-:Y:S04]  /*3f110*/  STL.64 [R1+0x50], R4 ;  /* 0x0000500401007387 */ /* 0x000fe80000100a00 */
[----:B------:R0:W-:Y:S04]  /*3f120*/  STL.64 [R1+0x58], R6 ;  /* 0x0000580601007387 */ /* 0x0001e80000100a00 */
[----:B0-----:R-:W3:Y:S04]  /*3f130*/  LDL.LU.64 R6, [R1+0x3228] ;  /* 0x0032280001067983 */ /* 0x001ee80000300a00 */
[----:B------:R-:W3:Y:S02]  /*3f140*/  LDL.LU.64 R4, [R1+0x3220] ;  /* 0x0032200001047983 */ /* 0x000ee40000300a00 */
[----:B---3--:R-:W-:Y:S02]  /*3f150*/  HMMA.16816.F32 R8, R12, R8, R4 ;  /* 0x000000080c08723c */ /* 0x008fe40000001804 */
[----:B------:R-:W2:Y:S04]  /*3f160*/  LDL.LU.64 R6, [R1+0x3218] ;  /* 0x0032180001067983 */ /* 0x000ea80000300a00 */
[----:B------:R-:W3:-:S13]  /*3f170*/  LDL.LU.64 R4, [R1+0x3210] ;  /* 0x0032100001047983 */ /* 0x000eda0000300a00 */
[----:B------:R0:W-:Y:S04]  /*3f180*/  STL.64 [R1+0x30], R8 ;  /* 0x0000300801007387 */ /* 0x0001e80000100a00 */
[----:B------:R1:W-:Y:S04]  /*3f190*/  STL.64 [R1+0x38], R10 ;  /* 0x0000380a01007387 */ /* 0x0003e80000100a00 */
[----:B0-----:R-:W3:Y:S04]  /*3f1a0*/  LDL.LU R8, [R1+0x40] ;  /* 0x0000400001087983 */ /* 0x001ee80000300800 */
[----:B------:R-:W3:Y:S04]  /*3f1b0*/  LDL.LU R9, [R1+0x44] ;  /* 0x0000440001097983 */ /* 0x000ee80000300800 */
[----:B-1----:R-:W3:Y:S04]  /*3f1c0*/  LDL.LU R10, [R1+0x48] ;  /* 0x00004800010a7983 */ /* 0x002ee80000300800 */
        /* <DEDUP_REMOVED lines=11> */
[----:B------:R-:W-:Y:S04]  /*3f280*/  STL.64 [R1], R24 ;  /* 0x0000001801007387 */ /* 0x000fe80000100a00 */
[----:B------:R0:W-:Y:S04]  /*3f290*/  STL.64 [R1+0x8], R26 ;  /* 0x0000081a01007387 */ /* 0x0001e80000100a00 */
[----:B0-----:R-:W3:Y:S04]  /*3f2a0*/  LDL.LU.64 R26, [R1+0x31f8] ;  /* 0x0031f800011a7983 */ /* 0x001ee80000300a00 */
[----:B------:R-:W2:Y:S04]  /*3f2b0*/  LDL.LU.64 R24, [R1+0x31f0] ;  /* 0x0031f00001187983 */ /* 0x000ea80000300a00 */
[----:B------:R-:W3:Y:S04]  /*3f2c0*/  LDL.LU R4, [R1+0xcd0] ;  /* 0x000cd00001047983 */ /* 0x000ee80000300800 */
[----:B------:R-:W2:Y:S01]  /*3f2d0*/  LDL.LU R5, [R1+0xcdc] ;  /* 0x000cdc0001057983 */ /* 0x000ea20000300800 */
[----:B---3--:R-:W-:-:S03]  /*3f2e0*/  IMAD R4, R4, 0x100, R27 ;  /* 0x0000010004047824 */ /* 0x008fc600078e021b */
[----:B------:R-:W3:Y:S01]  /*3f2f0*/  LDL.LU R27, [R1+0x31e8] ;  /* 0x0031e800011b7983 */ /* 0x000ee20000300800 */
[----:B--2---:R-:W-:Y:S02]  /*3f300*/  IMAD R5, R6, 0x100, R5 ;  /* 0x0000010006057824 */ /* 0x004fe400078e0205 */
[----:B------:R-:W-:Y:S02]  /*3f310*/  IMAD R6, R16, 0x100, R7 ;  /* 0x0000010010067824 */ /* 0x000fe400078e0207 */
[----:B------:R-:W-:Y:S01]  /*3f320*/  IMAD R7, R18, 0x100, R17 ;  /* 0x0000010012077824 */ /* 0x000fe200078e0211 */
[----:B---3--:R-:W-:Y:S01]  /*3f330*/  HMMA.16816.F32 R24, R12, R2, R24 ;  /* 0x000000020c18723c */ /* 0x008fe20000001818 */
[----:B------:R-:W-:Y:S02]  /*3f340*/  F2FP.F16.E5M2.UNPACK_B R12, R4 ;  /* 0x00000004ff0c723e */ /* 0x000fe400020004ff */
[----:B------:R-:W-:Y:S02]  /*3f350*/  F2FP.F16.E5M2.UNPACK_B R13, R5 ;  /* 0x00000005ff0d723e */ /* 0x000fe400020004ff */
[----:B------:R-:W-:-:S02]  /*3f360*/  F2FP.F16.E5M2.UNPACK_B R14, R6 ;  /* 0x00000006ff0e723e */ /* 0x000fc400020004ff */
[----:B------:R-:W-:-:S12]  /*3f370*/  F2FP.F16.E5M2.UNPACK_B R15, R7 ;  /* 0x00000007ff0f723e */ /* 0x000fd800020004ff */
[----:B------:R-:W-:Y:S04]  /*3f380*/  STL.64 [R1+0x2b68], R26 ;  /* 0x002b681a01007387 */ /* 0x000fe80000100a00 */
        /* <DEDUP_REMOVED lines=8> */
[----:B------:R-:W3:Y:S01]  /*3f410*/  LDL.LU R7, [R1+0x2c] ;  /* 0x00002c0001077983 */ /* 0x000ee20000300800 */
[----:B------:R-:W-:-:S02]  /*3f420*/  F2FP.F16.E5M2.UNPACK_B R20, R20 ;  /* 0x00000014ff14723e */ /* 0x000fc400020004ff */
[----:B------:R-:W-:Y:S02]  /*3f430*/  F2FP.F16.E5M2.UNPACK_B R21, R21 ;  /* 0x00000015ff15723e */ /* 0x000fe400020004ff */
[----:B------:R-:W-:Y:S02]  /*3f440*/  F2FP.F16.E5M2.UNPACK_B R18, R19 ;  /* 0x00000013ff12723e */ /* 0x000fe400020004ff */
[----:B------:R-:W-:Y:S01]  /*3f450*/  F2FP.F16.E5M2.UNPACK_B R19, R29 ;  /* 0x0000001dff13723e */ /* 0x000fe200020004ff */
[----:B------:R-:W-:Y:S04]  /*3f460*/  STL [R1+0x319c], R20 ;  /* 0x00319c1401007387 */ /* 0x000fe80000100800 */
[----:B------:R-:W-:Y:S01]  /*3f470*/  STL [R1+0x3198], R21 ;  /* 0x0031981501007387 */ /* 0x000fe20000100800 */
[----:B------:R-:W-:-:S02]  /*3f480*/  F2FP.F16.E5M2.UNPACK_B R16, R28 ;  /* 0x0000001cff10723e */ /* 0x000fc400020004ff */
[----:B------:R-:W-:Y:S01]  /*3f490*/  F2FP.F16.E5M2.UNPACK_B R17, R23 ;  /* 0x00000017ff11723e */ /* 0x000fe200020004ff */
[----:B---3--:R-:W-:-:S15]  /*3f4a0*/  HMMA.16816.F32 R4, R12, R20, R4 ;  /* 0x000000140c04723c */ /* 0x008fde0000001804 */
[----:B------:R-:W-:-:S04]  /*3f4b0*/  NOP ;  /* 0x0000000000007918 */ /* 0x000fc80000000000 */
[----:B------:R-:W-:Y:S04]  /*3f4c0*/  STL.64 [R1+0x20], R4 ;  /* 0x0000200401007387 */ /* 0x000fe80000100a00 */
[----:B------:R0:W-:Y:S02]  /*3f4d0*/  STL.64 [R1+0x28], R6 ;  /* 0x0000280601007387 */ /* 0x0001e40000100a00 */
[----:B0-----:R-:W-:-:S15]  /*3f4e0*/  HMMA.16816.F32 R4, R12, R18, R8 ;  /* 0x000000120c04723c */ /* 0x001fde0000001808 */
[----:B------:R-:W-:-:S04]  /*3f4f0*/  NOP ;  /* 0x0000000000007918 */ /* 0x000fc80000000000 */
[----:B------:R-:W-:Y:S04]  /*3f500*/  STL.64 [R1+0x40], R4 ;  /* 0x0000400401007387 */ /* 0x000fe80000100a00 */
[----:B------:R2:W-:Y:S02]  /*3f510*/  STL.64 [R1+0x48], R6 ;  /* 0x0000480601007387 */ /* 0x0005e40000100a00 */
[----:B--2---:R-:W-:Y:S02]  /*3f520*/  HMMA.16816.F32 R4, R12, R16, R24 ;  /* 0x000000100c04723c */ /* 0x004fe40000001818 */
[----:B------:R-:W-:Y:S04]  /*3f530*/  STL.64 [R1+0x3180], R18 ;  /* 0x0031801201007387 */ /* 0x000fe80000100a00 */
[----:B------:R0:W-:Y:S01]  /*3f540*/  STL.64 [R1+0x3178], R16 ;  /* 0x0031781001007387 */ /* 0x0001e20000100a00 */
[----:B------:R-:W-:-:S12]  /*3f550*/  F2FP.F16.E5M2.UNPACK_B R10, R22 ;  /* 0x00000016ff0a723e */ /* 0x000fd800020004ff */
[----:B------:R1:W-:Y:S04]  /*3f560*/  STL.64 [R1+0x60], R4 ;  /* 0x0000600401007387 */ /* 0x0003e80000100a00 */
[----:B------:R-:W-:Y:S04]  /*3f570*/  STL.64 [R1+0x68], R6 ;  /* 0x0000680601007387 */ /* 0x000fe80000100a00 */
[----:B0-----:R-:W2:Y:S04]  /*3f580*/  LDL.LU R16, [R1+0x7d0] ;  /* 0x0007d00001107983 */ /* 0x001ea80000300800 */
[----:B------:R-:W2:Y:S04]  /*3f590*/  LDL.LU R17, [R1+0x7d4] ;  /* 0x0007d40001117983 */ /* 0x000ea80000300800 */
[----:B------:R-:W3:Y:S04]  /*3f5a0*/  LDL.LU R18, [R1+0x7d8] ;  /* 0x0007d80001127983 */ /* 0x000ee80000300800 */
[----:B------:R-:W3:Y:S04]  /*3f5b0*/  LDL.LU R19, [R1+0x7dc] ;  /* 0x0007dc0001137983 */ /* 0x000ee80000300800 */
[----:B------:R-:W2:Y:S04]  /*3f5c0*/  LDL R2, [R1+0x868] ;  /* 0x0008680001027983 */ /* 0x000ea80000100800 */
[----:B------:R-:W2:Y:S04]  /*3f5d0*/  LDL R3, [R1+0x86c] ;  /* 0x00086c0001037983 */ /* 0x000ea80000100800 */
[----:B-1----:R-:W2:Y:S04]  /*3f5e0*/  LDL R5, [R1+0x85c] ;  /* 0x00085c0001057983 */ /* 0x002ea80000100800 */
[----:B------:R-:W2:Y:S04]  /*3f5f0*/  LDL.LU R22, [R1+0xcf0] ;  /* 0x000cf00001167983 */ /* 0x000ea80000300800 */
[----:B------:R-:W2:Y:S04]  /*3f600*/  LDL.LU R20, [R1+0xcfc] ;  /* 0x000cfc0001147983 */ /* 0x000ea80000300800 */
[----:B--2---:R0:W-:Y:S04]  /*3f610*/  STL [R1+0x31a0], R20 ;  /* 0x0031a01401007387 */ /* 0x0041e80000100800 */
[----:B0-----:R-:W2:Y:S04]  /*3f620*/  LDL.LU R20, [R1+0xcf4] ;  /* 0x000cf40001147983 */ /* 0x001ea80000300800 */
[----:B------:R-:W2:Y:S04]  /*3f630*/  LDL.LU R23, [R1+0xcf8] ;  /* 0x000cf80001177983 */ /* 0x000ea80000300800 */
[----:B------:R-:W3:Y:S04]  /*3f640*/  LDL.LU R21, [R1+0xd04] ;  /* 0x000d040001157983 */ /* 0x000ee80000300800 */
[----:B--2---:R-:W-:Y:S04]  /*3f650*/  STL.64 [R1+0x31b0], R22 ;  /* 0x0031b01601007387 */ /* 0x004fe80000100a00 */
[----:B---3--:R0:W-:Y:S04]  /*3f660*/  STL.64 [R1+0x31a8], R20 ;  /* 0x0031a81401007387 */ /* 0x0081e80000100a00 */
[----:B0-----:R-:W2:Y:S04]  /*3f670*/  LDL.LU R20, [R1+0x7e0] ;  /* 0x0007e00001147983 */ /* 0x001ea80000300800 */
[----:B------:R-:W2:Y:S04]  /*3f680*/  LDL.LU R21, [R1+0x7e4] ;  /* 0x0007e40001157983 */ /* 0x000ea80000300800 */
[----:B------:R-:W3:Y:S04]  /*3f690*/  LDL.LU R22, [R1+0x7e8] ;  /* 0x0007e80001167983 */ /* 0x000ee80000300800 */
[----:B------:R-:W3:Y:S04]  /*3f6a0*/  LDL.LU R23, [R1+0x7ec] ;  /* 0x0007ec0001177983 */ /* 0x000ee80000300800 */
[----:B------:R-:W2:Y:S04]  /*3f6b0*/  LDL R6, [R1+0x848] ;  /* 0x0008480001067983 */ /* 0x000ea80000100800 */
[----:B------:R-:W2:Y:S04]  /*3f6c0*/  LDL R7, [R1+0x84c] ;  /* 0x00084c0001077983 */ /* 0x000ea80000100800 */
[----:B------:R-:W3:Y:S04]  /*3f6d0*/  LDL R4, [R1+0x858] ;  /* 0x0008580001047983 */ /* 0x000ee80000100800 */
[----:B------:R-:W4:Y:S04]  /*3f6e0*/  LDL R9, [R1+0x83c] ;  /* 0x00083c0001097983 */ /* 0x000f280000100800 */
[----:B--2---:R-:W-:Y:S04]  /*3f6f0*/  STL.64 [R1+0x31e0], R6 ;  /* 0x0031e00601007387 */ /* 0x004fe80000100a00 */
[----:B---3--:R0:W-:Y:S04]  /*3f700*/  STL.64 [R1+0x31d8], R4 ;  /* 0x0031d80401007387 */ /* 0x0081e80000100a00 */
[----:B0-----:R-:W2:Y:S04]  /*3f710*/  LDL.LU R4, [R1+0x80] ;  /* 0x0000800001047983 */ /* 0x001ea80000300800 */
[----:B------:R-:W2:Y:S04]  /*3f720*/  LDL.LU R5, [R1+0x84] ;  /* 0x0000840001057983 */ /* 0x000ea80000300800 */
[----:B------:R-:W2:Y:S04]  /*3f730*/  LDL.LU R6, [R1+0x88] ;  /* 0x0000880001067983 */ /* 0x000ea80000300800 */
[----:B------:R-:W2:Y:S04]  /*3f740*/  LDL.LU R7, [R1+0x8c] ;  /* 0x00008c0001077983 */ /* 0x000ea80000300800 */
[----:B------:R-:W3:Y:S04]  /*3f750*/  LDL R8, [R1+0x838] ;  /* 0x0008380001087983 */ /* 0x000ee80000100800 */
[----:B------:R-:W-:Y:S04]  /*3f760*/  STL.64 [R1+0x31c0], R22 ;  /* 0x0031c01601007387 */ /* 0x000fe80000100a00 */
[----:B------:R0:W-:Y:S04]  /*3f770*/  STL.64 [R1+0x31b8], R20 ;  /* 0x0031b81401007387 */ /* 0x0001e80000100a00 */
[----:B0-----:R-:W2:Y:S04]  /*3f780*/  LDL.LU R20, [R1+0x1b0] ;  /* 0x0001b00001147983 */ /* 0x001ea80000300800 */
[----:B------:R-:W2:Y:S04]  /*3f790*/  LDL.LU R21, [R1+0x1b4] ;  /* 0x0001b40001157983 */ /* 0x000ea80000300800 */
[----:B------:R-:W2:Y:S04]  /*3f7a0*/  LDL.LU R22, [R1+0x1b8] ;  /* 0x0001b80001167983 */ /* 0x000ea80000300800 */
[----:B------:R-:W2:Y:S01]  /*3f7b0*/  LDL.LU R23, [R1+0x1bc] ;  /* 0x0001bc0001177983 */ /* 0x000ea20000300800 */
[----:B----4-:R-:W-:-:S03]  /*3f7c0*/  F2FP.F16.E5M2.UNPACK_B R11, R0 ;  /* 0x00000000ff0b723e */ /* 0x010fc600020004ff */
        /* <DEDUP_REMOVED lines=9> */
[----:B------:R-:W-:Y:S04]  /*3f860*/  STL.64 [R1+0x3190], R18 ;  /* 0x0031901201007387 */ /* 0x000fe80000100a00 */
[----:B------:R0:W-:Y:S04]  /*3f870*/  STL.64 [R1+0x3188], R16 ;  /* 0x0031881001007387 */ /* 0x0001e80000100a00 */
[----:B0-----:R-:W4:Y:S04]  /*3f880*/  LDL.LU R16, [R1+0x1a0] ;  /* 0x0001a00001107983 */ /* 0x001f280000300800 */
[----:B------:R-:W4:Y:S04]  /*3f890*/  LDL.LU R17, [R1+0x1a4] ;  /* 0x0001a40001117983 */ /* 0x000f280000300800 */
[----:B------:R-:W4:Y:S04]  /*3f8a0*/  LDL.LU R18, [R1+0x1a8] ;  /* 0x0001a80001127983 */ /* 0x000f280000300800 */
[----:B------:R-:W4:Y:S04]  /*3f8b0*/  LDL.LU R19, [R1+0x1ac] ;  /* 0x0001ac0001137983 */ /* 0x000f280000300800 */
[----:B------:R-:W4:Y:S04]  /*3f8c0*/  LDL.LU R24, [R1+0x7b0] ;  /* 0x0007b00001187983 */ /* 0x000f280000300800 */
[----:B------:R-:W4:Y:S04]  /*3f8d0*/  LDL.LU R25, [R1+0x7b4] ;  /* 0x0007b40001197983 */ /* 0x000f280000300800 */
[----:B------:R-:W4:Y:S04]  /*3f8e0*/  LDL.LU R26, [R1+0x7b8] ;  /* 0x0007b800011a7983 */ /* 0x000f280000300800 */
[----:B------:R-:W4:Y:S01]  /*3f8f0*/  LDL.LU R27, [R1+0x7bc] ;  /* 0x0007bc00011b7983 */ /* 0x000f220000300800 */
[----:B---3--:R-:W-:-:S02]  /*3f900*/  F2FP.F16.E5M2.UNPACK_B R8, R8 ;  /* 0x00000008ff08723e */ /* 0x008fc400020004ff */
[----:B------:R-:W-:Y:S01]  /*3f910*/  F2FP.F16.E5M2.UNPACK_B R9, R9 ;  /* 0x00000009ff09723e */ /* 0x000fe200020004ff */
[C---:B------:R-:W-:Y:S08]  /*3f920*/  HMMA.16816.F32 R4, R12.reuse, R10, R4 ;  /* 0x0000000a0c04723c */ /* 0x040ff00000001804 */
[----:B--2---:R-:W-:Y:S01]  /*3f930*/  HMMA.16816.F32 R20, R12, R8, R20 ;  /* 0x000000080c14723c */ /* 0x004fe20000001814 */
[----:B----4-:R-:W-:Y:S04]  /*3f940*/  STL.64 [R1+0x3170], R26 ;  /* 0x0031701a01007387 */ /* 0x010fe80000100a00 */
[----:B------:R0:W-:Y:S04]  /*3f950*/  STL.64 [R1+0x3168], R24 ;  /* 0x0031681801007387 */ /* 0x0001e80000100a00 */
[----:B0-----:R-:W2:Y:S04]  /*3f960*/  LDL.LU R24, [R1+0x7c0] ;  /* 0x0007c00001187983 */ /* 0x001ea80000300800 */
[----:B------:R-:W2:Y:S04]  /*3f970*/  LDL.LU R25, [R1+0x7c4] ;  /* 0x0007c40001197983 */ /* 0x000ea80000300800 */
[----:B------:R-:W2:Y:S04]  /*3f980*/  LDL.LU R26, [R1+0x7c8] ;  /* 0x0007c800011a7983 */ /* 0x000ea80000300800 */
[----:B------:R-:W2:Y:S04]  /*3f990*/  LDL.LU R27, [R1+0x7cc] ;  /* 0x0007cc00011b7983 */ /* 0x000ea80000300800 */
        /* <DEDUP_REMOVED lines=8> */
[----:B---3--:R-:W-:-:S02]  /*3fa20*/  F2FP.F16.E5M2.UNPACK_B R6, R6 ;  /* 0x00000006ff06723e */ /* 0x008fc400020004ff */
[----:B------:R-:W-:-:S07]  /*3fa30*/  F2FP.F16.E5M2.UNPACK_B R7, R7 ;  /* 0x00000007ff07723e */ /* 0x000fce00020004ff */
[----:B--2---:R-:W-:-:S15]  /*3fa40*/  HMMA.16816.F32 R20, R12, R6, R20 ;  /* 0x000000060c14723c */ /* 0x004fde0000001814 */
[----:B------:R-:W-:-:S04]  /*3fa50*/  NOP ;  /* 0x0000000000007918 */ /* 0x000fc80000000000 */
[----:B------:R-:W-:Y:S04]  /*3fa60*/  STL.64 [R1+0x1b0], R20 ;  /* 0x0001b01401007387 */ /* 0x000fe80000100a00 */
[----:B------:R0:W-:Y:S04]  /*3fa70*/  STL.64 [R1+0x1b8], R22 ;  /* 0x0001b81601007387 */ /* 0x0001e80000100a00 */
[----:B0-----:R-:W2:Y:S04]  /*3fa80*/  LDL.LU.64 R22, [R1+0x31c0] ;  /* 0x0031c00001167983 */ /* 0x001ea80000300a00 */
[----:B------:R-:W2:Y:S01]  /*3fa90*/  LDL.LU.64 R20, [R1+0x31b8] ;  /* 0x0031b80001147983 */ /* 0x000ea20000300a00 */
[----:B----4-:R-:W-:-:S02]  /*3faa0*/  F2FP.F16.E5M2.UNPACK_B R4, R4 ;  /* 0x00000004ff04723e */ /* 0x010fc400020004ff */
[----:B------:R-:W-:-:S07]  /*3fab0*/  F2FP.F16.E5M2.UNPACK_B R5, R5 ;  /* 0x00000005ff05723e */ /* 0x000fce00020004ff */
[----:B--2---:R-:W-:-:S15]  /*3fac0*/  HMMA.16816.F32 R20, R12, R4, R20 ;  /* 0x000000040c14723c */ /* 0x004fde0000001814 */
[----:B------:R-:W-:-:S04]  /*3fad0*/  NOP ;  /* 0x0000000000007918 */ /* 0x000fc80000000000 */
[----:B------:R-:W-:Y:S04]  /*3fae0*/  STL.64 [R1+0x7e0], R20 ;  /* 0x0007e01401007387 */ /* 0x000fe80000100a00 */
[----:B------:R0:W-:Y:S04]  /*3faf0*/  STL.64 [R1+0x7e8], R22 ;  /* 0x0007e81601007387 */ /* 0x0001e80000100a00 */
[----:B0-----:R-:W2:Y:S04]  /*3fb00*/  LDL.LU.64 R22, [R1+0x31b0] ;  /* 0x0031b00001167983 */ /* 0x001ea80000300a00 */
[----:B------:R-:W2:Y:S01]  /*3fb10*/  LDL.LU.64 R20, [R1+0x31a8] ;  /* 0x0031a80001147983 */ /* 0x000ea20000300a00 */
[----:B------:R-:W-:-:S02]  /*3fb20*/  F2FP.F16.E5M2.UNPACK_B R2, R2 ;  /* 0x00000002ff02723e */ /* 0x000fc400020004ff */
[----:B------:R-:W-:Y:S01]  /*3fb30*/  F2FP.F16.E5M2.UNPACK_B R3, R3 ;  /* 0x00000003ff03723e */ /* 0x000fe200020004ff */
[----:B--2---:R-:W-:Y:S02]  /*3fb40*/  IMAD R22, R22, 0x100, R20 ;  /* 0x0000010016167824 */ /* 0x004fe400078e0214 */
[----:B------:R-:W2:Y:S01]  /*3fb50*/  LDL.LU R20, [R1+0x31a0] ;  /* 0x0031a00001147983 */ /* 0x000ea20000300800 */
[----:B------:R-:W-:-:S03]  /*3fb60*/  IMAD R28, R28, 0x100, R21 ;  /* 0x000001001c1c7824 */ /* 0x000fc600078e0215 */
[----:B------:R-:W-:Y:S01]  /*3fb70*/  HMMA.16816.F32 R12, R12, R2, R16 ;  /* 0x000000020c0c723c */ /* 0x000fe20000001810 */
[----:B------:R-:W-:Y:S02]  /*3fb80*/  IMAD R29, R0, 0x100, R29 ;  /* 0x00000100001d7824 */ /* 0x000fe400078e021d */
[----:B--2---:R-:W-:Y:S02]  /*3fb90*/  IMAD R23, R23, 0x100, R20 ;  /* 0x0000010017177824 */ /* 0x004fe400078e0214 */
[----:B------:R-:W2:Y:S04]  /*3fba0*/  LDL.LU R20, [R1+0x319c] ;  /* 0x00319c0001147983 */ /* 0x000ea80000300800 */
[----:B------:R-:W2:Y:S04]  /*3fbb0*/  LDL.LU R21, [R1+0x3198] ;  /* 0x0031980001157983 */ /* 0x000ea80000300800 */
[----:B------:R-:W2:Y:S04]  /*3fbc0*/  LDL.LU.64 R18, [R1+0x3190] ;  /* 0x0031900001127983 */ /* 0x000ea80000300a00 */
[----:B------:R-:W2:Y:S04]  /*3fbd0*/  LDL.LU.64 R16, [R1+0x3188] ;  /* 0x0031880001107983 */ /* 0x000ea80000300a00 */
        /* <DEDUP_REMOVED lines=13> */
[----:B------:R-:W3:Y:S04]  /*3fcb0*/  LDL.LU.64 R16, [R1+0x3178] ;  /* 0x0031780001107983 */ /* 0x000ee80000300a00 */
[----:B------:R0:W-:Y:S04]  /*3fcc0*/  STL [R1+0x3154], R20 ;  /* 0x0031541401007387 */ /* 0x0001e80000100800 */
[----:B------:R1:W-:Y:S04]  /*3fcd0*/  STL [R1+0x3150], R21 ;  /* 0x0031501501007387 */ /* 0x0003e80000100800 */
[----:B0-----:R-:W4:Y:S04]  /*3fce0*/  LDL.LU R20, [R1+0x780] ;  /* 0x0007800001147983 */ /* 0x001f280000300800 */
[----:B-1----:R-:W4:Y:S04]  /*3fcf0*/  LDL.LU R21, [R1+0x784] ;  /* 0x0007840001157983 */ /* 0x002f280000300800 */
[----:B------:R-:W4:Y:S04]  /*3fd00*/  LDL.LU R22, [R1+0x788] ;  /* 0x0007880001167983 */ /* 0x000f280000300800 */
[----:B------:R-:W4:Y:S01]  /*3fd10*/  LDL.LU R23, [R1+0x78c] ;  /* 0x00078c0001177983 */ /* 0x000f220000300800 */
[----:B--2---:R-:W-:-:S15]  /*3fd20*/  HMMA.16816.F32 R24, R12, R18, R24 ;  /* 0x000000120c18723c */ /* 0x004fde0000001818 */
[----:B------:R-:W-:-:S04]  /*3fd30*/  NOP ;  /* 0x0000000000007918 */ /* 0x000fc80000000000 */
[----:B------:R-:W-:Y:S04]  /*3fd40*/  STL.64 [R1+0x7c0], R24 ;  /* 0x0007c01801007387 */ /* 0x000fe80000100a00 */
[----:B------:R0:W-:Y:S04]  /*3fd50*/  STL.64 [R1+0x7c8], R26 ;  /* 0x0007c81a01007387 */ /* 0x0001e80000100a00 */
[----:B0-----:R-:W2:Y:S04]  /*3fd60*/  LDL.LU.64 R26, [R1+0x3170] ;  /* 0x00317000011a7983 */ /* 0x001ea80000300a00 */
[----:B------:R-:W2:Y:S04]  /*3fd70*/  LDL.LU.64 R24, [R1+0x3168] ;  /* 0x0031680001187983 */ /* 0x000ea80000300a00 */
[----:B------:R-:W-:Y:S04]  /*3fd80*/  STL.64 [R1+0x3130], R18 ;  /* 0x0031301201007387 */ /* 0x000fe80000100a00 */
[----:B---3--:R0:W-:Y:S01]  /*3fd90*/  STL.64 [R1+0x3128], R16 ;  /* 0x0031281001007387 */ /* 0x0081e20000100a00 */
[----:B--2---:R-:W-:-:S15]  /*3fda0*/  HMMA.16816.F32 R24, R12, R16, R24 ;  /* 0x000000100c18723c */ /* 0x004fde0000001818 */
[----:B------:R-:W-:-:S04]  /*3fdb0*/  NOP ;  /* 0x0000000000007918 */ /* 0x000fc80000000000 */
[----:B------:R1:W-:Y:S04]  /*3fdc0*/  STL.64 [R1+0x7b0], R24 ;  /* 0x0007b01801007387 */ /* 0x0003e80000100a00 */
[----:B------:R2:W-:Y:S04]  /*3fdd0*/  STL.64 [R1+0x7b8], R26 ;  /* 0x0007b81a01007387 */ /* 0x0005e80000100a00 */
[----:B0-----:R-:W3:Y:S04]  /*3fde0*/  LDL.LU R16, [R1+0x790] ;  /* 0x0007900001107983 */ /* 0x001ee80000300800 */
[----:B------:R-:W3:Y:S04]  /*3fdf0*/  LDL.LU R17, [R1+0x794] ;  /* 0x0007940001117983 */ /* 0x000ee80000300800 */
[----:B------:R-:W3:Y:S04]  /*3fe00*/  LDL.LU R18, [R1+0x798] ;  /* 0x0007980001127983 */ /* 0x000ee80000300800 */
[----:B------:R-:W3:Y:S04]  /*3fe10*/  LDL.LU R19, [R1+0x79c] ;  /* 0x00079c0001137983 */ /* 0x000ee80000300800 */
        /* <DEDUP_REMOVED lines=11> */
[C---:B------:R-:W-:Y:S03]  /*3fed0*/  HMMA.16816.F32 R16, R12.reuse, R8, R16 ;  /* 0x000000080c10723c */ /* 0x040fe60000001810 */
        /* <DEDUP_REMOVED lines=9> */
[----:B----4-:R-:W-:-:S15]  /*3ff70*/  HMMA.16816.F32 R16, R12, R6, R20 ;  /* 0x000000060c10723c */ /* 0x010fde0000001814 */
        /* <DEDUP_REMOVED lines=1090> */
[----:B------:R-:W-:Y:S04]  /*443a0*/  STL [R1+0x2c9c], R2 ;  /* 0x002c9c0201007387 */ /* 0x000fe80000100800 */
        /* <DEDUP_REMOVED lines=15> */
[----:B------:R-:W2:Y:S01]  /*444a0*/  LDL.LU R2, [R1+0xe8c] ;  /* 0x000e8c0001027983 */ /* 0x000ea20000300800 */
        /* <DEDUP_REMOVED lines=121> */
[----:B------:R-:W-:Y:S09]  /*44c40*/  STL [R1+0x2c34], R3 ;  /* 0x002c340301007387 */ /* 0x000ff20000100800 */
        /* <DEDUP_REMOVED lines=30> */
[C---:B--2---:R-:W-:Y:S08]  /*44e30*/  HMMA.16816.F32 R24, R12.reuse, R10, R24 ;  /* 0x0000000a0c18723c */ /* 0x044ff00000001818 */
[C---:B---3--:R-:W-:Y:S11]  /*44e40*/  HMMA.16816.F32 R16, R12.reuse, R8, R16 ;  /* 0x000000080c10723c */ /* 0x048ff60000001810 */
[----:B------:R-:W-:Y:S04]  /*44e50*/  STL.64 [R1+0x260], R24 ;  /* 0x0002601801007387 */ /* 0x000fe80000100a00 */
[----:B------:R0:W-:Y:S04]  /*44e60*/  STL.64 [R1+0x268], R26 ;  /* 0x0002681a01007387 */ /* 0x0001e80000100a00 */
[----:B0-----:R-:W2:Y:S04]  /*44e70*/  LDL.LU R26, [R1+0xecc] ;  /* 0x000ecc00011a7983 */ /* 0x001ea80000300800 */
[----:B------:R-:W2:Y:S04]  /*44e80*/  LDL.LU R27, [R1+0xec8] ;  /* 0x000ec800011b7983 */ /* 0x000ea80000300800 */
[----:B------:R-:W-:Y:S04]  /*44e90*/  STL.64 [R1+0x2bf8], R10 ;  /* 0x002bf80a01007387 */ /* 0x000fe80000100a00 */
[----:B------:R0:W-:Y:S04]  /*44ea0*/  STL.64 [R1+0x2bf0], R8 ;  /* 0x002bf00801007387 */ /* 0x0001e80000100a00 */
[----:B------:R-:W-:Y:S04]  /*44eb0*/  STL.64 [R1+0x250], R16 ;  /* 0x0002501001007387 */ /* 0x000fe80000100a00 */
[----:B------:R-:W-:Y:S04]  /*44ec0*/  STL.64 [R1+0x258], R18 ;  /* 0x0002581201007387 */ /* 0x000fe80000100a00 */
[----:B0-----:R-:W3:Y:S04]  /*44ed0*/  LDL.LU R8, [R1+0x200] ;  /* 0x0002000001087983 */ /* 0x001ee80000300800 */
[----:B------:R-:W3:Y:S04]  /*44ee0*/  LDL.LU R9, [R1+0x204] ;  /* 0x0002040001097983 */ /* 0x000ee80000300800 */
        /* <DEDUP_REMOVED lines=27> */
[----:B---3--:R-:W-:Y:S04]  /*450a0*/  STL.64 [R1+0x2c28], R18 ;  /* 0x002c281201007387 */ /* 0x008fe80000100a00 */
[----:B------:R0:W-:Y:S04]  /*450b0*/  STL.64 [R1+0x2c20], R16 ;  /* 0x002c201001007387 */ /* 0x0001e80000100a00 */
[----:B0-----:R-:W2:Y:S04]  /*450c0*/  LDL.LU R16, [R1+0xd0] ;  /* 0x0000d00001107983 */ /* 0x001ea80000300800 */
[----:B------:R-:W2:Y:S04]  /*450d0*/  LDL.LU R17, [R1+0xd4] ;  /* 0x0000d40001117983 */ /* 0x000ea80000300800 */
[----:B------:R-:W2:Y:S04]  /*450e0*/  LDL.LU R18, [R1+0xd8] ;  /* 0x0000d80001127983 */ /* 0x000ea80000300800 */
[----:B------:R-:W2:Y:S04]  /*450f0*/  LDL.LU R19, [R1+0xdc] ;  /* 0x0000dc0001137983 */ /* 0x000ea80000300800 */
[----:B----4-:R-:W-:Y:S04]  /*45100*/  STL.64 [R1+0x2c08], R10 ;  /* 0x002c080a01007387 */ /* 0x010fe80000100a00 */
[----:B------:R0:W-:Y:S04]  /*45110*/  STL.64 [R1+0x2c00], R8 ;  /* 0x002c000801007387 */ /* 0x0001e80000100a00 */
[----:B0-----:R-:W3:Y:S04]  /*45120*/  LDL.LU R8, [R1+0x210] ;  /* 0x0002100001087983 */ /* 0x001ee80000300800 */
[----:B------:R-:W3:Y:S04]  /*45130*/  LDL.LU R9, [R1+0x214] ;  /* 0x0002140001097983 */ /* 0x000ee80000300800 */
[----:B------:R-:W3:Y:S04]  /*45140*/  LDL.LU R10, [R1+0x218] ;  /* 0x00021800010a7983 */ /* 0x000ee80000300800 */
[----:B------:R-:W3:Y:S04]  /*45150*/  LDL.LU R11, [R1+0x21c] ;  /* 0x00021c00010b7983 */ /* 0x000ee80000300800 */
        /* <DEDUP_REMOVED lines=8> */
[----:B0-----:R-:W4:Y:S04]  /*451e0*/  LDL.LU.64 R22, [R1+0x2c40] ;  /* 0x002c400001167983 */ /* 0x001f280000300a00 */
[----:B------:R-:W2:Y:S04]  /*451f0*/  LDL.LU.64 R20, [R1+0x2c38] ;  /* 0x002c380001147983 */ /* 0x000ea80000300a00 */
[----:B------:R-:W-:Y:S04]  /*45200*/  STL.64 [R1+0x2bd8], R6 ;  /* 0x002bd80601007387 */ /* 0x000fe80000100a00 */
[----:B------:R0:W-:Y:S04]  /*45210*/  STL.64 [R1+0x2bd0], R4 ;  /* 0x002bd00401007387 */ /* 0x0001e80000100a00 */
[----:B0-----:R-:W2:Y:S04]  /*45220*/  LDL.LU R4, [R1+0x1e0] ;  /* 0x0001e00001047983 */ /* 0x001ea80000300800 */
[----:B------:R-:W2:Y:S04]  /*45230*/  LDL.LU R5, [R1+0x1e4] ;  /* 0x0001e40001057983 */ /* 0x000ea80000300800 */
[----:B------:R-:W2:Y:S04]  /*45240*/  LDL.LU R6, [R1+0x1e8] ;  /* 0x0001e80001067983 */ /* 0x000ea80000300800 */
[----:B------:R-:W2:Y:S01]  /*45250*/  LDL.LU R7, [R1+0x1ec] ;  /* 0x0001ec0001077983 */ /* 0x000ea20000300800 */
[----:B----4-:R-:W-:-:S03]  /*45260*/  IMAD R22, R22, 0x100, R3 ;  /* 0x0000010016167824 */ /* 0x010fc600078e0203 */
[----:B--2---:R-:W-:Y:S04]  /*45270*/  STL.64 [R1+0x2be8], R6 ;  /* 0x002be80601007387 */ /* 0x004fe80000100a00 */
[----:B------:R0:W-:Y:S04]  /*45280*/  STL.64 [R1+0x2be0], R4 ;  /* 0x002be00401007387 */ /* 0x0001e80000100a00 */
[----:B0-----:R-:W2:Y:S04]  /*45290*/  LDL.LU R4, [R1+0x1f0] ;  /* 0x0001f00001047983 */ /* 0x001ea80000300800 */
[----:B------:R-:W2:Y:S04]  /*452a0*/  LDL.LU R5, [R1+0x1f4] ;  /* 0x0001f40001057983 */ /* 0x000ea80000300800 */
[----:B------:R-:W2:Y:S04]  /*452b0*/  LDL.LU R6, [R1+0x1f8] ;  /* 0x0001f80001067983 */ /* 0x000ea80000300800 */
[----:B------:R-:W2:Y:S04]  /*452c0*/  LDL.LU R7, [R1+0x1fc] ;  /* 0x0001fc0001077983 */ /* 0x000ea80000300800 */
[----:B------:R-:W4:Y:S01]  /*452d0*/  LDL.LU R3, [R1+0x2c34] ;  /* 0x002c340001037983 */ /* 0x000f220000300800 */
[----:B------:R-:W-:-:S02]  /*452e0*/  IMAD R23, R23, 0x100, R0 ;  /* 0x0000010017177824 */ /* 0x000fc400078e0200 */
[----:B------:R-:W-:Y:S01]  /*452f0*/  IMAD R28, R28, 0x100, R29 ;  /* 0x000001001c1c7824 */ /* 0x000fe200078e021d */
[----:B------:R-:W2:Y:S01]  /*45300*/  LDL.LU R0, [R1+0x2c30] ;  /* 0x002c300001007983 */ /* 0x000ea20000300800 */
[----:B------:R-:W-:-:S03]  /*45310*/  IMAD R29, R25, 0x100, R24 ;  /* 0x00000100191d7824 */ /* 0x000fc600078e0218 */
[----:B------:R-:W2:Y:S04]  /*45320*/  LDL.LU R24, [R1+0xf14] ;  /* 0x000f140001187983 */ /* 0x000ea80000300800 */
[----:B------:R-:W2:Y:S01]  /*45330*/  LDL.LU R25, [R1+0xf10] ;  /* 0x000f100001197983 */ /* 0x000ea20000300800 */
[----:B----4-:R-:W-:Y:S03]  /*45340*/  HMMA.16816.F32 R12, R12, R2, R16 ;  /* 0x000000020c0c723c */ /* 0x010fe60000001810 */
[----:B------:R-:W4:Y:S04]  /*45350*/  LDL.LU.64 R18, [R1+0x2c28] ;  /* 0x002c280001127983 */ /* 0x000f280000300a00 */
[----:B------:R-:W4:-:S12]  /*45360*/  LDL.LU.64 R16, [R1+0x2c20] ;  /* 0x002c200001107983 */ /* 0x000f180000300a00 */
[----:B------:R0:W-:Y:S04]  /*45370*/  STL.64 [R1+0xd0], R12 ;  /* 0x0000d00c01007387 */ /* 0x0001e80000100a00 */
[----:B------:R1:W-:Y:S01]  /*45380*/  STL.64 [R1+0xd8], R14 ;  /* 0x0000d80e01007387 */ /* 0x0003e20000100a00 */
[----:B0-----:R-:W-:Y:S02]  /*45390*/  F2FP.F16.E5M2.UNPACK_B R12, R22 ;  /* 0x00000016ff0c723e */ /* 0x001fe400020004ff */
[----:B------:R-:W-:Y:S02]  /*453a0*/  F2FP.F16.E5M2.UNPACK_B R13, R23 ;  /* 0x00000017ff0d723e */ /* 0x000fe400020004ff */
[----:B-1----:R-:W-:Y:S02]  /*453b0*/  F2FP.F16.E5M2.UNPACK_B R14, R28 ;  /* 0x0000001cff0e723e */ /* 0x002fe400020004ff */
[----:B------:R-:W-:Y:S01]  /*453c0*/  F2FP.F16.E5M2.UNPACK_B R15, R29 ;  /* 0x0000001dff0f723e */ /* 0x000fe200020004ff */
[----:B------:R-:W2:Y:S04]  /*453d0*/  LDL.LU R22, [R1+0xec0] ;  /* 0x000ec00001167983 */ /* 0x000ea80000300800 */
[----:B------:R-:W2:Y:S02]  /*453e0*/  LDL.LU R23, [R1+0xec4] ;  /* 0x000ec40001177983 */ /* 0x000ea40000300800 */
        /* <DEDUP_REMOVED lines=40> */
[----:B------:R-:W2:Y:S01]  /*45670*/  LDL.LU R10, [R1+0x1d8] ;  /* 0x0001d800010a7983 */ /* 0x000ea20000300800 */
[----:B------:R-:W-:-:S02]  /*45680*/  IMAD.MOV.U32 R11, RZ, RZ, R0 ;  /* 0x000000ffff0b7224 */ /* 0x000fc400078e0000 */
[----:B------:R-:W-:Y:S02]  /*45690*/  IMAD R22, R22, 0x100, R23 ;  /* 0x0000010016167824 */ /* 0x000fe400078e0217 */
[----:B------:R-:W-:-:S03]  /*456a0*/  IMAD R23, R27, 0x100, R26 ;  /* 0x000001001b177824 */ /* 0x000fc600078e021a */
[----:B--2---:R-:W-:-:S15]  /*456b0*/  HMMA.16816.F32 R8, R12, R6, R8 ;  /* 0x000000060c08723c */ /* 0x004fde0000001808 */
[----:B------:R-:W-:-:S04]  /*456c0*/  NOP ;  /* 0x0000000000007918 */ /* 0x000fc80000000000 */
[----:B------:R-:W-:Y:S04]  /*456d0*/  STL.64 [R1+0x1d0], R8 ;  /* 0x0001d00801007387 */ /* 0x000fe80000100a00 */
[----:B------:R4:W-:Y:S01]  /*456e0*/  STL [R1+0x1d8], R10 ;  /* 0x0001d80a01007387 */ /* 0x0009e20000100800 */
[----:B------:R-:W-:Y:S02]  /*456f0*/  IMAD.MOV.U32 R0, RZ, RZ, R11 ;  /* 0x000000ffff007224 */ /* 0x000fe400078e000b */
[----:B----4-:R-:W-:Y:S03]  /*45700*/  HMMA.16816.F32 R8, R12, R4, R16 ;  /* 0x000000040c08723c */ /* 0x010fe60000001810 */
[----:B------:R-:W-:Y:S04]  /*45710*/  STL [R1+0x2548], R0 ;  /* 0x0025480001007387 */ /* 0x000fe80000100800 */
[----:B------:R-:W-:Y:S04]  /*45720*/  STL.64 [R1+0x2b78], R6 ;  /* 0x002b780601007387 */ /* 0x000fe80000100a00 */
[----:B------:R-:W-:Y:S08]  /*45730*/  STL.64 [R1+0x2b70], R4 ;  /* 0x002b700401007387 */ /* 0x000ff00000100a00 */
[----:B------:R-:W-:Y:S04]  /*45740*/  STL.64 [R1+0x1c0], R8 ;  /* 0x0001c00801007387 */ /* 0x000fe80000100a00 */
[----:B------:R-:W-:Y:S04]  /*45750*/  STL.64 [R1+0x1c8], R10 ;  /* 0x0001c80a01007387 */ /* 0x000fe80000100a00 */
[----:B------:R-:W2:Y:S04]  /*45760*/  LDL.LU R26, [R1+0xf1c] ;  /* 0x000f1c00011a7983 */ /* 0x000ea80000300800 */
[----:B------:R-:W2:Y:S04]  /*45770*/  LDL.LU R27, [R1+0xf18] ;  /* 0x000f1800011b7983 */ /* 0x000ea80000300800 */
[----:B------:R-:W-:Y:S04]  /*45780*/  STL.64 [R1+0x2bc8], R22 ;  /* 0x002bc81601007387 */ /* 0x000fe80000100a00 */
[----:B------:R0:W-:Y:S04]  /*45790*/  STL.64 [R1+0x2bc0], R20 ;  /* 0x002bc01401007387 */ /* 0x0001e80000100a00 */
[----:B0-----:R-:W3:Y:S04]  /*457a0*/  LDL.LU R20, [R1+0xc0] ;  /* 0x0000c00001147983 */ /* 0x001ee80000300800 */
[----:B------:R-:W3:Y:S04]  /*457b0*/  LDL.LU R21, [R1+0xc4] ;  /* 0x0000c40001157983 */ /* 0x000ee80000300800 */
[----:B------:R-:W3:Y:S04]  /*457c0*/  LDL.LU R22, [R1+0xc8] ;  /* 0x0000c80001167983 */ /* 0x000ee80000300800 */
[----:B------:R-:W3:Y:S04]  /*457d0*/  LDL.LU R23, [R1+0xcc] ;  /* 0x0000cc0001177983 */ /* 0x000ee80000300800 */
[----:B------:R-:W4:Y:S04]  /*457e0*/  LDL.LU R4, [R1+0x30] ;  /* 0x0000300001047983 */ /* 0x000f280000300800 */
        /* <DEDUP_REMOVED lines=11> */
[----:B------:R-:W-:-:S02]  /*458a0*/  IMAD R28, R25, 0x100, R24 ;  /* 0x00000100191c7824 */ /* 0x000fc400078e0218 */
[----:B--2---:R-:W-:Y:S01]  /*458b0*/  IMAD R29, R27, 0x100, R26 ;  /* 0x000001001b1d7824 */ /* 0x004fe200078e021a */
[----:B---3--:R-:W-:Y:S04]  /*458c0*/  STL.64 [R1+0x2ba8], R10 ;  /* 0x002ba80a01007387 */ /* 0x008fe80000100a00 */
[----:B------:R0:W-:Y:S04]  /*458d0*/  STL.64 [R1+0x2ba0], R8 ;  /* 0x002ba00801007387 */ /* 0x0001e80000100a00 */
[----:B0-----:R-:W2:Y:S04]  /*458e0*/  LDL.LU R8, [R1+0x90] ;  /* 0x0000900001087983 */ /* 0x001ea80000300800 */
[----:B------:R-:W2:Y:S04]  /*458f0*/  LDL.LU R9, [R1+0x94] ;  /* 0x0000940001097983 */ /* 0x000ea80000300800 */
[----:B------:R-:W2:Y:S04]  /*45900*/  LDL.LU R10, [R1+0x98] ;  /* 0x00009800010a7983 */ /* 0x000ea80000300800 */
[----:B------:R-:W2:Y:S04]  /*45910*/  LDL.LU R11, [R1+0x9c] ;  /* 0x00009c00010b7983 */ /* 0x000ea80000300800 */
[----:B------:R-:W-:Y:S04]  /*45920*/  STL.64 [R1+0x2b88], R6 ;  /* 0x002b880601007387 */ /* 0x000fe80000100a00 */
[----:B----4-:R0:W-:Y:S01]  /*45930*/  STL.64 [R1+0x2b80], R4 ;  /* 0x002b800401007387 */ /* 0x0101e20000100a00 */
[----:B------:R-:W-:Y:S03]  /*45940*/  HMMA.16816.F32 R12, R12, R2, R20 ;  /* 0x000000020c0c723c */ /* 0x000fe60000001814 */
        /* <DEDUP_REMOVED lines=8> */
[----:B------:R-:W2:Y:S04]  /*459d0*/  LDL.LU.64 R22, [R1+0x2bc8] ;  /* 0x002bc80001167983 */ /* 0x000ea80000300a00 */
[----:B------:R-:W3:Y:S04]  /*459e0*/  LDL.LU.64 R20, [R1+0x2bc0] ;  /* 0x002bc00001147983 */ /* 0x000ee80000300a00 */
[----:B------:R-:W-:Y:S04]  /*459f0*/  STL.64 [R1+0xc0], R12 ;  /* 0x0000c00c01007387 */ /* 0x000fe80000100a00 */
[----:B------:R0:W-:Y:S01]  /*45a00*/  STL [R1+0xc8], R14 ;  /* 0x0000c80e01007387 */ /* 0x0001e20000100800 */
[----:B------:R-:W-:Y:S01]  /*45a10*/  IMAD.MOV.U32 R0, RZ, RZ, R15 ;  /* 0x000000ffff007224 */ /* 0x000fe200078e000f */
[----:B------:R-:W-:-:S02]  /*45a20*/  F2FP.F16.E5M2.UNPACK_B R15, R29 ;  /* 0x0000001dff0f723e */ /* 0x000fc400020004ff */
[----:B0-----:R-:W-:Y:S02]  /*45a30*/  F2FP.F16.E5M2.UNPACK_B R14, R28 ;  /* 0x0000001cff0e723e */ /* 0x001fe400020004ff */
[----:B------:R-:W-:Y:S01]  /*45a40*/  STL [R1+0x254c], R0 ;  /* 0x00254c0001007387 */ /* 0x000fe20000100800 */
[----:B--2---:R-:W-:Y:S02]  /*45a50*/  F2FP.F16.E5M2.UNPACK_B R12, R22 ;  /* 0x00000016ff0c723e */ /* 0x004fe400020004ff */
[----:B------:R-:W-:Y:S01]  /*45a60*/  F2FP.F16.E5M2.UNPACK_B R13, R23 ;  /* 0x00000017ff0d723e */ /* 0x000fe200020004ff */
[----:B------:R-:W2:Y:S04]  /*45a70*/  LDL.LU R22, [R1+0x7fc] ;  /* 0x0007fc0001167983 */ /* 0x000ea80000300800 */
        /* <DEDUP_REMOVED lines=9> */
[----:B------:R-:W2:Y:S04]  /*45b10*/  LDL.LU R20, [R1+0xf34] ;  /* 0x000f340001147983 */ /* 0x000ea80000300800 */
[----:B------:R-:W2:Y:S01]  /*45b20*/  LDL.LU R21, [R1+0xf30] ;  /* 0x000f300001157983 */ /* 0x000ea20000300800 */
[----:B---3--:R-:W-:-:S15]  /*45b30*/  HMMA.16816.F32 R8, R12, R18, R8 ;  /* 0x000000120c08723c */ /* 0x008fde0000001808 */
[----:B------:R-:W-:-:S04]  /*45b40*/  NOP ;  /* 0x0000000000007918 */ /* 0x000fc80000000000 */
[----:B------:R-:W-:Y:S04]  /*45b50*/  STL.64 [R1+0x90], R8 ;  /* 0x0000900801007387 */ /* 0x000fe80000100a00 */
[----:B------:R0:W-:Y:S01]  /*45b60*/  STL [R1+0x98], R10 ;  /* 0x0000980a01007387 */ /* 0x0001e20000100800 */
[----:B------:R-:W-:-:S03]  /*45b70*/  IMAD.MOV.U32 R0, RZ, RZ, R11 ;  /* 0x000000ffff007224 */ /* 0x000fc600078e000b */
[----:B0-----:R-:W2:Y:S04]  /*45b80*/  LDL.LU.64 R10, [R1+0x2ba8] ;  /* 0x002ba800010a7983 */ /* 0x001ea80000300a00 */
[----:B------:R-:W2:Y:S04]  /*45b90*/  LDL.LU.64 R8, [R1+0x2ba0] ;  /* 0x002ba00001087983 */ /* 0x000ea80000300a00 */
[----:B------:R-:W3:Y:S04]  /*45ba0*/  LDL.LU R18, [R1+0xf2c] ;  /* 0x000f2c0001127983 */ /* 0x000ee80000300800 */
[----:B------:R-:W3:Y:S04]  /*45bb0*/  LDL.LU R19, [R1+0xf28] ;  /* 0x000f280001137983 */ /* 0x000ee80000300800 */
[----:B------:R-:W-:Y:S01]  /*45bc0*/  STL [R1+0x2550], R0 ;  /* 0x0025500001007387 */ /* 0x000fe20000100800 */
[----:B--2---:R-:W-:-:S15]  /*45bd0*/  HMMA.16816.F32 R8, R12, R16, R8 ;  /* 0x000000100c08723c */ /* 0x004fde0000001808 */
[----:B------:R-:W-:-:S04]  /*45be0*/  NOP ;  /* 0x0000000000007918 */ /* 0x000fc80000000000 */
        /* <DEDUP_REMOVED lines=9> */
[----:B------:R0:W-:Y:S01]  /*45c80*/  STL [R1+0x58], R6 ;  /* 0x0000580601007387 */ /* 0x0001e20000100800 */
[----:B------:R-:W-:-:S03]  /*45c90*/  IMAD.MOV.U32 R0, RZ, RZ, R7 ;  /* 0x000000ffff007224 */ /* 0x000fc600078e0007 */
[----:B0-----:R-:W3:Y:S04]  /*45ca0*/  LDL.LU.64 R6, [R1+0x2b88] ;  /* 0x002b880001067983 */ /* 0x001ee80000300a00 */
[----:B------:R-:W3:Y:S04]  /*45cb0*/  LDL.LU.64 R4, [R1+0x2b80] ;  /* 0x002b800001047983 */ /* 0x000ee80000300a00 */
[----:B------:R-:W-:Y:S01]  /*45cc0*/  STL [R1+0x25c8], R0 ;  /* 0x0025c80001007387 */ /* 0x000fe20000100800 */
[----:B---3--:R-:W-:Y:S03]  /*45cd0*/  HMMA.16816.F32 R8, R12, R8, R4 ;  /* 0x000000080c08723c */ /* 0x008fe60000001804 */
[----:B------:R-:W4:Y:S04]  /*45ce0*/  LDL.LU.64 R6, [R1+0x2b78] ;  /* 0x002b780001067983 */ /* 0x000f280000300a00 */
[----:B------:R-:W2:-:S12]  /*45cf0*/  LDL.LU.64 R4, [R1+0x2b70] ;  /* 0x002b700001047983 */ /* 0x000e980000300a00 */
[----:B------:R0:W-:Y:S04]  /*45d00*/  STL.64 [R1+0x30], R8 ;  /* 0x0000300801007387 */ /* 0x0001e80000100a00 */
[----:B------:R1:W-:Y:S04]  /*45d10*/  STL.64 [R1+0x38], R10 ;  /* 0x0000380a01007387 */ /* 0x0003e80000100a00 */
[----:B0-----:R-:W2:Y:S04]  /*45d20*/  LDL.LU R8, [R1] ;  /* 0x0000000001087983 */ /* 0x001ea80000300800 */
[----:B------:R-:W2:Y:S04]  /*45d30*/  LDL.LU R9, [R1+0x4] ;  /* 0x0000040001097983 */ /* 0x000ea80000300800 */
[----:B-1----:R-:W2:Y:S04]  /*45d40*/  LDL.LU R10, [R1+0x8] ;  /* 0x00000800010a7983 */ /* 0x002ea80000300800 */
[----:B------:R-:W2:Y:S01]  /*45d50*/  LDL.LU R11, [R1+0xc] ;  /* 0x00000c00010b7983 */ /* 0x000ea20000300800 */
[----:B----4-:R-:W-:-:S15]  /*45d60*/  HMMA.16816.F32 R24, R12, R6, R24 ;  /* 0x000000060c18723c */ /* 0x010fde0000001818 */
[----:B------:R-:W-:-:S04]  /*45d70*/  NOP ;  /* 0x0000000000007918 */ /* 0x000fc80000000000 */
[----:B------:R-:W-:Y:S04]  /*45d80*/  STL.64 [R1+0x10], R24 ;  /* 0x0000101801007387 */ /* 0x000fe80000100a00 */
[----:B------:R0:W-:Y:S04]  /*45d90*/  STL.64 [R1+0x18], R26 ;  /* 0x0000181a01007387 */ /* 0x0001e80000100a00 */
[----:B0-----:R-:W3:Y:S04]  /*45da0*/  LDL.LU.64 R26, [R1+0x2b68] ;  /* 0x002b6800011a7983 */ /* 0x001ee80000300a00 */
[----:B------:R-:W3:Y:S01]  /*45db0*/  LDL.LU.64 R24, [R1+0x2b60] ;  /* 0x002b600001187983 */ /* 0x000ee20000300a00 */
[----:B--2---:R-:W-:-:S15]  /*45dc0*/  HMMA.16816.F32 R8, R12, R4, R8 ;  /* 0x000000040c08723c */ /* 0x004fde0000001808 */
[----:B------:R-:W-:-:S04]  /*45dd0*/  NOP ;  /* 0x0000000000007918 */ /* 0x000fc80000000000 */
[----:B------:R-:W-:Y:S04]  /*45de0*/  STL.64 [R1], R8 ;  /* 0x0000000801007387 */ /* 0x000fe80000100a00 */
[----:B------:R-:W-:Y:S01]  /*45df0*/  STL.64 [R1+0x8], R10 ;  /* 0x0000080a01007387 */ /* 0x000fe20000100a00 */
[----:B---3--:R-:W-:-:S15]  /*45e00*/  HMMA.16816.F32 R24, R12, R2, R24 ;  /* 0x000000020c18723c */ /* 0x008fde0000001818 */
[----:B------:R-:W-:-:S04]  /*45e10*/  NOP ;  /* 0x0000000000007918 */ /* 0x000fc80000000000 */
[----:B------:R-:W-:Y:S04]  /*45e20*/  STL.64 [R1+0x2470], R26 ;  /* 0x0024701a01007387 */ /* 0x000fe80000100a00 */
[----:B------:R0:W-:Y:S04]  /*45e30*/  STL.64 [R1+0x2468], R24 ;  /* 0x0024681801007387 */ /* 0x0001e80000100a00 */
        /* <DEDUP_REMOVED lines=22> */
[----:B------:R-:W-:-:S02]  /*45fa0*/  IMAD R5, R19, 0x100, R18 ;  /* 0x0000010013057824 */ /* 0x000fc400078e0212 */
[----:B------:R-:W-:Y:S01]  /*45fb0*/  IMAD R4, R17, 0x100, R16 ;  /* 0x0000010011047824 */ /* 0x000fe200078e0210 */
[----:B------:R-:W4:Y:S04]  /*45fc0*/  LDL.LU R19, [R1+0x80c] ;  /* 0x00080c0001137983 */ /* 0x000f280000300800 */
        /* <DEDUP_REMOVED lines=9> */
[----:B------:R-:W2:Y:S04]  /*46060*/  LDL.LU R18, [R1+0x808] ;  /* 0x0008080001127983 */ /* 0x000ea80000300800 */
        /* <DEDUP_REMOVED lines=8> */
[----:B---3--:R-:W-:Y:S04]  /*460f0*/  STL.64 [R1+0x2b58], R26 ;  /* 0x002b581a01007387 */ /* 0x008fe80000100a00 */
[----:B--2---:R0:W-:Y:S04]  /*46100*/  STL.64 [R1+0x2b50], R24 ;  /* 0x002b501801007387 */ /* 0x0041e80000100a00 */
[----:B0-----:R-:W2:Y:S04]  /*46110*/  LDL.LU R24, [R1+0x20] ;  /* 0x0000200001187983 */ /* 0x001ea80000300800 */
[----:B------:R-:W2:Y:S04]  /*46120*/  LDL.LU R25, [R1+0x24] ;  /* 0x0000240001197983 */ /* 0x000ea80000300800 */
[----:B------:R-:W2:Y:S04]  /*46130*/  LDL.LU R26, [R1+0x28] ;  /* 0x00002800011a7983 */ /* 0x000ea80000300800 */
[----:B------:R-:W2:Y:S01]  /*46140*/  LDL.LU R27, [R1+0x2c] ;  /* 0x00002c00011b7983 */ /* 0x000ea20000300800 */
[----:B------:R-:W-:-:S02]  /*46150*/  F2FP.F16.E5M2.UNPACK_B R20, R23.H1 ;  /* 0x00000017ff14723e */ /* 0x000fc400030004ff */
[----:B------:R-:W-:Y:S02]  /*46160*/  F2FP.F16.E5M2.UNPACK_B R21, R22.H1 ;  /* 0x00000016ff15723e */ /* 0x000fe400030004ff */
[----:B------:R-:W-:Y:S02]  /*46170*/  F2FP.F16.E5M2.UNPACK_B R12, R4 ;  /* 0x00000004ff0c723e */ /* 0x000fe400020004ff */
[----:B------:R-:W-:Y:S02]  /*46180*/  F2FP.F16.E5M2.UNPACK_B R13, R5 ;  /* 0x00000005ff0d723e */ /* 0x000fe400020004ff */
[----:B------:R-:W-:Y:S02]  /*46190*/  F2FP.F16.E5M2.UNPACK_B R14, R6 ;  /* 0x00000006ff0e723e */ /* 0x000fe400020004ff */
[----:B------:R-:W-:Y:S01]  /*461a0*/  F2FP.F16.E5M2.UNPACK_B R15, R7 ;  /* 0x00000007ff0f723e */ /* 0x000fe200020004ff */
        /* <DEDUP_REMOVED lines=21> */
[----:B----4-:R-:W-:-:S07]  /*46300*/  F2FP.F16.E5M2.UNPACK_B R19, R19.H1 ;  /* 0x00000013ff13723e */ /* 0x010fce00030004ff */
        /* <DEDUP_REMOVED lines=13> */
[----:B------:R-:W2:Y:S01]  /*463e0*/  LDL.LU.64 R24, [R1+0x2b30] ;  /* 0x002b300001187983 */ /* 0x000ea20000300a00 */
[----:B------:R-:W-:-:S02]  /*463f0*/  F2FP.F16.E5M2.UNPACK_B R10, R10.H1 ;  /* 0x0000000aff0a723e */ /* 0x000fc400030004ff */
[----:B---3--:R-:W-:Y:S01]  /*46400*/  F2FP.F16.E5M2.UNPACK_B R11, R11.H1 ;  /* 0x0000000bff0b723e */ /* 0x008fe200030004ff */
[----:B------:R0:W-:Y:S04]  /*46410*/  STL.64 [R1+0x2af8], R18 ;  /* 0x002af81201007387 */ /* 0x0001e80000100a00 */
[----:B0-----:R-:W3:Y:S04]  /*46420*/  LDL.LU R18, [R1+0xf50] ;  /* 0x000f500001127983 */ /* 0x001ee80000300800 */
[----:B------:R-:W4:Y:S04]  /*46430*/  LDL.LU R19, [R1+0xf58] ;  /* 0x000f580001137983 */ /* 0x000f280000300800 */
[----:B------:R0:W-:Y:S04]  /*46440*/  STL.64 [R1+0x2af0], R16 ;  /* 0x002af01001007387 */ /* 0x0001e80000100a00 */
[----:B0-----:R-:W3:Y:S01]  /*46450*/  LDL.LU R17, [R1+0xf48] ;  /* 0x000f480001117983 */ /* 0x001ee20000300800 */
        /* <DEDUP_REMOVED lines=29> */
[----:B------:R-:W-:Y:S02]  /*46630*/  F2FP.F16.E5M2.UNPACK_B R5, R5.H1 ;  /* 0x00000005ff05723e */ /* 0x000fe400030004ff */
[----:B------:R-:W-:Y:S02]  /*46640*/  F2FP.F16.E5M2.UNPACK_B R2, R2.H1 ;  /* 0x00000002ff02723e */ /* 0x000fe400030004ff */
[----:B------:R-:W-:Y:S01]  /*46650*/  F2FP.F16.E5M2.UNPACK_B R3, R3.H1 ;  /* 0x00000003ff03723e */ /* 0x000fe200030004ff */
[----:B------:R-:W-:Y:S04]  /*46660*/  STL.64 [R1+0x2ab8], R6 ;  /* 0x002ab80601007387 */ /* 0x000fe80000100a00 */
[----:B------:R2:W-:Y:S01]  /*46670*/  STL.64 [R1+0x2ab0], R4 ;  /* 0x002ab00401007387 */ /* 0x0005e20000100a00 */
[----:B---3--:R-:W-:-:S15]  /*46680*/  HMMA.16816.F32 R8, R12, R4, R8 ;  /* 0x000000040c08723c */ /* 0x008fde0000001808 */
[----:B------:R-:W-:-:S04]  /*46690*/  NOP ;  /* 0x0000000000007918 */ /* 0x000fc80000000000 */
        /* <DEDUP_REMOVED lines=40> */
[----:B----4-:R-:W-:Y:S01]  /*46920*/  IMAD R28, R28, 0x100, R19 ;  /* 0x000001001c1c7824 */ /* 0x010fe200078e0213 */
        /* <DEDUP_REMOVED lines=432> */
[----:B------:R-:W4:Y:S02]  /*48430*/  LDL.LU R23, [R1+0x60c] ;  /* 0x00060c0001177983 */ /* 0x000f240000300800 */
[----:B----4-:R-:W-:-:S15]  /*48440*/  HMMA.16816.F32 R20, R12, R18, R20 ;  /* 0x000000120c14723c */ /* 0x010fde0000001814 */
[----:B------:R-:W-:-:S04]  /*48450*/  NOP ;  /* 0x0000000000007918 */ /* 0x000fc80000000000 */
[----:B------:R-:W-:Y:S04]  /*48460*/  STL.64 [R1+0x600], R20 ;  /* 0x0006001401007387 */ /* 0x000fe80000100a00 */
[----:B------:R2:W-:Y:S02]  /*48470*/  STL.64 [R1+0x608], R22 ;  /* 0x0006081601007387 */ /* 0x0005e40000100a00 */
[----:B--2---:R-:W-:Y:S02]  /*48480*/  HMMA.16816.F32 R20, R12, R16, R24 ;  /* 0x000000100c14723c */ /* 0x004fe40000001818 */
[----:B------:R-:W-:Y:S04]  /*48490*/  STL.64 [R1+0x28c8], R18 ;  /* 0x0028c81201007387 */ /* 0x000fe80000100a00 */
[----:B------:R-:W-:-:S13]  /*484a0*/  STL.64 [R1+0x28c0], R16 ;  /* 0x0028c01001007387 */ /* 0x000fda0000100a00 */
[----:B------:R-:W-:Y:S04]  /*484b0*/  STL.64 [R1+0x5f0], R20 ;  /* 0x0005f01401007387 */ /* 0x000fe80000100a00 */
[----:B------:R-:W-:Y:S04]  /*484c0*/  STL.64 [R1+0x5f8], R22 ;  /* 0x0005f81601007387 */ /* 0x000fe80000100a00 */
[----:B------:R-:W2:Y:S04]  /*484d0*/  LDL.LU R24, [R1+0x21fc] ;  /* 0x0021fc0001187983 */ /* 0x000ea80000300800 */
[----:B------:R-:W2:Y:S04]  /*484e0*/  LDL.LU R25, [R1+0x2208] ;  /* 0x0022080001197983 */ /* 0x000ea80000300800 */
[----:B------:R-:W4:Y:S04]  /*484f0*/  LDL.LU R26, [R1+0x2204] ;  /* 0x00220400011a7983 */ /* 0x000f280000300800 */
[----:B------:R-:W4:Y:S01]  /*48500*/  LDL.LU R27, [R1+0x2210] ;  /* 0x00221000011b7983 */ /* 0x000f220000300800 */
[----:B---3--:R-:W-:Y:S03]  /*48510*/  HMMA.16816.F32 R4, R12, R10, R4 ;  /* 0x0000000a0c04723c */ /* 0x008fe60000001804 */
[----:B----4-:R-:W-:-:S15]  /*48520*/  STL.64 [R1+0x2888], R26 ;  /* 0x0028881a01007387 */ /* 0x010fde0000100a00 */
[----:B------:R-:W-:Y:S01]  /*48530*/  NOP ;  /* 0x0000000000007918 */ /* 0x000fe20000000000 */
[----:B------:R-:W-:Y:S04]  /*48540*/  STL.64 [R1+0x5e0], R4 ;  /* 0x0005e00401007387 */ /* 0x000fe80000100a00 */
[----:B------:R-:W-:Y:S04]  /*48550*/  STL.64 [R1+0x5e8], R6 ;  /* 0x0005e80601007387 */ /* 0x000fe80000100a00 */
        /* <DEDUP_REMOVED lines=86> */
[----:B------:R0:W-:Y:S04]  /*48ac0*/  STL [R1+0x2878], R3 ;  /* 0x0028780301007387 */ /* 0x0001e80000100800 */
[----:B0-----:R-:W3:Y:S05]  /*48ad0*/  LDL.LU R3, [R1+0x2200] ;  /* 0x0022000001037983 */ /* 0x001eea0000300800 */
        /* <DEDUP_REMOVED lines=44> */
[----:B0-----:R-:W2:Y:S04]  /*48da0*/  LDL.LU R8, [R1+0x550] ;  /* 0x0005500001087983 */ /* 0x001ea80000300800 */
[----:B------:R-:W2:Y:S04]  /*48db0*/  LDL.LU R9, [R1+0x554] ;  /* 0x0005540001097983 */ /* 0x000ea80000300800 */
[----:B------:R-:W2:Y:S04]  /*48dc0*/  LDL.LU R10, [R1+0x558] ;  /* 0x00055800010a7983 */ /* 0x000ea80000300800 */
[----:B------:R-:W2:Y:S02]  /*48dd0*/  LDL.LU R11, [R1+0x55c] ;  /* 0x00055c00010b7983 */ /* 0x000ea40000300800 */
[----:B--2---:R-:W-:Y:S01]  /*48de0*/  HMMA.16816.F32 R8, R12, R6, R8 ;  /* 0x000000060c08723c */ /* 0x004fe20000001808 */
[----:B---3--:R-:W-:-:S15]  /*48df0*/  IMAD R22, R24, 0x100, R3 ;  /* 0x0000010018167824 */ /* 0x008fde00078e0203 */
[----:B------:R-:W-:-:S03]  /*48e00*/  NOP ;  /* 0x0000000000007918 */ /* 0x000fc60000000000 */
[----:B------:R-:W-:Y:S04]  /*48e10*/  STL.64 [R1+0x550], R8 ;  /* 0x0005500801007387 */ /* 0x000fe80000100a00 */
[----:B------:R4:W-:Y:S02]  /*48e20*/  STL.64 [R1+0x558], R10 ;  /* 0x0005580a01007387 */ /* 0x0009e40000100a00 */
[----:B----4-:R-:W-:Y:S01]  /*48e30*/  HMMA.16816.F32 R8, R12, R4, R16 ;  /* 0x000000040c08723c */ /* 0x010fe20000001810 */
[----:B------:R-:W-:Y:S01]  /*48e40*/  IMAD R23, R26, 0x100, R25 ;  /* 0x000001001a177824 */ /* 0x000fe200078e0219 */
        /* <DEDUP_REMOVED lines=41> */
[----:B0-----:R-:W2:Y:S04]  /*490e0*/  LDL.LU R0, [R1+0x2228] ;  /* 0x0022280001007983 */ /* 0x001ea80000300800 */
        /* <DEDUP_REMOVED lines=19> */
[----:B------:R-:W3:Y:S02]  /*49220*/  LDL.LU R3, [R1+0x2878] ;  /* 0x0028780001037983 */ /* 0x000ee40000300800 */
[----:B---3--:R-:W-:Y:S02]  /*49230*/  HMMA.16816.F32 R12, R12, R2, R20 ;  /* 0x000000020c0c723c */ /* 0x008fe40000001814 */
[----:B------:R-:W3:Y:S04]  /*49240*/  LDL.LU.64 R22, [R1+0x2870] ;  /* 0x0028700001167983 */ /* 0x000ee80000300a00 */
[----:B------:R-:W4:-:S13]  /*49250*/  LDL.LU.64 R20, [R1+0x2868] ;  /* 0x0028680001147983 */ /* 0x000f1a0000300a00 */
[----:B------:R-:W-:Y:S04]  /*49260*/  STL.64 [R1+0x140], R12 ;  /* 0x0001400c01007387 */ /* 0x000fe80000100a00 */
[----:B------:R0:W-:Y:S02]  /*49270*/  STL.64 [R1+0x148], R14 ;  /* 0x0001480e01007387 */ /* 0x0001e40000100a00 */
[----:B0-----:R-:W-:Y:S02]  /*49280*/  F2FP.F16.E5M2.UNPACK_B R14, R28 ;  /* 0x0000001cff0e723e */ /* 0x001fe400020004ff */
[----:B------:R-:W-:Y:S02]  /*49290*/  F2FP.F16.E5M2.UNPACK_B R15, R29 ;  /* 0x0000001dff0f723e */ /* 0x000fe400020004ff */
[----:B---3--:R-:W-:-:S02]  /*492a0*/  F2FP.F16.E5M2.UNPACK_B R12, R22 ;  /* 0x00000016ff0c723e */ /* 0x008fc400020004ff */
[----:B------:R-:W-:Y:S01]  /*492b0*/  F2FP.F16.E5M2.UNPACK_B R13, R23 ;  /* 0x00000017ff0d723e */ /* 0x000fe200020004ff */
[----:B------:R-:W3:Y:S04]  /*492c0*/  LDL.LU R22, [R1+0x221c] ;  /* 0x00221c0001167983 */ /* 0x000ee80000300800 */
[----:B------:R-:W2:Y:S04]  /*492d0*/  LDL.LU R23, [R1+0x2224] ;  /* 0x0022240001177983 */ /* 0x000ea80000300800 */
[----:B------:R-:W2:Y:S04]  /*492e0*/  LDL.LU R28, [R1+0x222c] ;  /* 0x00222c00011c7983 */ /* 0x000ea80000300800 */
[----:B------:R-:W2:Y:S01]  /*492f0*/  LDL.LU R29, [R1+0x2238] ;  /* 0x00223800011d7983 */ /* 0x000ea20000300800 */
[----:B----4-:R-:W-:-:S15]  /*49300*/  HMMA.16816.F32 R16, R12, R20, R16 ;  /* 0x000000140c10723c */ /* 0x010fde0000001810 */
        /* <DEDUP_REMOVED lines=65> */
[----:B------:R-:W-:Y:S01]  /*49720*/  STL [R1+0x2790], R21 ;  /* 0x0027901501007387 */ /* 0x000fe20000100800 */
[----:B---3--:R-:W-:-:S05]  /*49730*/  IMAD R29, R0, 0x100, R29 ;  /* 0x00000100001d7824 */ /* 0x008fca00078e021d */
[----:B------:R-:W-:-:S07]  /*49740*/  F2FP.F16.E5M2.UNPACK_B R15, R29 ;  /* 0x0000001dff0f723e */ /* 0x000fce00020004ff */
[C---:B------:R-:W-:Y:S08]  /*49750*/  HMMA.16816.F32 R8, R12.reuse, R20, R8 ;  /* 0x000000140c08723c */ /* 0x040ff00000001808 */
[C---:B--2---:R-:W-:Y:S11]  /*49760*/  HMMA.16816.F32 R4, R12.reuse, R18, R24 ;  /* 0x000000120c04723c */ /* 0x044ff60000001818 */
[----:B------:R-:W-:Y:S04]  /*49770*/  STL.64 [R1+0x4c0], R8 ;  /* 0x0004c00801007387 */ /* 0x000fe80000100a00 */
[----:B------:R-:W-:Y:S04]  /*49780*/  STL.64 [R1+0x4c8], R10 ;  /* 0x0004c80a01007387 */ /* 0x000fe80000100a00 */
[----:B------:R-:W2:Y:S04]  /*49790*/  LDL.LU R24, [R1+0x3f0] ;  /* 0x0003f00001187983 */ /* 0x000ea80000300800 */
        /* <DEDUP_REMOVED lines=19> */
[----:B------:R-:W2:Y:S04]  /*498d0*/  LDL.LU R21, [R1+0x2248] ;  /* 0x0022480001157983 */ /* 0x000ea80000300800 */
        /* <DEDUP_REMOVED lines=81> */
[----:B------:R-:W4:Y:S01]  /*49df0*/  LDL.LU.64 R20, [R1+0x2798] ;  /* 0x0027980001147983 */ /* 0x000f220000300a00 */
[----:B------:R-:W-:-:S02]  /*49e00*/  IMAD R28, R28, 0x100, R2 ;  /* 0x000001001c1c7824 */ /* 0x000fc400078e0202 */
[----:B------:R-:W-:Y:S02]  /*49e10*/  IMAD R29, R29, 0x100, R3 ;  /* 0x000001001d1d7824 */ /* 0x000fe400078e0203 */
[----:B---3--:R-:W-:Y:S02]  /*49e20*/  IMAD R22, R0, 0x100, R22 ;  /* 0x0000010000167824 */ /* 0x008fe400078e0216 */
[----:B----4-:R-:W-:Y:S01]  /*49e30*/  IMAD R23, R23, 0x100, R21 ;  /* 0x0000010017177824 */ /* 0x010fe200078e0215 */
[----:B------:R-:W3:Y:S04]  /*49e40*/  LDL.LU R0, [R1+0x2264] ;  /* 0x0022640001007983 */ /* 0x000ee80000300800 */
[----:B------:R-:W4:Y:S04]  /*49e50*/  LDL.LU R21, [R1+0x2790] ;  /* 0x0027900001157983 */ /* 0x000f280000300800 */
[----:B------:R-:W2:Y:S04]  /*49e60*/  LDL.LU R2, [R1+0x278c] ;  /* 0x00278c0001027983 */ /* 0x000ea80000300800 */
[----:B------:R-:W2:Y:S02]  /*49e70*/  LDL.LU R3, [R1+0x2788] ;  /* 0x0027880001037983 */ /* 0x000ea40000300800 */
[----:B--2---:R-:W-:Y:S02]  /*49e80*/  HMMA.16816.F32 R12, R12, R2, R24 ;  /* 0x000000020c0c723c */ /* 0x004fe40000001818 */
[----:B------:R-:W4:Y:S04]  /*49e90*/  LDL.LU.64 R26, [R1+0x2780] ;  /* 0x00278000011a7983 */ /* 0x000f280000300a00 */
[----:B------:R-:W4:Y:S04]  /*49ea0*/  LDL.LU.64 R24, [R1+0x2778] ;  /* 0x0027780001187983 */ /* 0x000f280000300a00 */
[----:B------:R0:W-:Y:S04]  /*49eb0*/  STL [R1+0x2724], R2 ;  /* 0x0027240201007387 */ /* 0x0001e80000100800 */
[----:B0-----:R-:W3:Y:S05]  /*49ec0*/  LDL.LU R2, [R1+0x2268] ;  /* 0x0022680001027983 */ /* 0x001eea0000300800 */
[----:B------:R0:W-:Y:S04]  /*49ed0*/  STL.64 [R1+0x120], R12 ;  /* 0x0001200c01007387 */ /* 0x0001e80000100a00 */
[----:B------:R1:W-:Y:S01]  /*49ee0*/  STL.64 [R1+0x128], R14 ;  /* 0x0001280e01007387 */ /* 0x0003e20000100a00 */
[----:B0-----:R-:W-:-:S02]  /*49ef0*/  F2FP.F16.E5M2.UNPACK_B R12, R22 ;  /* 0x00000016ff0c723e */ /* 0x001fc400020004ff */
[----:B------:R-:W-:Y:S02]  /*49f00*/  F2FP.F16.E5M2.UNPACK_B R13, R23 ;  /* 0x00000017ff0d723e */ /* 0x000fe400020004ff */
[----:B-1----:R-:W-:Y:S02]  /*49f10*/  F2FP.F16.E5M2.UNPACK_B R14, R28 ;  /* 0x0000001cff0e723e */ /* 0x002fe400020004ff */
[----:B------:R-:W-:Y:S01]  /*49f20*/  F2FP.F16.E5M2.UNPACK_B R15, R29 ;  /* 0x0000001dff0f723e */ /* 0x000fe200020004ff */
[----:B------:R0:W-:Y:S04]  /*49f30*/  STL [R1+0x2720], R3 ;  /* 0x0027200301007387 */ /* 0x0001e80000100800 */
[----:B0-----:R-:W2:Y:S04]  /*49f40*/  LDL.LU R3, [R1+0x225c] ;  /* 0x00225c0001037983 */ /* 0x001ea80000300800 */
[----:B------:R-:W2:Y:S01]  /*49f50*/  LDL.LU R22, [R1+0x2260] ;  /* 0x0022600001167983 */ /* 0x000ea20000300800 */
[----:B----4-:R-:W-:-:S15]  /*49f60*/  HMMA.16816.F32 R24, R12, R20, R24 ;  /* 0x000000140c18723c */ /* 0x010fde0000001818 */
        /* <DEDUP_REMOVED lines=16> */
[----:B------:R-:W4:Y:S04]  /*4a070*/  LDL.LU.64 R24, [R1+0x2748] ;  /* 0x0027480001187983 */ /* 0x000f280000300a00 */
[----:B------:R-:W-:Y:S04]  /*4a080*/  STL.64 [R1+0x2708], R18 ;  /* 0x0027081201007387 */ /* 0x000fe80000100a00 */
[----:B------:R0:W-:Y:S04]  /*4a090*/  STL.64 [R1+0x2700], R16 ;  /* 0x0027001001007387 */ /* 0x0001e80000100a00 */
[----:B0-----:R-:W2:Y:S04]  /*4a0a0*/  LDL.LU R16, [R1+0x400] ;  /* 0x0004000001107983 */ /* 0x001ea80000300800 */
        /* <DEDUP_REMOVED lines=14> */
[----:B------:R-:W4:Y:S01]  /*4a190*/  LDL.LU.64 R24, [R1+0x2728] ;  /* 0x0027280001187983 */ /* 0x000f220000300a00 */
[C---:B--2---:R-:W-:Y:S03]  /*4a1a0*/  HMMA.16816.F32 R16, R12.reuse, R6, R16 ;  /* 0x000000060c10723c */ /* 0x044fe60000001810 */
[----:B------:R-:W-:Y:S04]  /*4a1b0*/  STL.64 [R1+0x26e8], R10 ;  /* 0x0026e80a01007387 */ /* 0x000fe80000100a00 */
[----:B------:R4:W-:Y:S04]  /*4a1c0*/  STL.64 [R1+0x26e0], R8 ;  /* 0x0026e00801007387 */ /* 0x0009e80000100a00 */
[----:B------:R-:W-:Y:S08]  /*4a1d0*/  STL.64 [R1+0x26c8], R6 ;  /* 0x0026c80601007387 */ /* 0x000ff00000100a00 */
[----:B------:R-:W-:Y:S04]  /*4a1e0*/  STL.64 [R1+0x400], R16 ;  /* 0x0004001001007387 */ /* 0x000fe80000100a00 */
[----:B------:R-:W-:Y:S04]  /*4a1f0*/  STL.64 [R1+0x408], R18 ;  /* 0x0004081201007387 */ /* 0x000fe80000100a00 */
[----:B------:R-:W-:Y:S01]  /*4a200*/  STL.64 [R1+0x26c0], R4 ;  /* 0x0026c00401007387 */ /* 0x000fe20000100a00 */
[----:B----4-:R-:W-:-:S15]  /*4a210*/  HMMA.16816.F32 R8, R12, R4, R24 ;  /* 0x000000040c08723c */ /* 0x010fde0000001818 */
[----:B------:R-:W-:-:S04]  /*4a220*/  NOP ;  /* 0x0000000000007918 */ /* 0x000fc80000000000 */
[----:B------:R-:W-:Y:S04]  /*4a230*/  STL.64 [R1+0x3f0], R8 ;  /* 0x0003f00801007387 */ /* 0x000fe80000100a00 */
[----:B------:R-:W-:Y:S04]  /*4a240*/  STL.64 [R1+0x3f8], R10 ;  /* 0x0003f80a01007387 */ /* 0x000fe80000100a00 */
[----:B------:R-:W2:Y:S04]  /*4a250*/  LDL.LU R24, [R1+0x350] ;  /* 0x0003500001187983 */ /* 0x000ea80000300800 */
[----:B------:R-:W2:Y:S04]  /*4a260*/  LDL.LU R25, [R1+0x354] ;  /* 0x0003540001197983 */ /* 0x000ea80000300800 */
[----:B------:R-:W4:Y:S04]  /*4a270*/  LDL.LU R26, [R1+0x358] ;  /* 0x00035800011a7983 */ /* 0x000f280000300800 */
[----:B------:R-:W4:Y:S01]  /*4a280*/  LDL.LU R27, [R1+0x35c] ;  /* 0x00035c00011b7983 */ /* 0x000f220000300800 */
[----:B------:R-:W-:-:S02]  /*4a290*/  IMAD R22, R3, 0x100, R22 ;  /* 0x0000010003167824 */ /* 0x000fc400078e0216 */
[----:B---3--:R-:W-:Y:S01]  /*4a2a0*/  IMAD R23, R0, 0x100, R2 ;  /* 0x0000010000177824 */ /* 0x008fe200078e0202 */
[----:B----4-:R-:W-:Y:S04]  /*4a2b0*/  STL.64 [R1+0x2678], R26 ;  /* 0x0026781a01007387 */ /* 0x010fe80000100a00 */
[----:B--2---:R0:W-:Y:S04]  /*4a2c0*/  STL.64 [R1+0x2670], R24 ;  /* 0x0026701801007387 */ /* 0x0041e80000100a00 */
[----:B------:R-:W-:Y:S04]  /*4a2d0*/  STL.64 [R1+0x2718], R22 ;  /* 0x0027181601007387 */ /* 0x000fe80000100a00 */
[----:B------:R-:W-:Y:S04]  /*4a2e0*/  STL.64 [R1+0x2710], R20 ;  /* 0x0027101401007387 */ /* 0x000fe80000100a00 */
[----:B------:R-:W2:Y:S04]  /*4a2f0*/  LDL.LU R0, [R1+0x2294] ;  /* 0x0022940001007983 */ /* 0x000ea80000300800 */
[----:B--2---:R-:W-:Y:S04]  /*4a300*/  STL [R1+0x2690], R0 ;  /* 0x0026900001007387 */ /* 0x004fe80000100800 */
        /* <DEDUP_REMOVED lines=60> */
[----:B------:R-:W2:Y:S04]  /*4a6d0*/  LDL.LU R27, [R1+0x39c] ;  /* 0x00039c00011b7983 */ /* 0x000ea80000300800 */
[----:B------:R-:W4:Y:S04]  /*4a6e0*/  LDL.LU R2, [R1+0x2724] ;  /* 0x0027240001027983 */ /* 0x000f280000300800 */
[----:B------:R-:W4:Y:S02]  /*4a6f0*/  LDL.LU R3, [R1+0x2720] ;  /* 0x0027200001037983 */ /* 0x000f240000300800 */
[----:B----4-:R-:W-:Y:S02]  /*4a700*/  HMMA.16816.F32 R12, R12, R2, R20 ;  /* 0x000000020c0c723c */ /* 0x010fe40000001814 */
        /* <DEDUP_REMOVED lines=62> */
[----:B--2---:R-:W-:Y:S01]  /*4aaf0*/  HMMA.16816.F32 R12, R12, R2, R24 ;  /* 0x000000020c0c723c */ /* 0x004fe20000001818 */
[----:B----4-:R-:W-:Y:S02]  /*4ab00*/  IMAD R28, R28, 0x100, R0 ;  /* 0x000001001c1c7824 */ /* 0x010fe400078e0200 */
[----:B------:R-:W2:Y:S04]  /*4ab10*/  LDL.LU R0, [R1+0x2690] ;  /* 0x0026900001007983 */ /* 0x000ea80000300800 */
[----:B------:R-:W4:Y:S04]  /*4ab20*/  LDL.LU.64 R26, [R1+0x2688] ;  /* 0x00268800011a7983 */ /* 0x000f280000300a00 */
[----:B------:R-:W4:Y:S04]  /*4ab30*/  LDL.LU.64 R24, [R1+0x2680] ;  /* 0x0026800001187983 */ /* 0x000f280000300a00 */
[----:B------:R-:W-:Y:S04]  /*4ab40*/  STL [R1+0x2628], R3 ;  /* 0x0026280301007387 */ /* 0x000fe80000100800 */
[----:B------:R0:W-:Y:S04]  /*4ab50*/  STL.64 [R1+0x100], R12 ;  /* 0x0001000c01007387 */ /* 0x0001e80000100a00 */
[----:B------:R1:W-:Y:S01]  /*4ab60*/  STL.64 [R1+0x108], R14 ;  /* 0x0001080e01007387 */ /* 0x0003e20000100a00 */
[----:B0-----:R-:W-:-:S02]  /*4ab70*/  F2FP.F16.E5M2.UNPACK_B R12, R22 ;  /* 0x00000016ff0c723e */ /* 0x001fc400020004ff */
[----:B------:R-:W-:Y:S02]  /*4ab80*/  F2FP.F16.E5M2.UNPACK_B R13, R23 ;  /* 0x00000017ff0d723e */ /* 0x000fe400020004ff */
[----:B-1----:R-:W-:Y:S01]  /*4ab90*/  F2FP.F16.E5M2.UNPACK_B R14, R28 ;  /* 0x0000001cff0e723e */ /* 0x002fe200020004ff */
[----:B--2---:R-:W-:-:S05]  /*4aba0*/  IMAD R29, R0, 0x100, R29 ;  /* 0x00000100001d7824 */ /* 0x004fca00078e021d */
[----:B------:R-:W-:-:S07]  /*4abb0*/  F2FP.F16.E5M2.UNPACK_B R15, R29 ;  /* 0x0000001dff0f723e */ /* 0x000fce00020004ff */
[C---:B----4-:R-:W-:Y:S08]  /*4abc0*/  HMMA.16816.F32 R24, R12.reuse, R20, R24 ;  /* 0x000000140c18723c */ /* 0x050ff00000001818 */
[C---:B---3--:R-:W-:Y:S11]  /*4abd0*/  HMMA.16816.F32 R4, R12.reuse, R18, R4 ;  /* 0x000000120c04723c */ /* 0x048ff60000001804 */
[----:B------:R-:W-:Y:S04]  /*4abe0*/  STL.64 [R1+0x370], R24 ;  /* 0x0003701801007387 */ /* 0x000fe80000100a00 */
[----:B------:R0:W-:Y:S04]  /*4abf0*/  STL.64 [R1+0x378], R26 ;  /* 0x0003781a01007387 */ /* 0x0001e80000100a00 */
[----:B0-----:R-:W2:Y:S04]  /*4ac00*/  LDL.LU.64 R26, [R1+0x2678] ;  /* 0x00267800011a7983 */ /* 0x001ea80000300a00 */
[----:B------:R-:W2:Y:S04]  /*4ac10*/  LDL.LU.64 R24, [R1+0x2670] ;  /* 0x0026700001187983 */ /* 0x000ea80000300a00 */
[----:B------:R-:W-:Y:S04]  /*4ac20*/  STL.64 [R1+0x360], R4 ;  /* 0x0003600401007387 */ /* 0x000fe80000100a00 */
[----:B------:R2:W-:Y:S04]  /*4ac30*/  STL.64 [R1+0x368], R6 ;  /* 0x0003680601007387 */ /* 0x0005e80000100a00 */
[----:B------:R-:W3:Y:S04]  /*4ac40*/  LDL.LU R22, [R1+0x229c] ;  /* 0x00229c0001167983 */ /* 0x000ee80000300800 */
[----:B------:R-:W3:Y:S01]  /*4ac50*/  LDL.LU R23, [R1+0x22a4] ;  /* 0x0022a40001177983 */ /* 0x000ee20000300800 */
[----:B--2---:R-:W-:-:S15]  /*4ac60*/  HMMA.16816.F32 R4, R12, R16, R24 ;  /* 0x000000100c04723c */ /* 0x004fde0000001818 */
[----:B------:R-:W-:-:S04]  /*4ac70*/  NOP ;  /* 0x0000000000007918 */ /* 0x000fc80000000000 */
[----:B------:R-:W-:Y:S04]  /*4ac80*/  STL.64 [R1+0x350], R4 ;  /* 0x0003500401007387 */ /* 0x000fe80000100a00 */
[----:B------:R-:W-:Y:S04]  /*4ac90*/  STL.64 [R1+0x358], R6 ;  /* 0x0003580601007387 */ /* 0x000fe80000100a00 */
[----:B---3--:R-:W-:Y:S04]  /*4aca0*/  STL.64 [R1+0x2638], R22 ;  /* 0x0026381601007387 */ /* 0x008fe80000100a00 */
[----:B------:R0:W-:Y:S04]  /*4acb0*/  STL.64 [R1+0x2630], R20 ;  /* 0x0026301401007387 */ /* 0x0001e80000100a00 */
        /* <DEDUP_REMOVED lines=20> */
[----:B------:R-:W-:Y:S04]  /*4ae00*/  STL.64 [R1+0x2610], R18 ;  /* 0x0026101201007387 */ /* 0x000fe80000100a00 */
[----:B------:R0:W-:Y:S04]  /*4ae10*/  STL.64 [R1+0x2608], R16 ;  /* 0x0026081001007387 */ /* 0x0001e80000100a00 */
[----:B------:R-:W4:Y:S04]  /*4ae20*/  LDL.LU R24, [R1+0x2e0] ;  /* 0x0002e00001187983 */ /* 0x000f280000300800 */
[----:B------:R-:W4:Y:S04]  /*4ae30*/  LDL.LU R25, [R1+0x2e4] ;  /* 0x0002e40001197983 */ /* 0x000f280000300800 */
[----:B------:R-:W3:Y:S04]  /*4ae40*/  LDL.LU R26, [R1+0x2e8] ;  /* 0x0002e800011a7983 */ /* 0x000ee80000300800 */
[----:B------:R-:W3:Y:S04]  /*4ae50*/  LDL.LU R27, [R1+0x2ec] ;  /* 0x0002ec00011b7983 */ /* 0x000ee80000300800 */
[----:B0-----:R-:W3:Y:S04]  /*4ae60*/  LDL.LU R16, [R1+0x300] ;  /* 0x0003000001107983 */ /* 0x001ee80000300800 */
[----:B------:R-:W3:Y:S04]  /*4ae70*/  LDL.LU R17, [R1+0x304] ;  /* 0x0003040001117983 */ /* 0x000ee80000300800 */
[----:B------:R-:W3:Y:S04]  /*4ae80*/  LDL.LU R18, [R1+0x308] ;  /* 0x0003080001127983 */ /* 0x000ee80000300800 */
[----:B------:R-:W3:Y:S04]  /*4ae90*/  LDL.LU R19, [R1+0x30c] ;  /* 0x00030c0001137983 */ /* 0x000ee80000300800 */
[----:B------:R-:W4:Y:S04]  /*4aea0*/  LDL.LU R3, [R1+0x22b0] ;  /* 0x0022b00001037983 */ /* 0x000f280000300800 */
[----:B------:R-:W4:Y:S04]  /*4aeb0*/  LDL.LU R28, [R1+0x22ac] ;  /* 0x0022ac00011c7983 */ /* 0x000f280000300800 */
[----:B------:R-:W4:Y:S04]  /*4aec0*/  LDL.LU R29, [R1+0x22b8] ;  /* 0x0022b800011d7983 */ /* 0x000f280000300800 */
[----:B------:R-:W4:Y:S01]  /*4aed0*/  LDL.LU R0, [R1+0x22b4] ;  /* 0x0022b40001007983 */ /* 0x000f220000300800 */
[C---:B--2---:R-:W-:Y:S03]  /*4aee0*/  HMMA.16816.F32 R4, R12.reuse, R10, R4 ;  /* 0x0000000a0c04723c */ /* 0x044fe60000001804 */
[----:B---3--:R-:W-:Y:S04]  /*4aef0*/  STL.64 [R1+0x2620], R18 ;  /* 0x0026201201007387 */ /* 0x008fe80000100a00 */
[----:B------:R0:W-:Y:S04]  /*4af00*/  STL.64 [R1+0x2618], R16 ;  /* 0x0026181001007387 */ /* 0x0001e80000100a00 */
[----:B0-----:R-:W2:Y:S04]  /*4af10*/  LDL.LU R16, [R1+0xf0] ;  /* 0x0000f00001107983 */ /* 0x001ea80000300800 */
[----:B------:R-:W2:Y:S04]  /*4af20*/  LDL.LU R17, [R1+0xf4] ;  /* 0x0000f40001117983 */ /* 0x000ea80000300800 */
[----:B------:R-:W2:Y:S04]  /*4af30*/  LDL.LU R18, [R1+0xf8] ;  /* 0x0000f80001127983 */ /* 0x000ea80000300800 */
[----:B------:R-:W2:Y:S04]  /*4af40*/  LDL.LU R19, [R1+0xfc] ;  /* 0x0000fc0001137983 */ /* 0x000ea80000300800 */
[----:B------:R-:W-:Y:S04]  /*4af50*/  STL.64 [R1+0x2600], R26 ;  /* 0x0026001a01007387 */ /* 0x000fe80000100a00 */
[----:B----4-:R0:W-:Y:S04]  /*4af60*/  STL.64 [R1+0x25f8], R24 ;  /* 0x0025f81801007387 */ /* 0x0101e80000100a00 */
        /* <DEDUP_REMOVED lines=27> */
[----:B0-----:R-:W2:Y:S04]  /*4b120*/  LDL.LU R6, [R1+0x22a0] ;  /* 0x0022a00001067983 */ /* 0x001ea80000300800 */
[----:B------:R-:W3:Y:S04]  /*4b130*/  LDL.LU R7, [R1+0x22a8] ;  /* 0x0022a80001077983 */ /* 0x000ee80000300800 */
[----:B------:R0:W-:Y:S04]  /*4b140*/  STL.64 [R1+0x25d8], R4 ;  /* 0x0025d80401007387 */ /* 0x0001e80000100a00 */
[----:B0-----:R-:W4:Y:S04]  /*4b150*/  LDL.LU R4, [R1+0x2c0] ;  /* 0x0002c00001047983 */ /* 0x001f280000300800 */
[----:B------:R-:W4:Y:S01]  /*4b160*/  LDL.LU R5, [R1+0x2c4] ;  /* 0x0002c40001057983 */ /* 0x000f220000300800 */
[----:B--2---:R-:W-:-:S02]  /*4b170*/  IMAD R22, R22, 0x100, R6 ;  /* 0x0000010016167824 */ /* 0x004fc400078e0206 */
[----:B---3--:R-:W-:Y:S01]  /*4b180*/  IMAD R23, R23, 0x100, R7 ;  /* 0x0000010017177824 */ /* 0x008fe200078e0207 */
[----:B------:R-:W2:Y:S04]  /*4b190*/  LDL.LU R6, [R1+0x2c8] ;  /* 0x0002c80001067983 */ /* 0x000ea80000300800 */
[----:B------:R-:W2:Y:S01]  /*4b1a0*/  LDL.LU R7, [R1+0x2cc] ;  /* 0x0002cc0001077983 */ /* 0x000ea20000300800 */
[----:B------:R-:W-:-:S03]  /*4b1b0*/  IMAD R28, R28, 0x100, R3 ;  /* 0x000001001c1c7824 */ /* 0x000fc600078e0203 */
[----:B--2---:R-:W-:Y:S04]  /*4b1c0*/  STL.64 [R1+0x25f0], R6 ;  /* 0x0025f00601007387 */ /* 0x004fe80000100a00 */
[----:B----4-:R0:W-:Y:S04]  /*4b1d0*/  STL.64 [R1+0x25e8], R4 ;  /* 0x0025e80401007387 */ /* 0x0101e80000100a00 */
[----:B0-----:R-:W2:Y:S04]  /*4b1e0*/  LDL.LU R4, [R1+0x2d0] ;  /* 0x0002d00001047983 */ /* 0x001ea80000300800 */
[----:B------:R-:W2:Y:S04]  /*4b1f0*/  LDL.LU R5, [R1+0x2d4] ;  /* 0x0002d40001057983 */ /* 0x000ea80000300800 */
[----:B------:R-:W2:Y:S04]  /*4b200*/  LDL.LU R6, [R1+0x2d8] ;  /* 0x0002d80001067983 */ /* 0x000ea80000300800 */
[----:B------:R-:W2:Y:S04]  /*4b210*/  LDL.LU R7, [R1+0x2dc] ;  /* 0x0002dc0001077983 */ /* 0x000ea80000300800 */
[----:B------:R-:W3:Y:S01]  /*4b220*/  LDL.LU R3, [R1+0x2628] ;  /* 0x0026280001037983 */ /* 0x000ee20000300800 */
[----:B------:R-:W-:Y:S01]  /*4b230*/  IMAD R29, R0, 0x100, R29 ;  /* 0x00000100001d7824 */ /* 0x000fe200078e021d */
[----:B---3--:R-:W-:Y:S02]  /*4b240*/  HMMA.16816.F32 R12, R12, R2, R16 ;  /* 0x000000020c0c723c */ /* 0x008fe40000001810 */
[----:B------:R-:W3:Y:S04]  /*4b250*/  LDL.LU.64 R18, [R1+0x2620] ;  /* 0x0026200001127983 */ /* 0x000ee80000300a00 */
[----:B------:R-:W3:Y:S04]  /*4b260*/  LDL.LU.64 R16, [R1+0x2618] ;  /* 0x0026180001107983 */ /* 0x000ee80000300a00 */
        /* <DEDUP_REMOVED lines=8> */
[----:B---3--:R-:W-:-:S15]  /*4b2f0*/  HMMA.16816.F32 R16, R12, R20, R16 ;  /* 0x000000140c10723c */ /* 0x008fde0000001810 */
[----:B------:R-:W-:-:S04]  /*4b300*/  NOP ;  /* 0x0000000000007918 */ /* 0x000fc80000000000 */
[----:B------:R-:W-:Y:S04]  /*4b310*/  STL.64 [R1+0x300], R16 ;  /* 0x0003001001007387 */ /* 0x000fe80000100a00 */
[----:B------:R0:W-:Y:S04]  /*4b320*/  STL.64 [R1+0x308], R18 ;  /* 0x0003081201007387 */ /* 0x0001e80000100a00 */
[----:B0-----:R-:W3:Y:S04]  /*4b330*/  LDL.LU.64 R18, [R1+0x2610] ;  /* 0x0026100001127983 */ /* 0x001ee80000300a00 */
[----:B------:R-:W4:Y:S04]  /*4b340*/  LDL.LU.64 R16, [R1+0x2608] ;  /* 0x0026080001107983 */ /* 0x000f280000300a00 */
[----:B------:R-:W-:Y:S01]  /*4b350*/  STL [R1+0x25d4], R21 ;  /* 0x0025d41501007387 */ /* 0x000fe20000100800 */
[----:B---3--:R-:W-:-:S15]  /*4b360*/  HMMA.16816.F32 R24, R12, R18, R24 ;  /* 0x000000120c18723c */ /* 0x008fde0000001818 */
[----:B------:R-:W-:-:S04]  /*4b370*/  NOP ;  /* 0x0000000000007918 */ /* 0x000fc80000000000 */
[----:B------:R-:W-:Y:S04]  /*4b380*/  STL.64 [R1+0x2f0], R24 ;  /* 0x0002f01801007387 */ /* 0x000fe80000100a00 */
[----:B------:R0:W-:Y:S04]  /*4b390*/  STL.64 [R1+0x2f8], R26 ;  /* 0x0002f81a01007387 */ /* 0x0001e80000100a00 */
[----:B0-----:R-:W3:Y:S04]  /*4b3a0*/  LDL.LU.64 R26, [R1+0x2600] ;  /* 0x00260000011a7983 */ /* 0x001ee80000300a00 */
[----:B------:R-:W3:Y:S04]  /*4b3b0*/  LDL.LU.64 R24, [R1+0x25f8] ;  /* 0x0025f80001187983 */ /* 0x000ee80000300a00 */
[----:B------:R-:W-:Y:S04]  /*4b3c0*/  STL.64 [R1+0x25b0], R18 ;  /* 0x0025b01201007387 */ /* 0x000fe80000100a00 */
[----:B----4-:R0:W-:Y:S01]  /*4b3d0*/  STL.64 [R1+0x25a8], R16 ;  /* 0x0025a81001007387 */ /* 0x0101e20000100a00 */
[----:B---3--:R-:W-:-:S15]  /*4b3e0*/  HMMA.16816.F32 R24, R12, R16, R24 ;  /* 0x000000100c18723c */ /* 0x008fde0000001818 */
[----:B------:R-:W-:-:S04]  /*4b3f0*/  NOP ;  /* 0x0000000000007918 */ /* 0x000fc80000000000 */
[----:B------:R1:W-:Y:S04]  /*4b400*/  STL.64 [R1+0x2e0], R24 ;  /* 0x0002e01801007387 */ /* 0x0003e80000100a00 */
[----:B------:R3:W-:Y:S04]  /*4b410*/  STL.64 [R1+0x2e8], R26 ;  /* 0x0002e81a01007387 */ /* 0x0007e80000100a00 */
[----:B0-----:R-:W4:Y:S04]  /*4b420*/  LDL.LU R16, [R1+0x2a0] ;  /* 0x0002a00001107983 */ /* 0x001f280000300800 */
[----:B------:R-:W4:Y:S04]  /*4b430*/  LDL.LU R17, [R1+0x2a4] ;  /* 0x0002a40001117983 */ /* 0x000f280000300800 */
[----:B------:R-:W4:Y:S04]  /*4b440*/  LDL.LU R18, [R1+0x2a8] ;  /* 0x0002a80001127983 */ /* 0x000f280000300800 */
[----:B------:R-:W4:Y:S04]  /*4b450*/  LDL.LU R19, [R1+0x2ac] ;  /* 0x0002ac0001137983 */ /* 0x000f280000300800 */
[----:B-1----:R-:W4:Y:S04]  /*4b460*/  LDL.LU R24, [R1+0xd0] ;  /* 0x0000d00001187983 */ /* 0x002f280000300800 */
[----:B------:R-:W4:Y:S04]  /*4b470*/  LDL.LU R25, [R1+0xd4] ;  /* 0x0000d40001197983 */ /* 0x000f280000300800 */
[----:B---3--:R-:W3:Y:S04]  /*4b480*/  LDL.LU R26, [R1+0xd8] ;  /* 0x0000d800011a7983 */ /* 0x008ee80000300800 */
[----:B------:R-:W3:Y:S01]  /*4b490*/  LDL.LU R27, [R1+0xdc] ;  /* 0x0000dc00011b7983 */ /* 0x000ee20000300800 */
[C---:B--2---:R-:W-:Y:S03]  /*4b4a0*/  HMMA.16816.F32 R4, R12.reuse, R10, R4 ;  /* 0x0000000a0c04723c */ /* 0x044fe60000001804 */
[----:B---3--:R-:W-:Y:S04]  /*4b4b0*/  STL.64 [R1+0x2560], R26 ;  /* 0x0025601a01007387 */ /* 0x008fe80000100a00 */
[----:B----4-:R0:W-:Y:S04]  /*4b4c0*/  STL.64 [R1+0x2558], R24 ;  /* 0x0025581801007387 */ /* 0x0101e80000100a00 */
[----:B0-----:R-:W2:Y:S04]  /*4b4d0*/  LDL.LU R24, [R1+0x2b0] ;  /* 0x0002b00001187983 */ /* 0x001ea80000300800 */
[----:B------:R-:W2:Y:S04]  /*4b4e0*/  LDL.LU R25, [R1+0x2b4] ;  /* 0x0002b40001197983 */ /* 0x000ea80000300800 */
[----:B------:R-:W2:Y:S04]  /*4b4f0*/  LDL.LU R26, [R1+0x2b8] ;  /* 0x0002b800011a7983 */ /* 0x000ea80000300800 */
[----:B------:R-:W2:Y:S04]  /*4b500*/  LDL.LU R27, [R1+0x2bc] ;  /* 0x0002bc00011b7983 */ /* 0x000ea80000300800 */
        /* <DEDUP_REMOVED lines=12> */
[----:B0-----:R-:W4:Y:S01]  /*4b5d0*/  LDL.LU R8, [R1+0x270] ;  /* 0x0002700001087983 */ /* 0x001f220000300800 */
[C---:B--2---:R-:W-:Y:S08]  /*4b5e0*/  HMMA.16816.F32 R24, R12.reuse, R6, R24 ;  /* 0x000000060c18723c */ /* 0x044ff00000001818 */
[----:B---3--:R-:W-:Y:S11]  /*4b5f0*/  HMMA.16816.F32 R16, R12, R4, R16 ;  /* 0x000000040c10723c */ /* 0x008ff60000001810 */
[----:B------:R-:W-:Y:S04]  /*4b600*/  STL.64 [R1+0x2b0], R24 ;  /* 0x0002b01801007387 */ /* 0x000fe80000100a00 */
[----:B------:R-:W-:Y:S04]  /*4b610*/  STL.64 [R1+0x2b8], R26 ;  /* 0x0002b81a01007387 */ /* 0x000fe80000100a00 */
[----:B------:R0:W-:Y:S04]  /*4b620*/  STL.64 [R1+0x2a0], R16 ;  /* 0x0002a01001007387 */ /* 0x0001e80000100a00 */
[----:B------:R1:W-:Y:S04]  /*4b630*/  STL.64 [R1+0x2a8], R18 ;  /* 0x0002a81201007387 */ /* 0x0003e80000100a00 */
[----:B------:R-:W4:Y:S04]  /*4b640*/  LDL.LU R9, [R1+0x274] ;  /* 0x0002740001097983 */ /* 0x000f280000300800 */
[----:B------:R-:W2:Y:S04]  /*4b650*/  LDL.LU R10, [R1+0x278] ;  /* 0x00027800010a7983 */ /* 0x000ea80000300800 */
[----:B------:R-:W2:Y:S04]  /*4b660*/  LDL.LU R11, [R1+0x27c] ;  /* 0x00027c00010b7983 */ /* 0x000ea80000300800 */
[----:B0-----:R-:W3:Y:S04]  /*4b670*/  LDL.LU R16, [R1+0x290] ;  /* 0x0002900001107983 */ /* 0x001ee80000300800 */
[----:B------:R-:W3:Y:S04]  /*4b680*/  LDL.LU R17, [R1+0x294] ;  /* 0x0002940001117983 */ /* 0x000ee80000300800 */
[----:B-1----:R-:W2:Y:S04]  /*4b690*/  LDL.LU R18, [R1+0x298] ;  /* 0x0002980001127983 */ /* 0x002ea80000300800 */
[----:B------:R-:W2:Y:S04]  /*4b6a0*/  LDL.LU R19, [R1+0x29c] ;  /* 0x00029c0001137983 */ /* 0x000ea80000300800 */
[----:B------:R-:W3:Y:S04]  /*4b6b0*/  LDL.LU R21, [R1+0x22c0] ;  /* 0x0022c00001157983 */ /* 0x000ee80000300800 */
[----:B------:R-:W4:Y:S04]  /*4b6c0*/  LDL.LU R22, [R1+0x22bc] ;  /* 0x0022bc0001167983 */ /* 0x000f280000300800 */
[----:B------:R-:W4:Y:S04]  /*4b6d0*/  LDL.LU R2, [R1+0x22c8] ;  /* 0x0022c80001027983 */ /* 0x000f280000300800 */
[----:B------:R-:W4:Y:S04]  /*4b6e0*/  LDL.LU R23, [R1+0x22c4] ;  /* 0x0022c40001177983 */ /* 0x000f280000300800 */
[----:B------:R-:W4:Y:S04]  /*4b6f0*/  LDL.LU R3, [R1+0x22d0] ;  /* 0x0022d00001037983 */ /* 0x000f280000300800 */
[----:B------:R-:W4:Y:S04]  /*4b700*/  LDL.LU R28, [R1+0x22cc] ;  /* 0x0022cc00011c7983 */ /* 0x000f280000300800 */
[----:B------:R-:W4:Y:S04]  /*4b710*/  LDL.LU R0, [R1+0x22d8] ;  /* 0x0022d80001007983 */ /* 0x000f280000300800 */
[----:B------:R-:W4:Y:S04]  /*4b720*/  LDL.LU R29, [R1+0x22d4] ;  /* 0x0022d400011d7983 */ /* 0x000f280000300800 */
[----:B--2---:R-:W-:Y:S04]  /*4b730*/  STL.64 [R1+0x25c0], R18 ;  /* 0x0025c01201007387 */ /* 0x004fe80000100a00 */
[----:B---3--:R0:W-:Y:S04]  /*4b740*/  STL.64 [R1+0x25b8], R16 ;  /* 0x0025b81001007387 */ /* 0x0081e80000100a00 */
        /* <DEDUP_REMOVED lines=12> */
[----:B0-----:R-:W4:Y:S04]  /*4b810*/  LDL.LU R4, [R1+0x250] ;  /* 0x0002500001047983 */ /* 0x001f280000300800 */
[----:B------:R-:W4:Y:S04]  /*4b820*/  LDL.LU R5, [R1+0x254] ;  /* 0x0002540001057983 */ /* 0x000f280000300800 */
[----:B------:R-:W2:Y:S04]  /*4b830*/  LDL.LU R6, [R1+0x258] ;  /* 0x0002580001067983 */ /* 0x000ea80000300800 */
[----:B------:R-:W2:Y:S01]  /*4b840*/  LDL.LU R7, [R1+0x25c] ;  /* 0x00025c0001077983 */ /* 0x000ea20000300800 */
[----:B------:R-:W-:-:S02]  /*4b850*/  IMAD R22, R22, 0x100, R21 ;  /* 0x0000010016167824 */ /* 0x000fc400078e0215 */
[----:B------:R-:W-:Y:S02]  /*4b860*/  IMAD R23, R23, 0x100, R2 ;  /* 0x0000010017177824 */ /* 0x000fe400078e0202 */
[----:B------:R-:W-:Y:S01]  /*4b870*/  IMAD R28, R28, 0x100, R3 ;  /* 0x000001001c1c7824 */ /* 0x000fe200078e0203 */
        /* <DEDUP_REMOVED lines=12> */
[----:B------:R-:W2:Y:S01]  /*4b940*/  LDL.LU R3, [R1+0x25cc] ;  /* 0x0025cc0001037983 */ /* 0x000ea20000300800 */
[----:B------:R-:W-:-:S03]  /*4b950*/  IMAD R29, R29, 0x100, R0 ;  /* 0x000001001d1d7824 */ /* 0x000fc600078e0200 */
[----:B------:R-:W3:Y:S01]  /*4b960*/  LDL.LU R0, [R1+0x25c8] ;  /* 0x0025c80001007983 */ /* 0x000ee20000300800 */
[----:B--2---:R-:W-:Y:S03]  /*4b970*/  HMMA.16816.F32 R12, R12, R2, R16 ;  /* 0x000000020c0c723c */ /* 0x004fe60000001810 */
[----:B------:R-:W2:Y:S04]  /*4b980*/  LDL.LU.64 R18, [R1+0x25c0] ;  /* 0x0025c00001127983 */ /* 0x000ea80000300a00 */
[----:B------:R-:W2:-:S12]  /*4b990*/  LDL.LU.64 R16, [R1+0x25b8] ;  /* 0x0025b80001107983 */ /* 0x000e980000300a00 */
        /* <DEDUP_REMOVED lines=63> */
[----:B------:R-:W-:Y:S04]  /*4bd90*/  STL [R1+0x24cc], R2 ;  /* 0x0024cc0201007387 */ /* 0x000fe80000100800 */
        /* <DEDUP_REMOVED lines=13> */
[----:B------:R-:W3:Y:S01]  /*4be70*/  LDL.LU R26, [R1+0x58] ;  /* 0x00005800011a7983 */ /* 0x000ee20000300800 */
[----:B------:R-:W-:-:S03]  /*4be80*/  IMAD.MOV.U32 R27, RZ, RZ, R0 ;  /* 0x000000ffff1b7224 */ /* 0x000fc600078e0000 */
        /* <DEDUP_REMOVED lines=8> */
[----:B--2---:R0:W-:Y:S04]  /*4bf10*/  STL [R1+0x24d0], R2 ;  /* 0x0024d00201007387 */ /* 0x0041e80000100800 */
[----:B0-----:R-:W2:Y:S04]  /*4bf20*/  LDL.LU R2, [R1+0x2308] ;  /* 0x0023080001027983 */ /* 0x001ea80000300800 */
[----:B--2---:R0:W-:Y:S04]  /*4bf30*/  STL [R1+0x24d4], R2 ;  /* 0x0024d40201007387 */ /* 0x0041e80000100800 */
[----:B0-----:R-:W2:Y:S04]  /*4bf40*/  LDL.LU R2, [R1+0x2300] ;  /* 0x0023000001027983 */ /* 0x001ea80000300800 */
[----:B------:R-:W2:Y:S04]  /*4bf50*/  LDL.LU R3, [R1+0x2318] ;  /* 0x0023180001037983 */ /* 0x000ea80000300800 */
[----:B---3--:R-:W-:Y:S04]  /*4bf60*/  STL.64 [R1+0x24a0], R26 ;  /* 0x0024a01a01007387 */ /* 0x008fe80000100a00 */
[----:B------:R0:W-:Y:S04]  /*4bf70*/  STL.64 [R1+0x2498], R24 ;  /* 0x0024981801007387 */ /* 0x0001e80000100a00 */
[----:B0-----:R-:W3:Y:S04]  /*4bf80*/  LDL.LU R24, [R1+0x90] ;  /* 0x0000900001187983 */ /* 0x001ee80000300800 */
[----:B------:R-:W3:Y:S04]  /*4bf90*/  LDL.LU R25, [R1+0x94] ;  /* 0x0000940001197983 */ /* 0x000ee80000300800 */
[----:B------:R-:W2:Y:S01]  /*4bfa0*/  LDL.LU R26, [R1+0x98] ;  /* 0x00009800011a7983 */ /* 0x000ea20000300800 */
[----:B----4-:R-:W-:-:S03]  /*4bfb0*/  IMAD.MOV.U32 R27, RZ, RZ, R0 ;  /* 0x000000ffff1b7224 */ /* 0x010fc600078e0000 */
[----:B------:R-:W4:Y:S04]  /*4bfc0*/  LDL.LU R0, [R1+0x254c] ;  /* 0x00254c0001007983 */ /* 0x000f280000300800 */
        /* <DEDUP_REMOVED lines=38> */
[----:B------:R-:W2:Y:S01]  /*4c230*/  LDL.LU R26, [R1+0xc8] ;  /* 0x0000c800011a7983 */ /* 0x000ea20000300800 */
[----:B----4-:R-:W-:-:S03]  /*4c240*/  IMAD.MOV.U32 R27, RZ, RZ, R0 ;  /* 0x000000ffff1b7224 */ /* 0x010fc600078e0000 */
[----:B------:R-:W4:Y:S01]  /*4c250*/  LDL.LU R0, [R1+0x2548] ;  /* 0x0025480001007983 */ /* 0x000f220000300800 */
[----:B------:R-:W-:Y:S02]  /*4c260*/  F2FP.F16.E5M2.UNPACK_B R12, R22 ;  /* 0x00000016ff0c723e */ /* 0x000fe400020004ff */
        /* <DEDUP_REMOVED lines=9> */
[----:B------:R-:W-:Y:S03]  /*4c300*/  HMMA.16816.F32 R16, R12, R20, R16 ;  /* 0x000000140c10723c */ /* 0x000fe60000001810 */
[----:B---3--:R-:W-:Y:S04]  /*4c310*/  STL.64 [R1+0x24f0], R26 ;  /* 0x0024f01a01007387 */ /* 0x008fe80000100a00 */
[----:B--2---:R0:W-:Y:S04]  /*4c320*/  STL.64 [R1+0x24e8], R24 ;  /* 0x0024e81801007387 */ /* 0x0041e80000100a00 */
[----:B0-----:R-:W2:Y:S04]  /*4c330*/  LDL.LU R24, [R1+0x1d0] ;  /* 0x0001d00001187983 */ /* 0x001ea80000300800 */
[----:B------:R-:W2:Y:S04]  /*4c340*/  LDL.LU R25, [R1+0x1d4] ;  /* 0x0001d40001197983 */ /* 0x000ea80000300800 */
[----:B------:R-:W2:Y:S01]  /*4c350*/  LDL.LU R26, [R1+0x1d8] ;  /* 0x0001d800011a7983 */ /* 0x000ea20000300800 */
[----:B----4-:R-:W-:-:S03]  /*4c360*/  IMAD.MOV.U32 R27, RZ, RZ, R0 ;  /* 0x000000ffff1b7224 */ /* 0x010fc600078e0000 */
[----:B------:R-:W3:Y:S04]  /*4c370*/  LDL.LU R0, [R1+0xee4] ;  /* 0x000ee40001007983 */ /* 0x000ee80000300800 */
[----:B------:R-:W4:Y:S04]  /*4c380*/  LDL.LU R22, [R1+0x22fc] ;  /* 0x0022fc0001167983 */ /* 0x000f280000300800 */
[----:B------:R-:W2:Y:S04]  /*4c390*/  LDL.LU R23, [R1+0x2304] ;  /* 0x0023040001177983 */ /* 0x000ea80000300800 */
        /* <DEDUP_REMOVED lines=43> */
[----:B------:R-:W3:Y:S02]  /*4c650*/  LDL.LU R2, [R1+0x24d4] ;  /* 0x0024d40001027983 */ /* 0x000ee40000300800 */
[----:B---3--:R-:W-:-:S02]  /*4c660*/  IMAD R23, R23, 0x100, R2 ;  /* 0x0000010017177824 */ /* 0x008fc400078e0202 */
[----:B------:R-:W3:Y:S01]  /*4c670*/  LDL.LU R2, [R1+0x24d0] ;  /* 0x0024d00001027983 */ /* 0x000ee20000300800 */
[----:B------:R-:W-:Y:S02]  /*4c680*/  IMAD R29, R29, 0x100, R3 ;  /* 0x000001001d1d7824 */ /* 0x000fe400078e0203 */
[----:B---3--:R-:W-:Y:S02]  /*4c690*/  IMAD R28, R28, 0x100, R2 ;  /* 0x000001001c1c7824 */ /* 0x008fe400078e0202 */
[----:B------:R-:W2:Y:S04]  /*4c6a0*/  LDL.LU R2, [R1+0x24cc] ;  /* 0x0024cc0001027983 */ /* 0x000ea80000300800 */
[----:B------:R-:W2:Y:S02]  /*4c6b0*/  LDL.LU R3, [R1+0x24c8] ;  /* 0x0024c80001037983 */ /* 0x000ea40000300800 */
[----:B--2---:R-:W-:Y:S02]  /*4c6c0*/  HMMA.16816.F32 R12, R12, R2, R24 ;  /* 0x000000020c0c723c */ /* 0x004fe40000001818 */
        /* <DEDUP_REMOVED lines=23> */
[----:B--2---:R-:W-:Y:S02]  /*4c840*/  HMMA.16816.F32 R16, R12, R16, R24 ;  /* 0x000000100c10723c */ /* 0x004fe40000001818 */
[----:B------:R-:W2:Y:S04]  /*4c850*/  LDL.LU.64 R26, [R1+0x2490] ;  /* 0x00249000011a7983 */ /* 0x000ea80000300a00 */
[----:B------:R-:W2:-:S13]  /*4c860*/  LDL.LU.64 R24, [R1+0x2488] ;  /* 0x0024880001187983 */ /* 0x000e9a0000300a00 */
[----:B------:R0:W-:Y:S04]  /*4c870*/  STL.64 [R1+0x70], R16 ;  /* 0x0000701001007387 */ /* 0x0001e80000100a00 */
[----:B------:R1:W-:Y:S04]  /*4c880*/  STL.64 [R1+0x78], R18 ;  /* 0x0000781201007387 */ /* 0x0003e80000100a00 */
[----:B0-----:R-:W3:Y:S04]  /*4c890*/  LDL.LU R16, [R1] ;  /* 0x0000000001107983 */ /* 0x001ee80000300800 */
[----:B------:R-:W3:Y:S04]  /*4c8a0*/  LDL.LU R17, [R1+0x4] ;  /* 0x0000040001117983 */ /* 0x000ee80000300800 */
[----:B-1----:R-:W3:Y:S04]  /*4c8b0*/  LDL.LU R18, [R1+0x8] ;  /* 0x0000080001127983 */ /* 0x002ee80000300800 */
[----:B------:R-:W3:Y:S01]  /*4c8c0*/  LDL.LU R19, [R1+0xc] ;  /* 0x00000c0001137983 */ /* 0x000ee20000300800 */
        /* <DEDUP_REMOVED lines=11> */
[----:B0-----:R-:W2:Y:S04]  /*4c980*/  LDL.LU R8, [R1+0x10] ;  /* 0x0000100001087983 */ /* 0x001ea80000300800 */
[----:B------:R-:W2:Y:S04]  /*4c990*/  LDL.LU R9, [R1+0x14] ;  /* 0x0000140001097983 */ /* 0x000ea80000300800 */
[----:B-1----:R-:W2:Y:S04]  /*4c9a0*/  LDL.LU R10, [R1+0x18] ;  /* 0x00001800010a7983 */ /* 0x002ea80000300800 */
[----:B------:R-:W2:Y:S01]  /*4c9b0*/  LDL.LU R11, [R1+0x1c] ;  /* 0x00001c00010b7983 */ /* 0x000ea20000300800 */
[----:B---3--:R-:W-:Y:S01]  /*4c9c0*/  VIADD R28, R28, 0x1 ;  /* 0x000000011c1c7836 */ /* 0x008fe20000000000 */
[----:B--2---:R-:W-:-:S15]  /*4c9d0*/  HMMA.16816.F32 R8, R12, R6, R8 ;  /* 0x000000060c08723c */ /* 0x004fde0000001808 */
[----:B------:R-:W-:-:S04]  /*4c9e0*/  NOP ;  /* 0x0000000000007918 */ /* 0x000fc80000000000 */
[----:B------:R-:W-:Y:S04]  /*4c9f0*/  STL.64 [R1+0x8a0], R8 ;  /* 0x0008a00801007387 */ /* 0x000fe80000100a00 */
[----:B------:R0:W-:Y:S02]  /*4ca00*/  STL.64 [R1+0x8a8], R10 ;  /* 0x0008a80a01007387 */ /* 0x0001e40000100a00 */
[C---:B0-----:R-:W-:Y:S08]  /*4ca10*/  HMMA.16816.F32 R8, R12.reuse, R4, R16 ;  /* 0x000000040c08723c */ /* 0x041ff00000001810 */
[----:B------:R-:W-:Y:S11]  /*4ca20*/  HMMA.16816.F32 R4, R12, R2, R24 ;  /* 0x000000020c04723c */ /* 0x000ff60000001818 */
[----:B------:R-:W-:Y:S04]  /*4ca30*/  STL.64 [R1+0x880], R8 ;  /* 0x0008800801007387 */ /* 0x000fe80000100a00 */
[----:B------:R-:W-:Y:S04]  /*4ca40*/  STL.64 [R1+0x888], R10 ;  /* 0x0008880a01007387 */ /* 0x000fe80000100a00 */
[----:B------:R-:W-:Y:S04]  /*4ca50*/  STL [R1+0x1000], R28 ;  /* 0x0010001c01007387 */ /* 0x000fe80000100800 */
[----:B------:R-:W-:Y:S04]  /*4ca60*/  STL.64 [R1+0x870], R4 ;  /* 0x0008700401007387 */ /* 0x000fe80000100a00 */
[----:B------:R-:W-:Y:S04]  /*4ca70*/  STL.64 [R1+0x878], R6 ;  /* 0x0008780601007387 */ /* 0x000fe80000100a00 */
[----:B------:R-:W2:Y:S01]  /*4ca80*/  LDL.LU R12, [R1+0xefc] ;  /* 0x000efc00010c7983 */ /* 0x000ea20000300800 */
[----:B----4-:R-:W-:-:S02]  /*4ca90*/  IADD3 R23, P4, PT, R23, UR64, RZ ;  /* 0x0000004017177c10 */ /* 0x010fc4000ff9e0ff */
[----:B------:R-:W-:-:S03]  /*4caa0*/  IADD3 R22, P5, PT, R22, UR64, RZ ;  /* 0x0000004016167c10 */ /* 0x000fc6000ffbe0ff */
[----:B------:R-:W-:Y:S04]  /*4cab0*/  STL [R1+0xed4], R23 ;  /* 0x000ed41701007387 */ /* 0x000fe80000100800 */
[----:B--2---:R0:W-:Y:S04]  /*4cac0*/  STL [R1+0x2460], R12 ;  /* 0x0024600c01007387 */ /* 0x0041e80000100800 */
[----:B------:R-:W-:Y:S04]  /*4cad0*/  STL [R1+0xedc], R22 ;  /* 0x000edc1601007387 */ /* 0x000fe80000100800 */
[----:B0-----:R-:W2:Y:S01]  /*4cae0*/  LDL.LU R12, [R1+0xef4] ;  /* 0x000ef400010c7983 */ /* 0x001ea20000300800 */
[----:B------:R-:W-:-:S05]  /*4caf0*/  IADD3 R0, P6, PT, R0, UR64, RZ ;  /* 0x0000004000007c10 */ /* 0x000fca000ffde0ff */
[----:B------:R-:W-:Y:S04]  /*4cb00*/  STL [R1+0xee4], R0 ;  /* 0x000ee40001007387 */ /* 0x000fe80000100800 */
[----:B--2---:R0:W-:Y:S04]  /*4cb10*/  STL [R1+0x2464], R12 ;  /* 0x0024640c01007387 */ /* 0x0041e80000100800 */
        /* <DEDUP_REMOVED lines=24> */
[----:B------:R-:W-:-:S03]  /*4cca0*/  ISETP.NE.U32.AND P0, PT, R28, UR21, PT ;  /* 0x000000151c007c0c */ /* 0x000fc6000bf05070 */
[----:B------:R-:W3:Y:S04]  /*4ccb0*/  LDL.LU R29, [R1+0x1f9c] ;  /* 0x001f9c00011d7983 */ /* 0x000ee80000300800 */
[----:B------:R-:W3:Y:S04]  /*4ccc0*/  LDL.LU R28, [R1+0x1fc0] ;  /* 0x001fc000011c7983 */ /* 0x000ee80000300800 */
[----:B------:R-:W3:Y:S04]  /*4ccd0*/  LDL.LU R23, [R1+0x1f94] ;  /* 0x001f940001177983 */ /* 0x000ee80000300800 */
[----:B------:R-:W3:Y:S04]  /*4cce0*/  LDL.LU R22, [R1+0x1fb8] ;  /* 0x001fb80001167983 */ /* 0x000ee80000300800 */
[----:B------:R-:W3:Y:S01]  /*4ccf0*/  LDL.LU R0, [R1+0x1f8c] ;  /* 0x001f8c0001007983 */ /* 0x000ee20000300800 */
[----:B--2---:R-:W-:-:S05]  /*4cd00*/  IADD3 R12, P1, PT, R12, UR64, RZ ;  /* 0x000000400c0c7c10 */ /* 0x004fca000ff3e0ff */
[----:B------:R0:W-:Y:S04]  /*4cd10*/  STL [R1+0xeec], R12 ;  /* 0x000eec0c01007387 */ /* 0x0001e80000100800 */
[----:B0-----:R-:W2:Y:S02]  /*4cd20*/  LDL.LU R12, [R1+0x2464] ;  /* 0x00246400010c7983 */ /* 0x001ea40000300800 */
[----:B--2---:R-:W-:-:S05]  /*4cd30*/  IADD3 R12, P2, PT, R12, UR64, RZ ;  /* 0x000000400c0c7c10 */ /* 0x004fca000ff5e0ff */
[----:B------:R0:W-:Y:S04]  /*4cd40*/  STL [R1+0xef4], R12 ;  /* 0x000ef40c01007387 */ /* 0x0001e80000100800 */
[----:B0-----:R-:W2:Y:S01]  /*4cd50*/  LDL.LU R12, [R1+0x2460] ;  /* 0x00246000010c7983 */ /* 0x001ea20000300800 */
[----:B---3--:R-:W-:Y:S02]  /*4cd60*/  IADD3.X R13, PT, PT, R13, UR25, RZ, P4, !PT ;  /* 0x000000190d0d7c10 */ /* 0x008fe4000a7fe4ff */
[----:B----4-:R-:W-:Y:S02]  /*4cd70*/  IADD3 R14, P4, PT, R14, UR64, RZ ;  /* 0x000000400e0e7c10 */ /* 0x010fe4000ff9e0ff */
[----:B------:R-:W-:Y:S02]  /*4cd80*/  IADD3.X R15, PT, PT, R15, UR25, RZ, P5, !PT ;  /* 0x000000190f0f7c10 */ /* 0x000fe4000affe4ff */
[----:B------:R-:W-:-:S02]  /*4cd90*/  IADD3 R2, P5, PT, R2, UR64, RZ ;  /* 0x0000004002027c10 */ /* 0x000fc4000ffbe0ff */
[----:B------:R-:W-:Y:S02]  /*4cda0*/  IADD3.X R3, PT, PT, R3, UR25, RZ, P6, !PT ;  /* 0x0000001903037c10 */ /* 0x000fe4000b7fe4ff */
[----:B------:R-:W-:Y:S02]  /*4cdb0*/  IADD3 R24, P6, PT, R24, UR64, RZ ;  /* 0x0000004018187c10 */ /* 0x000fe4000ffde0ff */
[----:B------:R-:W-:Y:S02]  /*4cdc0*/  IADD3.X R25, PT, PT, R25, UR25, RZ, P1, !PT ;  /* 0x0000001919197c10 */ /* 0x000fe40008ffe4ff */
[----:B------:R-:W-:Y:S02]  /*4cdd0*/  IADD3 R26, P1, PT, R26, UR64, RZ ;  /* 0x000000401a1a7c10 */ /* 0x000fe4000ff3e0ff */
        /* <DEDUP_REMOVED lines=13> */
[----:B--2---:R-:W-:-:S05]  /*4ceb0*/  IADD3 R12, P3, PT, R12, UR64, RZ ;  /* 0x000000400c0c7c10 */ /* 0x004fca000ff7e0ff */
[----:B------:R0:W-:Y:S04]  /*4cec0*/  STL [R1+0xefc], R12 ;  /* 0x000efc0c01007387 */ /* 0x0001e80000100800 */
[----:B------:R-:W-:Y:S04]  /*4ced0*/  STL [R1+0xed0], R13 ;  /* 0x000ed00d01007387 */ /* 0x000fe80000100800 */
[----:B------:R-:W-:Y:S04]  /*4cee0*/  STL [R1+0xf04], R14 ;  /* 0x000f040e01007387 */ /* 0x000fe80000100800 */
[----:B------:R-:W-:Y:S04]  /*4cef0*/  STL [R1+0xed8], R15 ;  /* 0x000ed80f01007387 */ /* 0x000fe80000100800 */
[----:B------:R-:W-:Y:S04]  /*4cf00*/  STL [R1+0xf0c], R2 ;  /* 0x000f0c0201007387 */ /* 0x000fe80000100800 */
[----:B------:R-:W-:Y:S04]  /*4cf10*/  STL [R1+0xee0], R3 ;  /* 0x000ee00301007387 */ /* 0x000fe80000100800 */
[----:B------:R-:W-:Y:S01]  /*4cf20*/  STL [R1+0x1fe4], R24 ;  /* 0x001fe41801007387 */ /* 0x000fe20000100800 */
[----:B------:R-:W-:-:S03]  /*4cf30*/  IADD3.X R5, PT, PT, R5, UR25, RZ, P3, !PT ;  /* 0x0000001905057c10 */ /* 0x000fc60009ffe4ff */
[----:B------:R-:W-:Y:S01]  /*4cf40*/  STL [R1+0xee8], R25 ;  /* 0x000ee81901007387 */ /* 0x000fe20000100800 */
[----:B------:R-:W-:-:S03]  /*4cf50*/  IADD3 R6, P3, PT, R6, UR64, RZ ;  /* 0x0000004006067c10 */ /* 0x000fc6000ff7e0ff */
        /* <DEDUP_REMOVED lines=20> */
[----:B0-----:R-:W2:Y:S01]  /*4d0a0*/  LDL.LU R12, [R1+0x1fa8] ;  /* 0x001fa800010c7983 */ /* 0x001ea20000300800 */
[----:B------:R-:W-:-:S02]  /*4d0b0*/  IADD3 R23, P4, PT, R23, UR64, RZ ;  /* 0x0000004017177c10 */ /* 0x000fc4000ff9e0ff */
[----:B------:R-:W-:-:S03]  /*4d0c0*/  IADD3.X R22, PT, PT, R22, UR25, RZ, P5, !PT ;  /* 0x0000001916167c10 */ /* 0x000fc6000affe4ff */
        /* <DEDUP_REMOVED lines=36> */
[----:B--2---:R-:W-:-:S05]  /*4d310*/  IADD3.X R12, PT, PT, R12, UR25, RZ, P6, !PT ;  /* 0x000000190c0c7c10 */ /* 0x004fca000b7fe4ff */
[----:B------:R0:W-:Y:S04]  /*4d320*/  STL [R1+0x1fb0], R12 ;  /* 0x001fb00c01007387 */ /* 0x0001e80000100800 */
[----:B0-----:R-:W2:Y:S02]  /*4d330*/  LDL.LU R12, [R1+0x245c] ;  /* 0x00245c00010c7983 */ /* 0x001ea40000300800 */
[----:B--2---:R-:W-:-:S05]  /*4d340*/  IADD3 R12, P6, PT, R12, UR64, RZ ;  /* 0x000000400c0c7c10 */ /* 0x004fca000ffde0ff */
[----:B------:R0:W-:Y:S04]  /*4d350*/  STL [R1+0x1f84], R12 ;  /* 0x001f840c01007387 */ /* 0x0001e80000100800 */
[----:B0-----:R-:W2:Y:S01]  /*4d360*/  LDL.LU R12, [R1+0x2458] ;  /* 0x00245800010c7983 */ /* 0x001ea20000300800 */
[----:B----4-:R-:W-:Y:S02]  /*4d370*/  IADD3.X R14, PT, PT, R14, UR25, RZ, P2, !PT ;  /* 0x000000190e0e7c10 */ /* 0x010fe400097fe4ff */
[----:B---3--:R-:W-:Y:S02]  /*4d380*/  IADD3 R15, P2, PT, R15, UR64, RZ ;  /* 0x000000400f0f7c10 */ /* 0x008fe4000ff5e0ff */
        /* <DEDUP_REMOVED lines=18> */
[----:B--2---:R-:W-:Y:S02]  /*4d4b0*/  IADD3.X R12, PT, PT, R12, UR25, RZ, P1, !PT ;  /* 0x000000190c0c7c10 */ /* 0x004fe40008ffe4ff */
[----:B------:R-:W-:-:S03]  /*4d4c0*/  IADD3 R13, P1, PT, R13, UR64, RZ ;  /* 0x000000400d0d7c10 */ /* 0x000fc6000ff3e0ff */
[----:B------:R0:W-:Y:S04]  /*4d4d0*/  STL [R1+0x1fa8], R12 ;  /* 0x001fa80c01007387 */ /* 0x0001e80000100800 */
        /* <DEDUP_REMOVED lines=29> */
[----:B0-----:R-:W2:Y:S01]  /*4d6b0*/  LDL.LU R12, [R1+0x1f04] ;  /* 0x001f0400010c7983 */ /* 0x001ea20000300800 */
[----:B------:R-:W-:-:S02]  /*4d6c0*/  IADD3.X R23, PT, PT, R23, UR25, RZ, P2, !PT ;  /* 0x0000001917177c10 */ /* 0x000fc400097fe4ff */
[----:B------:R-:W-:-:S03]  /*4d6d0*/  IADD3 R22, P2, PT, R22, UR64, RZ ;  /* 0x0000004016167c10 */ /* 0x000fc6000ff5e0ff */
[----:B------:R-:W-:Y:S04]  /*4d6e0*/  STL [R1+0x1f40], R23 ;  /* 0x001f401701007387 */ /* 0x000fe80000100800 */
[----:B--2---:R0:W-:Y:S04]  /*4d6f0*/  STL [R1+0x2450], R12 ;  /* 0x0024500c01007387 */ /* 0x0041e80000100800 */
[----:B------:R-:W-:Y:S04]  /*4d700*/  STL [R1+0x1f14], R22 ;  /* 0x001f141601007387 */ /* 0x000fe80000100800 */
[----:B0-----:R-:W2:Y:S01]  /*4d710*/  LDL.LU R12, [R1+0x1f30] ;  /* 0x001f3000010c7983 */ /* 0x001ea20000300800 */
[----:B------:R-:W-:-:S05]  /*4d720*/  IADD3.X R0, PT, PT, R0, UR25, RZ, P3, !PT ;  /* 0x0000001900007c10 */ /* 0x000fca0009ffe4ff */
        /* <DEDUP_REMOVED lines=34> */
[----:B--2---:R-:W-:-:S05]  /*4d950*/  IADD3.X R12, PT, PT, R12, UR25, RZ, P4, !PT ;  /* 0x000000190c0c7c10 */ /* 0x004fca000a7fe4ff */
        /* <DEDUP_REMOVED lines=3224> */
[----:B------:R-:W-:-:S02]  /*5a2e0*/  IADD3.X R23, PT, PT, R23, UR12, RZ, P1, !PT ;  /* 0x0000000c17177c10 */ /* 0x000fc40008ffe4ff */
[----:B--2---:R-:W-:Y:S02]  /*5a2f0*/  IADD3.X R12, PT, PT, R12, UR12, RZ, P6, !PT ;  /* 0x0000000c0c0c7c10 */ /* 0x004fe4000b7fe4ff */
        /* <DEDUP_REMOVED lines=31> */
[----:B------:R0:W-:Y:S04]  /*5a4f0*/  STL [R1+0x2128], R0 ;  /* 0x0021280001007387 */ /* 0x0001e80000100800 */
[----:B------:R-:W-:Y:S04]  /*5a500*/  STL [R1+0x2120], R23 ;  /* 0x0021201701007387 */ /* 0x000fe80000100800 */
[----:B0-----:R-:W2:Y:S01]  /*5a510*/  LDL.LU R0, [R1+0x219c] ;  /* 0x00219c0001007983 */ /* 0x001ea20000300800 */
[----:B------:R-:W-:-:S05]  /*5a520*/  IADD3 R22, P1, PT, R22, UR20, RZ ;  /* 0x0000001416167c10 */ /* 0x000fca000ff3e0ff */
[----:B------:R-:W-:Y:S04]  /*5a530*/  STL [R1+0x218c], R22 ;  /* 0x00218c1601007387 */ /* 0x000fe80000100800 */
[----:B--2---:R0:W-:Y:S04]  /*5a540*/  STL [R1+0x2340], R0 ;  /* 0x0023400001007387 */ /* 0x0041e80000100800 */
[----:B0-----:R-:W2:Y:S04]  /*5a550*/  LDL.LU R0, [R1+0x2130] ;  /* 0x0021300001007983 */ /* 0x001ea80000300800 */
        /* <DEDUP_REMOVED lines=58> */
[----:B------:R-:W-:Y:S02]  /*5a900*/  IADD3.X R28, PT, PT, R28, UR12, RZ, P5, !PT ;  /* 0x0000000c1c1c7c10 */ /* 0x000fe4000affe4ff */
[----:B------:R-:W-:Y:S02]  /*5a910*/  IADD3.X R23, PT, PT, R23, UR12, RZ, P6, !PT ;  /* 0x0000000c17177c10 */ /* 0x000fe4000b7fe4ff */
[----:B--2---:R-:W-:-:S05]  /*5a920*/  IADD3 R0, P3, PT, R0, UR20, RZ ;  /* 0x0000001400007c10 */ /* 0x004fca000ff7e0ff */
[----:B------:R0:W-:Y:S01]  /*5a930*/  STL [R1+0x219c], R0 ;  /* 0x00219c0001007387 */ /* 0x0001e20000100800 */
[----:B------:R-:W-:Y:S02]  /*5a940*/  IADD3.X R4, PT, PT, R4, UR12, RZ, P3, !PT ;  /* 0x0000000c04047c10 */ /* 0x000fe40009ffe4ff */
[----:B------:R-:W-:Y:S01]  /*5a950*/  IADD3 R5, P3, PT, R5, UR20, RZ ;  /* 0x0000001405057c10 */ /* 0x000fe2000ff7e0ff */
[----:B0-----:R1:W5:Y:S04]  /*5a960*/  LDL.LU R0, [R1+0x233c] ;  /* 0x00233c0001007983 */ /* 0x0013680000300800 */
        /* <DEDUP_REMOVED lines=30> */
[----:B0-----:R-:W2:Y:S04]  /*5ab50*/  LDL.LU R23, [R1+0x21b8] ;  /* 0x0021b80001177983 */ /* 0x001ea80000300800 */
[----:B------:R-:W3:Y:S01]  /*5ab60*/  LDL.LU R22, [R1+0x21c0] ;  /* 0x0021c00001167983 */ /* 0x000ee20000300800 */
[----:B--2---:R-:W-:-:S02]  /*5ab70*/  IADD3.X R23, PT, PT, R23, UR12, RZ, P2, !PT ;  /* 0x0000000c17177c10 */ /* 0x004fc400097fe4ff */
[----:B---3--:R-:W-:-:S05]  /*5ab80*/  IADD3.X R22, PT, PT, R22, UR12, RZ, P3, !PT ;  /* 0x0000000c16167c10 */ /* 0x008fca0009ffe4ff */
[----:B------:R1:W-:Y:S04]  /*5ab90*/  STL [R1+0x21c0], R22 ;  /* 0x0021c01601007387 */ /* 0x0003e80000100800 */
[----:B------:R1:W-:Y:S01]  /*5aba0*/  STL [R1+0x21b8], R23 ;  /* 0x0021b81701007387 */ /* 0x0003e20000100800 */
[----:B------:R-:W-:Y:S05]  /*5abb0*/  @P0 BRA `(.L_x_2) ;  /* 0xfffffb9400b80947 */ /* 0x000fea000383ffff */
.L_x_1:
[----:B------:R-:W2:Y:S01]  /*5abc0*/  LDL.LU R15, [R1+0x890] ;  /* 0x00089000010f7983 */ /* 0x000ea20000300800 */
[----:B------:R-:W3:Y:S03]  /*5abd0*/  LDCU UR4, c[0x0][0x39c] ;  /* 0x00007380ff0477ac */ /* 0x000ee60008000800 */
[----:B------:R-:W2:Y:S01]  /*5abe0*/  LDL R14, [R1+0x894] ;  /* 0x00089400010e7983 */ /* 0x000ea20000100800 */
[----:B------:R-:W4:Y:S01]  /*5abf0*/  S2UR UR5, SR_CgaCtaId ;  /* 0x00000000000579c3 */ /* 0x000f220000008800 */
[----:B------:R-:W0:Y:S02]  /*5ac00*/  LDCU UR30, c[0x0][0x3b4] ;  /* 0x00007680ff1e77ac */ /* 0x000e240008000800 */
[----:B------:R-:W3:Y:S01]  /*5ac10*/  LDL.LU R13, [R1+0x898] ;  /* 0x00089800010d7983 */ /* 0x000ee20000300800 */
[----:B------:R-:W1:Y:S03]  /*5ac20*/  LDCU UR34, c[0x0][0x3b8] ;  /* 0x00007700ff2277ac */ /* 0x000e660008000800 */
[----:B------:R-:W3:Y:S01]  /*5ac30*/  LDL.LU R12, [R1+0x89c] ;  /* 0x00089c00010c7983 */ /* 0x000ee20000300800 */
[----:B------:R-:W0:Y:S03]  /*5ac40*/  LDCU.64 UR32, c[0x0][0x390] ;  /* 0x00007200ff2077ac */ /* 0x000e260008000a00 */
[----:B------:R-:W4:Y:S01]  /*5ac50*/  LDL.LU R11, [R1+0x8b0] ;  /* 0x0008b000010b7983 */ /* 0x000f220000300800 */
[----:B------:R-:W0:Y:S03]  /*5ac60*/  LDCU.64 UR40, c[0x0][0x398] ;  /* 0x00007300ff2877ac */ /* 0x000e260008000a00 */
[----:B------:R-:W4:Y:S01]  /*5ac70*/  LDL R10, [R1+0x8b4] ;  /* 0x0008b400010a7983 */ /* 0x000f220000100800 */
[----:B------:R-:W0:Y:S03]  /*5ac80*/  LDCU.64 UR36, c[0x0][0x390] ;  /* 0x00007200ff2477ac */ /* 0x000e260008000a00 */
[----:B------:R-:W4:Y:S01]  /*5ac90*/  LDL.LU R9, [R1+0x8b8] ;  /* 0x0008b80001097983 */ /* 0x000f220000300800 */
        /* <DEDUP_REMOVED lines=9> */
[----:B------:R-:W4:Y:S01]  /*5ad30*/  LDL R4, [R1+0x8dc] ;  /* 0x0008dc0001047983 */ /* 0x000f220000100800 */
[----:B------:R-:W0:Y:S03]  /*5ad40*/  LDCU UR52, c[0x0][0x3b8] ;  /* 0x00007700ff3477ac */ /* 0x000e260008000800 */
[----:B------:R-:W4:Y:S01]  /*5ad50*/  LDL.LU R3, [R1+0x80] ;  /* 0x0000800001037983 */ /* 0x000f220000300800 */
[----:B------:R-:W0:Y:S03]  /*5ad60*/  LDCU.64 UR48, c[0x0][0x398] ;  /* 0x00007300ff3077ac */ /* 0x000e260008000a00 */
[----:B------:R-:W4:Y:S01]  /*5ad70*/  LDL.LU R2, [R1+0x84] ;  /* 0x0000840001027983 */ /* 0x000f220000300800 */
        /* <DEDUP_REMOVED lines=46> */
[----:B--2---:R-:W-:-:S05]  /*5b060*/  F2FP.SATFINITE.E5M2.F32.PACK_AB_MERGE_C R14, R14, R15, RZ ;  /* 0x0000000f0e0e723e */ /* 0x004fca00048060ff */
[----:B------:R-:W-:Y:S01]  /*5b070*/  STL [R1+0x800], R14 ;  /* 0x0008000e01007387 */ /* 0x000fe20000100800 */
[----:B0--3-5:R-:W-:-:S05]  /*5b080*/  F2FP.SATFINITE.E5M2.F32.PACK_AB_MERGE_C R0, R12, R13, RZ ;  /* 0x0000000d0c00723e */ /* 0x029fca00048060ff */
[----:B------:R0:W-:Y:S01]  /*5b090*/  STL [R1+0x7fc], R0 ;  /* 0x0007fc0001007387 */ /* 0x0001e20000100800 */
[----:B----4-:R-:W-:-:S05]  /*5b0a0*/  F2FP.SATFINITE.E5M2.F32.PACK_AB_MERGE_C R10, R10, R11, RZ ;  /* 0x0000000b0a0a723e */ /* 0x010fca00048060ff */
[----:B------:R-:W-:Y:S01]  /*5b0b0*/  STL [R1+0x80c], R10 ;  /* 0x00080c0a01007387 */ /* 0x000fe20000100800 */
[----:B------:R-:W-:-:S05]  /*5b0c0*/  F2FP.SATFINITE.E5M2.F32.PACK_AB_MERGE_C R8, R8, R9, RZ ;  /* 0x000000090808723e */ /* 0x000fca00048060ff */
[----:B------:R-:W-:Y:S01]  /*5b0d0*/  STL [R1+0x810], R8 ;  /* 0x0008100801007387 */ /* 0x000fe20000100800 */
[----:B0-----:R-:W-:-:S05]  /*5b0e0*/  F2FP.SATFINITE.E5M2.F32.PACK_AB_MERGE_C R0, R6, R7, RZ ;  /* 0x000000070600723e */ /* 0x001fca00048060ff */
[----:B------:R0:W-:Y:S01]  /*5b0f0*/  STL [R1+0x820], R0 ;  /* 0x0008200001007387 */ /* 0x0001e20000100800 */
[----:B------:R-:W-:-:S03]  /*5b100*/  F2FP.SATFINITE.E5M2.F32.PACK_AB_MERGE_C R4, R4, R5, RZ ;  /* 0x000000050404723e */ /* 0x000fc600048060ff */
[----:B0-----:R-:W2:Y:S01]  /*5b110*/  LDL.LU R0, [R1+0x7ac] ;  /* 0x0007ac0001007983 */ /* 0x001ea20000300800 */
[----:B------:R-:W-:-:S03]  /*5b120*/  F2FP.SATFINITE.E5M2.F32.PACK_AB_MERGE_C R2, R2, R3, RZ ;  /* 0x000000030202723e */ /* 0x000fc600048060ff */
[----:B------:R-:W-:Y:S01]  /*5b130*/  STL [R1+0x81c], R4 ;  /* 0x00081c0401007387 */ /* 0x000fe20000100800 */
[----:B------:R-:W-:Y:S06]  /*5b140*/  BAR.SYNC.DEFER_BLOCKING 0x0 ;  /* 0x0000000000007b1d */ /* 0x000fec0000010000 */
[----:B--2---:R0:W-:Y:S04]  /*5b150*/  STL [R1+0x36f0], R0 ;  /* 0x0036f00001007387 */ /* 0x0041e80000100800 */
[----:B------:R-:W-:Y:S04]  /*5b160*/  STL [R1+0x818], R2 ;  /* 0x0008180201007387 */ /* 0x000fe80000100800 */
[----:B0-----:R-:W2:Y:S04]  /*5b170*/  LDL.LU R0, [R1+0x7a4] ;  /* 0x0007a40001007983 */ /* 0x001ea80000300800 */
[----:B--2---:R0:W-:Y:S04]  /*5b180*/  STL [R1+0x36f8], R0 ;  /* 0x0036f80001007387 */ /* 0x0041e80000100800 */
[----:B0-----:R-:W2:Y:S04]  /*5b190*/  LDL.LU R0, [R1+0x7bc] ;  /* 0x0007bc0001007983 */ /* 0x001ea80000300800 */
[----:B--2---:R0:W-:Y:S04]  /*5b1a0*/  STL [R1+0x3700], R0 ;  /* 0x0037000001007387 */ /* 0x0041e80000100800 */
[----:B0-----:R-:W2:Y:S04]  /*5b1b0*/  LDL.LU R0, [R1+0x7b4] ;  /* 0x0007b40001007983 */ /* 0x001ea80000300800 */
[----:B--2---:R0:W-:Y:S04]  /*5b1c0*/  STL [R1+0x3708], R0 ;  /* 0x0037080001007387 */ /* 0x0041e80000100800 */
[----:B0-----:R-:W2:Y:S04]  /*5b1d0*/  LDL R0, [R1+0x7cc] ;  /* 0x0007cc0001007983 */ /* 0x001ea80000100800 */
[----:B--2---:R0:W-:Y:S04]  /*5b1e0*/  STL [R1+0x3710], R0 ;  /* 0x0037100001007387 */ /* 0x0041e80000100800 */
[----:B0-----:R-:W2:Y:S04]  /*5b1f0*/  LDL.LU R0, [R1+0x7c4] ;  /* 0x0007c40001007983 */ /* 0x001ea80000300800 */
        /* <DEDUP_REMOVED lines=22> */
[----:B------:R-:W3:Y:S04]  /*5b360*/  LDL.LU R29, [R1+0x790] ;  /* 0x00079000011d7983 */ /* 0x000ee80000300800 */
[----:B---3--:R0:W-:Y:S04]  /*5b370*/  STL [R1+0x36ec], R29 ;  /* 0x0036ec1d01007387 */ /* 0x0081e80000100800 */
[----:B0-----:R-:W3:Y:S04]  /*5b380*/  LDL.LU R29, [R1+0x7a8] ;  /* 0x0007a800011d7983 */ /* 0x001ee80000300800 */
        /* <DEDUP_REMOVED lines=31> */
[----:B0-----:R-:W2:Y:S04]  /*5b580*/  LDL.LU R29, [R1+0x88] ;  /* 0x00008800011d7983 */ /* 0x001ea80000300800 */
[----:B------:R-:W3:Y:S04]  /*5b590*/  LDL.LU R28, [R1+0x794] ;  /* 0x00079400011c7983 */ /* 0x000ee80000300800 */
[----:B------:R-:W4:Y:S04]  /*5b5a0*/  LDL.LU R27, [R1+0x798] ;  /* 0x00079800011b7983 */ /* 0x000f280000300800 */
[----:B------:R-:W4:Y:S04]  /*5b5b0*/  LDL R26, [R1+0x79c] ;  /* 0x00079c00011a7983 */ /* 0x000f280000100800 */
[----:B------:R-:W3:Y:S04]  /*5b5c0*/  LDL.LU R25, [R1+0x780] ;  /* 0x0007800001197983 */ /* 0x000ee80000300800 */
[----:B------:R-:W3:Y:S04]  /*5b5d0*/  LDL.LU R24, [R1+0x784] ;  /* 0x0007840001187983 */ /* 0x000ee80000300800 */
[----:B-1----:R-:W3:Y:S04]  /*5b5e0*/  LDL.LU R23, [R1+0x788] ;  /* 0x0007880001177983 */ /* 0x002ee80000300800 */
[----:B------:R-:W3:Y:S04]  /*5b5f0*/  LDL R22, [R1+0x78c] ;  /* 0x00078c0001167983 */ /* 0x000ee80000100800 */
[----:B------:R-:W3:Y:S04]  /*5b600*/  LDL.LU R21, [R1+0x770] ;  /* 0x0007700001157983 */ /* 0x000ee80000300800 */
[----:B------:R-:W3:Y:S04]  /*5b610*/  LDL.LU R20, [R1+0x774] ;  /* 0x0007740001147983 */ /* 0x000ee80000300800 */
[----:B------:R-:W3:Y:S04]  /*5b620*/  LDL.LU R19, [R1+0x778] ;  /* 0x0007780001137983 */ /* 0x000ee80000300800 */
[----:B------:R-:W3:Y:S04]  /*5b630*/  LDL R18, [R1+0x77c] ;  /* 0x00077c0001127983 */ /* 0x000ee80000100800 */
[----:B------:R-:W3:Y:S04]  /*5b640*/  LDL.LU R17, [R1+0x190] ;  /* 0x0001900001117983 */ /* 0x000ee80000300800 */
[----:B------:R-:W3:Y:S04]  /*5b650*/  LDL.LU R16, [R1+0x194] ;  /* 0x0001940001107983 */ /* 0x000ee80000300800 */
[----:B------:R-:W3:Y:S04]  /*5b660*/  LDL.LU R15, [R1+0x198] ;  /* 0x00019800010f7983 */ /* 0x000ee80000300800 */
[----:B------:R-:W3:Y:S04]  /*5b670*/  LDL.LU R14, [R1+0x19c] ;  /* 0x00019c00010e7983 */ /* 0x000ee80000300800 */
        /* <DEDUP_REMOVED lines=11> */
[----:B------:R-:W3:Y:S01]  /*5b730*/  LDL R2, [R1+0x74c] ;  /* 0x00074c0001027983 */ /* 0x000ee20000100800 */
[----:B--2---:R-:W-:-:S03]  /*5b740*/  F2FP.SATFINITE.E5M2.F32.PACK_AB_MERGE_C R0, R0, R29, RZ ;  /* 0x0000001d0000723e */ /* 0x004fc600048060ff */
[----:B------:R-:W2:Y:S04]  /*5b750*/  LDL.LU R29, [R1+0x376c] ;  /* 0x00376c00011d7983 */ /* 0x000ea80000300800 */
[----:B------:R0:W-:Y:S04]  /*5b760*/  STL [R1+0x814], R0 ;  /* 0x0008140001007387 */ /* 0x0001e80000100800 */
[----:B0-----:R-:W2:Y:S02]  /*5b770*/  LDL.LU R0, [R1+0x3768] ;  /* 0x0037680001007983 */ /* 0x001ea40000300800 */
[----:B--2---:R-:W-:-:S02]  /*5b780*/  F2FP.SATFINITE.E5M2.F32.PACK_AB_MERGE_C R0, R0, R29, RZ ;  /* 0x0000001d0000723e */ /* 0x004fc400048060ff */
        /* <DEDUP_REMOVED lines=60> */
[----:B------:R-:W2:Y:S01]  /*5bb50*/  LDL.LU R29, [R1+0x36ec] ;  /* 0x0036ec00011d7983 */ /* 0x000ea20000300800 */
[----:B----4-:R-:W-:-:S03]  /*5bb60*/  F2FP.SATFINITE.E5M2.F32.PACK_AB_MERGE_C R26, R26, R27, RZ ;  /* 0x0000001b1a1a723e */ /* 0x010fc600048060ff */
[----:B------:R0:W-:Y:S01]  /*5bb70*/  STL [R1+0x7a0], R0 ;  /* 0x0007a00001007387 */ /* 0x0001e20000100800 */
[----:B---3--:R-:W-:Y:S02]  /*5bb80*/  F2FP.SATFINITE.E5M2.F32.PACK_AB_MERGE_C R22, R22, R23, RZ ;  /* 0x000000171616723e */ /* 0x008fe400048060ff */
[----:B------:R-:W-:Y:S02]  /*5bb90*/  F2FP.SATFINITE.E5M2.F32.PACK_AB_MERGE_C R20, R20, R21, RZ ;  /* 0x000000151414723e */ /* 0x000fe400048060ff */
[----:B0-----:R-:W-:Y:S02]  /*5bba0*/  F2FP.SATFINITE.E5M2.F32.PACK_AB_MERGE_C R0, R24, R25, RZ ;  /* 0x000000191800723e */ /* 0x001fe400048060ff */
[----:B------:R-:W-:Y:S02]  /*5bbb0*/  F2FP.SATFINITE.E5M2.F32.PACK_AB_MERGE_C R16, R16, R17, RZ ;  /* 0x000000111010723e */ /* 0x000fe400048060ff */
[----:B------:R-:W-:Y:S02]  /*5bbc0*/  F2FP.SATFINITE.E5M2.F32.PACK_AB_MERGE_C R14, R14, R15, RZ ;  /* 0x0000000f0e0e723e */ /* 0x000fe400048060ff */
[----:B------:R-:W-:-:S02]  /*5bbd0*/  F2FP.SATFINITE.E5M2.F32.PACK_AB_MERGE_C R10, R10, R11, RZ ;  /* 0x0000000b0a0a723e */ /* 0x000fc400048060ff */
[----:B------:R-:W-:Y:S02]  /*5bbe0*/  F2FP.SATFINITE.E5M2.F32.PACK_AB_MERGE_C R8, R8, R9, RZ ;  /* 0x000000090808723e */ /* 0x000fe400048060ff */
[----:B--2---:R-:W-:-:S05]  /*5bbf0*/  F2FP.SATFINITE.E5M2.F32.PACK_AB_MERGE_C R28, R28, R29, RZ ;  /* 0x0000001d1c1c723e */ /* 0x004fca00048060ff */
[----:B------:R-:W-:Y:S04]  /*5bc00*/  STL [R1+0x794], R28 ;  /* 0x0007941c01007387 */ /* 0x000fe80000100800 */
[----:B------:R-:W-:Y:S04]  /*5bc10*/  STL [R1+0x798], R26 ;  /* 0x0007981a01007387 */ /* 0x000fe80000100800 */
[----:B------:R0:W-:Y:S04]  /*5bc20*/  STL [R1+0x790], R0 ;  /* 0x0007900001007387 */ /* 0x0001e80000100800 */
[----:B------:R-:W-:Y:S01]  /*5bc30*/  STL [R1+0x784], R22 ;  /* 0x0007841601007387 */ /* 0x000fe20000100800 */
[----:B0-----:R-:W-:-:S03]  /*5bc40*/  F2FP.SATFINITE.E5M2.F32.PACK_AB_MERGE_C R0, R18, R19, RZ ;  /* 0x000000131200723e */ /* 0x001fc600048060ff */
        /* <DEDUP_REMOVED lines=10> */
[----:B0-----:R-:W2:Y:S01]  /*5bcf0*/  LDL.LU R0, [R1+0x6c4] ;  /* 0x0006c40001007983 */ /* 0x001ea20000300800 */
[----:B------:R-:W-:Y:S02]  /*5bd00*/  F2FP.SATFINITE.E5M2.F32.PACK_AB_MERGE_C R4, R4, R5, RZ ;  /* 0x000000050404723e */ /* 0x000fe400048060ff */
[----:B------:R-:W-:-:S03]  /*5bd10*/  F2FP.SATFINITE.E5M2.F32.PACK_AB_MERGE_C R2, R2, R3, RZ ;  /* 0x000000030202723e */ /* 0x000fc600048060ff */
[----:B------:R-:W-:Y:S04]  /*5bd20*/  STL [R1+0x744], R4 ;  /* 0x0007440401007387 */ /* 0x000fe80000100800 */
[----:B--2---:R0:W-:Y:S04]  /*5bd30*/  STL [R1+0x366c], R0 ;  /* 0x00366c0001007387 */ /* 0x0041e80000100800 */
[----:B------:R-:W-:Y:S04]  /*5bd40*/  STL [R1+0x740], R2 ;  /* 0x0007400201007387 */ /* 0x000fe80000100800 */
        /* <DEDUP_REMOVED lines=92> */
[----:B------:R-:W3:Y:S01]  /*5c310*/  LDL.LU R2, [R1+0x664] ;  /* 0x0006640001027983 */ /* 0x000ee20000300800 */
        /* <DEDUP_REMOVED lines=117> */
[----:B0-----:R-:W2:Y:S04]  /*5ca70*/  LDL R0, [R1+0x634] ;  /* 0x0006340001007983 */ /* 0x001ea80000100800 */
        /* <DEDUP_REMOVED lines=53> */
[----:B------:R-:W3:Y:S04]  /*5cdd0*/  LDL R20, [R1+0x5c4] ;  /* 0x0005c40001147983 */ /* 0x000ee80000100800 */
[----:B------:R-:W3:Y:S04]  /*5cde0*/  LDL.LU R19, [R1+0x5c8] ;  /* 0x0005c80001137983 */ /* 0x000ee80000300800 */
[----:B------:R-:W3:Y:S04]  /*5cdf0*/  LDL R18, [R1+0x5cc] ;  /* 0x0005cc0001127983 */ /* 0x000ee80000100800 */
        /* <DEDUP_REMOVED lines=141> */
[----:B0-----:R-:W2:Y:S04]  /*5d6d0*/  LDL R0, [R1+0x58c] ;  /* 0x00058c0001007983 */ /* 0x001ea80000100800 */
        /* <DEDUP_REMOVED lines=320> */
[----:B------:R4:W-:Y:S01]  /*5eae0*/  STL [R1+0x148], R0 ;  /* 0x0001480001007387 */ /* 0x0009e20000100800 */
[----:B---3--:R-:W-:Y:S02]  /*5eaf0*/  F2FP.SATFINITE.E5M2.F32.PACK_AB_MERGE_C R24, R24, R25, RZ ;  /* 0x000000191818723e */ /* 0x008fe400048060ff */
[----:B------:R-:W-:Y:S02]  /*5eb00*/  F2FP.SATFINITE.E5M2.F32.PACK_AB_MERGE_C R22, R22, R23, RZ ;  /* 0x000000171616723e */ /* 0x000fe400048060ff */
[----:B----4-:R-:W-:Y:S02]  /*5eb10*/  F2FP.SATFINITE.E5M2.F32.PACK_AB_MERGE_C R0, R26, R27, RZ ;  /* 0x0000001b1a00723e */ /* 0x010fe400048060ff */
[----:B------:R-:W-:-:S02]  /*5eb20*/  F2FP.SATFINITE.E5M2.F32.PACK_AB_MERGE_C R18, R18, R19, RZ ;  /* 0x000000131212723e */ /* 0x000fc400048060ff */
[----:B------:R-:W-:Y:S02]  /*5eb30*/  F2FP.SATFINITE.E5M2.F32.PACK_AB_MERGE_C R16, R16, R17, RZ ;  /* 0x000000111010723e */ /* 0x000fe400048060ff */
[----:B------:R-:W-:Y:S02]  /*5eb40*/  F2FP.SATFINITE.E5M2.F32.PACK_AB_MERGE_C R12, R12, R13, RZ ;  /* 0x0000000d0c0c723e */ /* 0x000fe400048060ff */
[----:B------:R-:W-:Y:S02]  /*5eb50*/  F2FP.SATFINITE.E5M2.F32.PACK_AB_MERGE_C R10, R10, R11, RZ ;  /* 0x0000000b0a0a723e */ /* 0x000fe400048060ff */
[----:B------:R-:W-:Y:S02]  /*5eb60*/  F2FP.SATFINITE.E5M2.F32.PACK_AB_MERGE_C R6, R6, R7, RZ ;  /* 0x000000070606723e */ /* 0x000fe400048060ff */
[----:B--2---:R-:W-:-:S05]  /*5eb70*/  F2FP.SATFINITE.E5M2.F32.PACK_AB_MERGE_C R28, R28, R29, RZ ;  /* 0x0000001d1c1c723e */ /* 0x004fca00048060ff */
        /* <DEDUP_REMOVED lines=14> */
[----:B------:R-:W-:Y:S04]  /*5ec60*/  STL [R1+0x14], R6 ;  /* 0x0000140601007387 */ /* 0x000fe80000100800 */
[----:B------:R-:W2:Y:S01]  /*5ec70*/  LDL.LU R29, [R1+0x384] ;  /* 0x00038400011d7983 */ /* 0x000ea20000300800 */
[----:B------:R-:W-:-:S02]  /*5ec80*/  F2FP.SATFINITE.E5M2.F32.PACK_AB_MERGE_C R4, R4, R5, RZ ;  /* 0x000000050404723e */ /* 0x000fc400048060ff */
[----:B0-----:R-:W-:-:S03]  /*5ec90*/  F2FP.SATFINITE.E5M2.F32.PACK_AB_MERGE_C R0, R2, R3, RZ ;  /* 0x000000030200723e */ /* 0x001fc600048060ff */
        /* <DEDUP_REMOVED lines=46> */
[----:B---3--:R0:W-:Y:S04]  /*5ef80*/  STL [R1+0x3484], R7 ;  /* 0x0034840701007387 */ /* 0x0081e80000100800 */
[----:B0-----:R-:W3:Y:S04]  /*5ef90*/  LDL.LU R7, [R1+0x388] ;  /* 0x0003880001077983 */ /* 0x001ee80000300800 */
        /* <DEDUP_REMOVED lines=67> */
[----:B------:R-:W3:Y:S04]  /*5f3d0*/  LDL.LU R27, [R1+0x3488] ;  /* 0x00348800011b7983 */ /* 0x000ee80000300800 */
[----:B------:R0:W-:Y:S04]  /*5f3e0*/  STL [R1+0x3378], R29 ;  /* 0x0033781d01007387 */ /* 0x0001e80000100800 */
[----:B0-----:R-:W2:Y:S01]  /*5f3f0*/  LDL.LU R29, [R1+0x100] ;  /* 0x00010000011d7983 */ /* 0x001ea20000300800 */
[----:B---3--:R-:W-:-:S03]  /*5f400*/  F2FP.SATFINITE.E5M2.F32.PACK_AB_MERGE_C R27, R27, R7, RZ ;  /* 0x000000071b1b723e */ /* 0x008fc600048060ff */
[----:B------:R-:W2:Y:S01]  /*5f410*/  LDL.LU R7, [R1+0x3484] ;  /* 0x0034840001077983 */ /* 0x000ea20000300800 */
[----:B----4-:R-:W-:Y:S02]  /*5f420*/  F2FP.SATFINITE.E5M2.F32.PACK_AB_MERGE_C R6, R6, R0, RZ ;  /* 0x000000000606723e */ /* 0x010fe400048060ff */
[----:B------:R-:W-:Y:S01]  /*5f430*/  F2FP.SATFINITE.E5M2.F32.PACK_AB_MERGE_C R0, R26, R28, RZ ;  /* 0x0000001c1a00723e */ /* 0x000fe200048060ff */
[----:B------:R-:W-:Y:S01]  /*5f440*/  STL [R1+0x337c], R27 ;  /* 0x00337c1b01007387 */ /* 0x000fe20000100800 */
[----:B--2---:R-:W-:-:S05]  /*5f450*/  F2FP.SATFINITE.E5M2.F32.PACK_AB_MERGE_C R7, R7, R29, RZ ;  /* 0x0000001d0707723e */ /* 0x004fca00048060ff */
[----:B------:R0:W-:Y:S04]  /*5f460*/  STL [R1+0x3384], R7 ;  /* 0x0033840701007387 */ /* 0x0001e80000100800 */
[----:B------:R1:W-:Y:S04]  /*5f470*/  STL [R1+0x3388], R6 ;  /* 0x0033880601007387 */ /* 0x0003e80000100800 */
[----:B------:R2:W-:Y:S01]  /*5f480*/  STL [R1+0x48], R0 ;  /* 0x0000480001007387 */ /* 0x0005e20000100800 */
[----:B0-----:R-:W-:Y:S02]  /*5f490*/  F2FP.SATFINITE.E5M2.F32.PACK_AB_MERGE_C R7, R24, R25, RZ ;  /* 0x000000191807723e */ /* 0x001fe400048060ff */
[----:B-1----:R-:W-:-:S03]  /*5f4a0*/  F2FP.SATFINITE.E5M2.F32.PACK_AB_MERGE_C R6, R22, R23, RZ ;  /* 0x000000171606723e */ /* 0x002fc600048060ff */
[----:B------:R0:W-:Y:S01]  /*5f4b0*/  STL [R1+0x40], R7 ;  /* 0x0000400701007387 */ /* 0x0001e20000100800 */
[----:B--2---:R-:W-:-:S03]  /*5f4c0*/  F2FP.SATFINITE.E5M2.F32.PACK_AB_MERGE_C R0, R20, R21, RZ ;  /* 0x000000151400723e */ /* 0x004fc600048060ff */
[----:B------:R1:W-:Y:S04]  /*5f4d0*/  STL [R1+0xa8], R6 ;  /* 0x0000a80601007387 */ /* 0x0003e80000100800 */
[----:B------:R2:W-:Y:S01]  /*5f4e0*/  STL [R1+0x8c], R0 ;  /* 0x00008c0001007387 */ /* 0x0005e20000100800 */
[----:B0-----:R-:W-:Y:S02]  /*5f4f0*/  F2FP.SATFINITE.E5M2.F32.PACK_AB_MERGE_C R7, R18, R19, RZ ;  /* 0x000000131207723e */ /* 0x001fe400048060ff */
[----:B-1----:R-:W-:-:S03]  /*5f500*/  F2FP.SATFINITE.E5M2.F32.PACK_AB_MERGE_C R6, R16, R17, RZ ;  /* 0x000000111006723e */ /* 0x002fc600048060ff */
[----:B------:R0:W-:Y:S01]  /*5f510*/  STL [R1+0x10c], R7 ;  /* 0x00010c0701007387 */ /* 0x0001e20000100800 */
[----:B--2---:R-:W-:-:S03]  /*5f520*/  F2FP.SATFINITE.E5M2.F32.PACK_AB_MERGE_C R0, R14, R15, RZ ;  /* 0x0000000f0e00723e */ /* 0x004fc600048060ff */
[----:B------:R1:W-:Y:S01]  /*5f530*/  STL [R1+0x108], R6 ;  /* 0x0001080601007387 */ /* 0x0003e20000100800 */
[----:B------:R-:W-:-:S03]  /*5f540*/  F2FP.SATFINITE.E5M2.F32.PACK_AB_MERGE_C R23, R4, R5, RZ ;  /* 0x000000050417723e */ /* 0x000fc600048060ff */
[----:B------:R2:W-:Y:S01]  /*5f550*/  STL [R1+0xa4], R0 ;  /* 0x0000a40001007387 */ /* 0x0005e20000100800 */
[----:B0-----:R-:W-:Y:S02]  /*5f560*/  F2FP.SATFINITE.E5M2.F32.PACK_AB_MERGE_C R7, R12, R13, RZ ;  /* 0x0000000d0c07723e */ /* 0x001fe400048060ff */
[----:B-1----:R-:W-:-:S03]  /*5f570*/  F2FP.SATFINITE.E5M2.F32.PACK_AB_MERGE_C R6, R10, R11, RZ ;  /* 0x0000000b0a06723e */ /* 0x002fc600048060ff */
[----:B------:R-:W-:Y:S01]  /*5f580*/  STL [R1+0x104], R7 ;  /* 0x0001040701007387 */ /* 0x000fe20000100800 */
[----:B--2---:R-:W-:-:S03]  /*5f590*/  F2FP.SATFINITE.E5M2.F32.PACK_AB_MERGE_C R0, R8, R9, RZ ;  /* 0x000000090800723e */ /* 0x004fc600048060ff */
[----:B------:R-:W-:Y:S04]  /*5f5a0*/  STL [R1+0x30], R6 ;  /* 0x0000300601007387 */ /* 0x000fe80000100800 */
[----:B------:R-:W-:Y:S04]  /*5f5b0*/  STL [R1+0x3360], R23 ;  /* 0x0033601701007387 */ /* 0x000fe80000100800 */
[----:B------:R0:W-:Y:S04]  /*5f5c0*/  STL [R1+0x28], R0 ;  /* 0x0000280001007387 */ /* 0x0001e80000100800 */
[----:B------:R-:W2:Y:S04]  /*5f5d0*/  LDL.LU R22, [R1+0x314] ;  /* 0x0003140001167983 */ /* 0x000ea80000300800 */
[----:B------:R-:W3:Y:S01]  /*5f5e0*/  LDL.LU R19, [R1+0x31c] ;  /* 0x00031c0001137983 */ /* 0x000ee20000300800 */
[----:B0-----:R-:W-:-:S05]  /*5f5f0*/  F2FP.SATFINITE.E5M2.F32.PACK_AB_MERGE_C R0, R2, R3, RZ ;  /* 0x000000030200723e */ /* 0x001fca00048060ff */
[----:B------:R-:W-:Y:S04]  /*5f600*/  STL [R1+0x100], R0 ;  /* 0x0001000001007387 */ /* 0x000fe80000100800 */
[----:B---3--:R0:W-:Y:S04]  /*5f610*/  STL [R1+0x3480], R19 ;  /* 0x0034801301007387 */ /* 0x0081e80000100800 */
[----:B0-----:R-:W2:Y:S04]  /*5f620*/  LDL.LU R19, [R1+0x310] ;  /* 0x0003100001137983 */ /* 0x001ea80000300800 */
[----:B------:R-:W3:Y:S04]  /*5f630*/  LDL.LU R12, [R1+0xf4] ;  /* 0x0000f400010c7983 */ /* 0x000ee80000300800 */
[----:B---3--:R0:W-:Y:S04]  /*5f640*/  STL [R1+0x347c], R12 ;  /* 0x00347c0c01007387 */ /* 0x0081e80000100800 */
[----:B0-----:R-:W3:Y:S04]  /*5f650*/  LDL.LU R12, [R1+0x318] ;  /* 0x00031800010c7983 */ /* 0x001ee80000300800 */
[----:B------:R-:W4:Y:S04]  /*5f660*/  LDL.LU R5, [R1+0xfc] ;  /* 0x0000fc0001057983 */ /* 0x000f280000300800 */
[----:B----4-:R0:W-:Y:S04]  /*5f670*/  STL [R1+0x3478], R5 ;  /* 0x0034780501007387 */ /* 0x0101e80000100800 */
[----:B0-----:R-:W4:Y:S04]  /*5f680*/  LDL.LU R5, [R1+0xf0] ;  /* 0x0000f00001057983 */ /* 0x001f280000300800 */
[----:B------:R-:W2:Y:S04]  /*5f690*/  LDL.LU R28, [R1+0x30c] ;  /* 0x00030c00011c7983 */ /* 0x000ea80000300800 */
[----:B--2---:R0:W-:Y:S04]  /*5f6a0*/  STL [R1+0x346c], R28 ;  /* 0x00346c1c01007387 */ /* 0x0041e80000100800 */
[----:B0-----:R-:W2:Y:S04]  /*5f6b0*/  LDL.LU R28, [R1+0x304] ;  /* 0x00030400011c7983 */ /* 0x001ea80000300800 */
[----:B--2---:R0:W-:Y:S04]  /*5f6c0*/  STL [R1+0x3474], R28 ;  /* 0x0034741c01007387 */ /* 0x0041e80000100800 */
[----:B0-----:R-:W2:Y:S04]  /*5f6d0*/  LDL.LU R28, [R1+0xf8] ;  /* 0x0000f800011c7983 */ /* 0x001ea80000300800 */
[----:B------:R-:W2:Y:S04]  /*5f6e0*/  LDL.LU R23, [R1+0x2e0] ;  /* 0x0002e00001177983 */ /* 0x000ea80000300800 */
[----:B--2---:R0:W-:Y:S04]  /*5f6f0*/  STL [R1+0x3468], R23 ;  /* 0x0034681701007387 */ /* 0x0041e80000100800 */
[----:B0-----:R-:W2:Y:S01]  /*5f700*/  LDL.LU R23, [R1+0x308] ;  /* 0x0003080001177983 */ /* 0x001ea20000300800 */
[----:B------:R-:W-:-:S03]  /*5f710*/  F2FP.SATFINITE.E5M2.F32.PACK_AB_MERGE_C R22, R22, R19, RZ ;  /* 0x000000131616723e */ /* 0x000fc600048060ff */
[----:B--2---:R0:W-:Y:S04]  /*5f720*/  STL [R1+0x3470], R23 ;  /* 0x0034701701007387 */ /* 0x0041e80000100800 */
        /* <DEDUP_REMOVED lines=24> */
[----:B------:R-:W3:Y:S04]  /*5f8b0*/  LDL.LU R19, [R1+0x3480] ;  /* 0x0034800001137983 */ /* 0x000ee80000300800 */
[----:B------:R0:W-:Y:S04]  /*5f8c0*/  STL [R1+0x3370], R22 ;  /* 0x0033701601007387 */ /* 0x0001e80000100800 */
[----:B0-----:R-:W2:Y:S01]  /*5f8d0*/  LDL.LU R22, [R1+0x2fc] ;  /* 0x0002fc0001167983 */ /* 0x001ea20000300800 */
[----:B---3--:R-:W-:-:S03]  /*5f8e0*/  F2FP.SATFINITE.E5M2.F32.PACK_AB_MERGE_C R19, R19, R12, RZ ;  /* 0x0000000c1313723e */ /* 0x008fc600048060ff */
[----:B------:R-:W4:Y:S04]  /*5f8f0*/  LDL.LU R12, [R1+0x347c] ;  /* 0x00347c00010c7983 */ /* 0x000f280000300800 */
[----:B------:R0:W-:Y:S04]  /*5f900*/  STL [R1+0x3380], R19 ;  /* 0x0033801301007387 */ /* 0x0001e80000100800 */
[----:B0-----:R-:W3:Y:S01]  /*5f910*/  LDL.LU R19, [R1+0x2f8] ;  /* 0x0002f80001137983 */ /* 0x001ee20000300800 */
[----:B----4-:R-:W-:-:S03]  /*5f920*/  F2FP.SATFINITE.E5M2.F32.PACK_AB_MERGE_C R12, R12, R5, RZ ;  /* 0x000000050c0c723e */ /* 0x010fc600048060ff */
[----:B------:R-:W4:Y:S04]  /*5f930*/  LDL.LU R5, [R1+0x3478] ;  /* 0x0034780001057983 */ /* 0x000f280000300800 */
[----:B------:R0:W-:Y:S04]  /*5f940*/  STL [R1+0x338c], R12 ;  /* 0x00338c0c01007387 */ /* 0x0001e80000100800 */
[----:B0-----:R-:W2:Y:S01]  /*5f950*/  LDL.LU R12, [R1+0x2f4] ;  /* 0x0002f400010c7983 */ /* 0x001ea20000300800 */
[----:B----4-:R-:W-:-:S03]  /*5f960*/  F2FP.SATFINITE.E5M2.F32.PACK_AB_MERGE_C R5, R5, R28, RZ ;  /* 0x0000001c0505723e */ /* 0x010fc600048060ff */
[----:B------:R-:W2:Y:S04]  /*5f970*/  LDL.LU R28, [R1+0x3474] ;  /* 0x00347400011c7983 */ /* 0x000ea80000300800 */
[----:B------:R0:W-:Y:S04]  /*5f980*/  STL [R1+0x3390], R5 ;  /* 0x0033900501007387 */ /* 0x0001e80000100800 */
[----:B0-----:R-:W4:Y:S01]  /*5f990*/  LDL.LU R5, [R1+0x2f0] ;  /* 0x0002f00001057983 */ /* 0x001f220000300800 */
[----:B--2---:R-:W-:-:S03]  /*5f9a0*/  F2FP.SATFINITE.E5M2.F32.PACK_AB_MERGE_C R28, R28, R23, RZ ;  /* 0x000000171c1c723e */ /* 0x004fc600048060ff */
[----:B------:R-:W2:Y:S04]  /*5f9b0*/  LDL.LU R23, [R1+0x3470] ;  /* 0x0034700001177983 */ /* 0x000ea80000300800 */
[----:B------:R0:W-:Y:S04]  /*5f9c0*/  STL [R1+0x8], R28 ;  /* 0x0000081c01007387 */ /* 0x0001e80000100800 */
[----:B0-----:R-:W2:Y:S02]  /*5f9d0*/  LDL.LU R28, [R1+0x346c] ;  /* 0x00346c00011c7983 */ /* 0x001ea40000300800 */
[----:B--2---:R-:W-:-:S02]  /*5f9e0*/  F2FP.SATFINITE.E5M2.F32.PACK_AB_MERGE_C R28, R28, R23, RZ ;  /* 0x000000171c1c723e */ /* 0x004fc400048060ff */
[----:B------:R-:W2:Y:S04]  /*5f9f0*/  LDL.LU R23, [R1+0x3468] ;  /* 0x0034680001177983 */ /* 0x000ea80000300800 */
[----:B------:R4:W-:Y:S02]  /*5fa00*/  STL [R1+0x3364], R28 ;  /* 0x0033641c01007387 */ /* 0x0009e40000100800 */
[----:B----4-:R-:W-:Y:S02]  /*5fa10*/  F2FP.SATFINITE.E5M2.F32.PACK_AB_MERGE_C R28, R12, R5, RZ ;  /* 0x000000050c1c723e */ /* 0x010fe400048060ff */
[----:B---3--:R-:W-:-:S03]  /*5fa20*/  F2FP.SATFINITE.E5M2.F32.PACK_AB_MERGE_C R5, R22, R19, RZ ;  /* 0x000000131605723e */ /* 0x008fc600048060ff */
[----:B------:R-:W-:Y:S04]  /*5fa30*/  STL [R1+0x4c], R28 ;  /* 0x00004c1c01007387 */ /* 0x000fe80000100800 */
[----:B------:R0:W-:Y:S01]  /*5fa40*/  STL [R1+0x24], R5 ;  /* 0x0000240501007387 */ /* 0x0001e20000100800 */
[----:B------:R-:W-:Y:S02]  /*5fa50*/  F2FP.SATFINITE.E5M2.F32.PACK_AB_MERGE_C R16, R16, R17, RZ ;  /* 0x000000111010723e */ /* 0x000fe400048060ff */
[----:B------:R-:W-:Y:S02]  /*5fa60*/  F2FP.SATFINITE.E5M2.F32.PACK_AB_MERGE_C R15, R14, R15, RZ ;  /* 0x0000000f0e0f723e */ /* 0x000fe400048060ff */
[----:B0-----:R-:W-:Y:S02]  /*5fa70*/  F2FP.SATFINITE.E5M2.F32.PACK_AB_MERGE_C R5, R0, R29, RZ ;  /* 0x0000001d0005723e */ /* 0x001fe400048060ff */
[----:B------:R-:W-:-:S02]  /*5fa80*/  F2FP.SATFINITE.E5M2.F32.PACK_AB_MERGE_C R0, R25, R26, RZ ;  /* 0x0000001a1900723e */ /* 0x000fc400048060ff */
[----:B------:R-:W-:Y:S02]  /*5fa90*/  F2FP.SATFINITE.E5M2.F32.PACK_AB_MERGE_C R26, R21, R24, RZ ;  /* 0x00000018151a723e */ /* 0x000fe400048060ff */
[----:B------:R-:W-:Y:S02]  /*5faa0*/  F2FP.SATFINITE.E5M2.F32.PACK_AB_MERGE_C R25, R18, R20, RZ ;  /* 0x000000141219723e */ /* 0x000fe400048060ff */
[----:B------:R-:W-:Y:S02]  /*5fab0*/  F2FP.SATFINITE.E5M2.F32.PACK_AB_MERGE_C R14, R11, R13, RZ ;  /* 0x0000000d0b0e723e */ /* 0x000fe400048060ff */
[----:B------:R-:W-:Y:S02]  /*5fac0*/  F2FP.SATFINITE.E5M2.F32.PACK_AB_MERGE_C R11, R9, R10, RZ ;  /* 0x0000000a090b723e */ /* 0x000fe400048060ff */
[----:B------:R-:W-:Y:S02]  /*5fad0*/  F2FP.SATFINITE.E5M2.F32.PACK_AB_MERGE_C R4, R4, R8, RZ ;  /* 0x000000080404723e */ /* 0x000fe400048060ff */
[----:B--2---:R-:W-:-:S02]  /*5fae0*/  F2FP.SATFINITE.E5M2.F32.PACK_AB_MERGE_C R12, R6, R23, RZ ;  /* 0x00000017060c723e */ /* 0x004fc400048060ff */
[----:B------:R-:W-:-:S03]  /*5faf0*/  F2FP.SATFINITE.E5M2.F32.PACK_AB_MERGE_C R6, R27, R7, RZ ;  /* 0x000000071b06723e */ /* 0x000fc600048060ff */
        /* <DEDUP_REMOVED lines=11> */
[----:B------:R-:W2:Y:S04]  /*5fbb0*/  LDL.LU R21, [R1+0x294] ;  /* 0x0002940001157983 */ /* 0x000ea80000300800 */
[----:B------:R-:W3:Y:S04]  /*5fbc0*/  LDL.LU R20, [R1+0x29c] ;  /* 0x00029c0001147983 */ /* 0x000ee80000300800 */
[----:B---3--:R0:W-:Y:S04]  /*5fbd0*/  STL [R1+0x3464], R20 ;  /* 0x0034641401007387 */ /* 0x0081e80000100800 */
        /* <DEDUP_REMOVED lines=16> */
[----:B------:R-:W4:Y:S04]  /*5fce0*/  LDL.LU R17, [R1+0x25c] ;  /* 0x00025c0001117983 */ /* 0x000f280000300800 */
[----:B----4-:R0:W-:Y:S04]  /*5fcf0*/  STL [R1+0x343c], R17 ;  /* 0x00343c1101007387 */ /* 0x0101e80000100800 */
[----:B0-----:R-:W4:Y:S04]  /*5fd00*/  LDL.LU R17, [R1+0x260] ;  /* 0x0002600001117983 */ /* 0x001f280000300800 */
[----:B----4-:R0:W-:Y:S04]  /*5fd10*/  STL [R1+0x3444], R17 ;  /* 0x0034441101007387 */ /* 0x0101e80000100800 */
[----:B0-----:R-:W4:Y:S04]  /*5fd20*/  LDL.LU R17, [R1+0x278] ;  /* 0x0002780001117983 */ /* 0x001f280000300800 */
[----:B----4-:R0:W-:Y:S04]  /*5fd30*/  STL [R1+0x344c], R17 ;  /* 0x00344c1101007387 */ /* 0x0101e80000100800 */
[----:B0-----:R-:W4:Y:S04]  /*5fd40*/  LDL.LU R17, [R1+0x270] ;  /* 0x0002700001117983 */ /* 0x001f280000300800 */
[----:B----4-:R0:W-:Y:S04]  /*5fd50*/  STL [R1+0x3454], R17 ;  /* 0x0034541101007387 */ /* 0x0101e80000100800 */
[----:B0-----:R-:W4:Y:S01]  /*5fd60*/  LDL.LU R17, [R1+0x288] ;  /* 0x0002880001117983 */ /* 0x001f220000300800 */
[----:B------:R-:W-:-:S02]  /*5fd70*/  F2FP.SATFINITE.E5M2.F32.PACK_AB_MERGE_C R3, R2, R3, RZ ;  /* 0x000000030203723e */ /* 0x000fc400048060ff */
[----:B--2---:R-:W-:Y:S01]  /*5fd80*/  F2FP.SATFINITE.E5M2.F32.PACK_AB_MERGE_C R21, R21, R20, RZ ;  /* 0x000000141515723e */ /* 0x004fe200048060ff */
[----:B----4-:R0:W-:Y:S04]  /*5fd90*/  STL [R1+0x345c], R17 ;  /* 0x00345c1101007387 */ /* 0x0101e80000100800 */
[----:B0-----:R-:W2:Y:S04]  /*5fda0*/  LDL.LU R17, [R1+0x280] ;  /* 0x0002800001117983 */ /* 0x001ea80000300800 */
        /* <DEDUP_REMOVED lines=25> */
[----:B0-----:R-:W2:Y:S04]  /*5ff40*/  LDL.LU R3, [R1+0x258] ;  /* 0x0002580001037983 */ /* 0x001ea80000300800 */
[----:B------:R-:W3:Y:S04]  /*5ff50*/  LDL.LU R20, [R1+0x3464] ;  /* 0x0034640001147983 */ /* 0x000ee80000300800 */
[----:B------:R0:W-:Y:S04]  /*5ff60*/  STL [R1+0x33a8], R21 ;  /* 0x0033a81501007387 */ /* 0x0001e80000100800 */
[----:B0-----:R-:W2:Y:S01]  /*5ff70*/  LDL.LU R21, [R1+0x250] ;  /* 0x0002500001157983 */ /* 0x001ea20000300800 */
[----:B---3--:R-:W-:-:S03]  /*5ff80*/  F2FP.SATFINITE.E5M2.F32.PACK_AB_MERGE_C R20, R20, R18, RZ ;  /* 0x000000121414723e */ /* 0x008fc600048060ff */
[----:B------:R-:W2:Y:S04]  /*5ff90*/  LDL.LU R18, [R1+0x3460] ;  /* 0x0034600001127983 */ /* 0x000ea80000300800 */
[----:B------:R0:W-:Y:S04]  /*5ffa0*/  STL [R1+0x33ac], R20 ;  /* 0x0033ac1401007387 */ /* 0x0001e80000100800 */
[----:B0-----:R-:W3:Y:S01]  /*5ffb0*/  LDL.LU R20, [R1+0x26c] ;  /* 0x00026c0001147983 */ /* 0x001ee20000300800 */
        /* <DEDUP_REMOVED lines=19> */
[----:B0-----:R-:W3:Y:S02]  /*600f0*/  LDL.LU R18, [R1+0x3438] ;  /* 0x0034380001127983 */ /* 0x001ee40000300800 */
[----:B---3--:R-:W-:-:S02]  /*60100*/  F2FP.SATFINITE.E5M2.F32.PACK_AB_MERGE_C R20, R20, R18, RZ ;  /* 0x000000121414723e */ /* 0x008fc400048060ff */
[----:B------:R-:W3:Y:S01]  /*60110*/  LDL.LU R18, [R1+0x3434] ;  /* 0x0034340001127983 */ /* 0x000ee20000300800 */
[----:B--2---:R-:W-:Y:S02]  /*60120*/  F2FP.SATFINITE.E5M2.F32.PACK_AB_MERGE_C R17, R17, R3, RZ ;  /* 0x000000031111723e */ /* 0x004fe400048060ff */
[----:B----4-:R-:W-:Y:S02]  /*60130*/  F2FP.SATFINITE.E5M2.F32.PACK_AB_MERGE_C R13, R13, R4, RZ ;  /* 0x000000040d0d723e */ /* 0x010fe400048060ff */
[----:B------:R-:W-:Y:S02]  /*60140*/  F2FP.SATFINITE.E5M2.F32.PACK_AB_MERGE_C R24, R24, R11, RZ ;  /* 0x0000000b1818723e */ /* 0x000fe400048060ff */
[----:B------:R-:W-:Y:S02]  /*60150*/  F2FP.SATFINITE.E5M2.F32.PACK_AB_MERGE_C R10, R10, R14, RZ ;  /* 0x0000000e0a0a723e */ /* 0x000fe400048060ff */
[----:B------:R-:W-:Y:S02]  /*60160*/  F2FP.SATFINITE.E5M2.F32.PACK_AB_MERGE_C R9, R9, R15, RZ ;  /* 0x0000000f0909723e */ /* 0x000fe400048060ff */
[----:B------:R-:W-:-:S02]  /*60170*/  F2FP.SATFINITE.E5M2.F32.PACK_AB_MERGE_C R8, R8, R16, RZ ;  /* 0x000000100808723e */ /* 0x000fc400048060ff */
[----:B------:R-:W-:Y:S02]  /*60180*/  F2FP.SATFINITE.E5M2.F32.PACK_AB_MERGE_C R2, R2, R25, RZ ;  /* 0x000000190202723e */ /* 0x000fe400048060ff */
[----:B------:R-:W-:Y:S02]  /*60190*/  F2FP.SATFINITE.E5M2.F32.PACK_AB_MERGE_C R4, R28, R26, RZ ;  /* 0x0000001a1c04723e */ /* 0x000fe400048060ff */
[----:B------:R-:W-:Y:S02]  /*601a0*/  F2FP.SATFINITE.E5M2.F32.PACK_AB_MERGE_C R3, R12, R5, RZ ;  /* 0x000000050c03723e */ /* 0x000fe400048060ff */
[----:B---3--:R-:W-:-:S05]  /*601b0*/  F2FP.SATFINITE.E5M2.F32.PACK_AB_MERGE_C R18, R18, R21, RZ ;  /* 0x000000151212723e */ /* 0x008fca00048060ff */
[----:B------:R-:W-:Y:S04]  /*601c0*/  STL [R1+0x33b0], R18 ;  /* 0x0033b01201007387 */ /* 0x000fe80000100800 */
[----:B------:R-:W-:Y:S04]  /*601d0*/  STL [R1], R20 ;  /* 0x0000001401007387 */ /* 0x000fe80000100800 */
[----:B------:R-:W-:Y:S04]  /*601e0*/  STL [R1+0x33b4], R17 ;  /* 0x0033b41101007387 */ /* 0x000fe80000100800 */
[----:B------:R-:W-:Y:S04]  /*601f0*/  STL [R1+0x33b8], R13 ;  /* 0x0033b80d01007387 */ /* 0x000fe80000100800 */
[----:B------:R-:W-:Y:S04]  /*60200*/  STL [R1+0x332c], R24 ;  /* 0x00332c1801007387 */ /* 0x000fe80000100800 */
[----:B------:R-:W-:Y:S04]  /*60210*/  STL [R1+0x33bc], R10 ;  /* 0x0033bc0a01007387 */ /* 0x000fe80000100800 */
[----:B------:R-:W-:Y:S04]  /*60220*/  STL [R1+0x33c0], R9 ;  /* 0x0033c00901007387 */ /* 0x000fe80000100800 */
[----:B------:R-:W-:Y:S04]  /*60230*/  STL [R1+0x33c4], R8 ;  /* 0x0033c40801007387 */ /* 0x000fe80000100800 */
[----:B------:R0:W-:Y:S04]  /*60240*/  STL [R1+0x33c8], R2 ;  /* 0x0033c80201007387 */ /* 0x0001e80000100800 */
[----:B------:R1:W-:Y:S04]  /*60250*/  STL [R1+0x3cc], R4 ;  /* 0x0003cc0401007387 */ /* 0x0003e80000100800 */
[----:B------:R-:W-:Y:S01]  /*60260*/  STL [R1+0x3c8], R3 ;  /* 0x0003c80301007387 */ /* 0x000fe20000100800 */
[----:B0-----:R-:W-:-:S02]  /*60270*/  F2FP.SATFINITE.E5M2.F32.PACK_AB_MERGE_C R2, R22, R19, RZ ;  /* 0x000000131602723e */ /* 0x001fc400048060ff */
[----:B-1----:R-:W-:-:S03]  /*60280*/  F2FP.SATFINITE.E5M2.F32.PACK_AB_MERGE_C R4, R6, R23, RZ ;  /* 0x000000170604723e */ /* 0x002fc600048060ff */
[----:B------:R0:W-:Y:S04]  /*60290*/  STL [R1+0x400], R2 ;  /* 0x0004000201007387 */ /* 0x0001e80000100800 */
[----:B------:R-:W-:Y:S01]  /*602a0*/  STL [R1+0x3fc], R4 ;  /* 0x0003fc0401007387 */ /* 0x000fe20000100800 */
[----:B0-----:R-:W-:-:S03]  /*602b0*/  F2FP.SATFINITE.E5M2.F32.PACK_AB_MERGE_C R2, R0, R29, RZ ;  /* 0x0000001d0002723e */ /* 0x001fc600048060ff */
[----:B------:R-:W2:Y:S01]  /*602c0*/  LDL.LU R0, [R1+0xb4] ;  /* 0x0000b40001007983 */ /* 0x000ea20000300800 */
[----:B------:R-:W-:-:S05]  /*602d0*/  F2FP.SATFINITE.E5M2.F32.PACK_AB_MERGE_C R3, R27, R7, RZ ;  /* 0x000000071b03723e */ /* 0x000fca00048060ff */
        /* <DEDUP_REMOVED lines=52> */
[----:B---3--:R0:W-:Y:S04]  /*60620*/  STL [R1+0x33d4], R8 ;  /* 0x0033d40801007387 */ /* 0x0081e80000100800 */
[----:B0-----:R-:W3:Y:S01]  /*60630*/  LDL.LU R8, [R1+0x90] ;  /* 0x0000900001087983 */ /* 0x001ee20000300800 */
[----:B--2---:R-:W-:-:S03]  /*60640*/  F2FP.SATFINITE.E5M2.F32.PACK_AB_MERGE_C R0, R0, R2, RZ ;  /* 0x000000020000723e */ /* 0x004fc600048060ff */
[----:B---3--:R0:W-:Y:S04]  /*60650*/  STL [R1+0x33dc], R8 ;  /* 0x0033dc0801007387 */ /* 0x0081e80000100800 */
[----:B0-----:R-:W2:Y:S04]  /*60660*/  LDL.LU R8, [R1+0xb8] ;  /* 0x0000b80001087983 */ /* 0x001ea80000300800 */
[----:B------:R-:W3:Y:S04]  /*60670*/  LDL.LU R9, [R1+0x74] ;  /* 0x0000740001097983 */ /* 0x000ee80000300800 */
[----:B------:R-:W4:Y:S04]  /*60680*/  LDL.LU R10, [R1+0x78] ;  /* 0x00007800010a7983 */ /* 0x000f280000300800 */
[----:B------:R-:W4:Y:S04]  /*60690*/  LDL.LU R13, [R1+0x7c] ;  /* 0x00007c00010d7983 */ /* 0x000f280000300800 */
[----:B------:R-:W2:Y:S04]  /*606a0*/  LDL.LU R17, [R1+0x8e0] ;  /* 0x0008e00001117983 */ /* 0x000ea80000300800 */
[----:B------:R-:W2:Y:S04]  /*606b0*/  LDL.LU R18, [R1+0x8e4] ;  /* 0x0008e40001127983 */ /* 0x000ea80000300800 */
[----:B------:R-:W2:Y:S04]  /*606c0*/  LDL.LU R20, [R1+0x8e8] ;  /* 0x0008e80001147983 */ /* 0x000ea80000300800 */
[----:B------:R-:W2:Y:S04]  /*606d0*/  LDL R21, [R1+0x8ec] ;  /* 0x0008ec0001157983 */ /* 0x000ea80000100800 */
[----:B------:R-:W2:Y:S04]  /*606e0*/  LDL.LU R3, [R1+0x8c0] ;  /* 0x0008c00001037983 */ /* 0x000ea80000300800 */
[----:B------:R-:W2:Y:S04]  /*606f0*/  LDL R4, [R1+0x8c4] ;  /* 0x0008c40001047983 */ /* 0x000ea80000100800 */
[----:B------:R-:W2:Y:S04]  /*60700*/  LDL.LU R11, [R1+0x8c8] ;  /* 0x0008c800010b7983 */ /* 0x000ea80000300800 */
[----:B------:R-:W2:Y:S04]  /*60710*/  LDL.LU R14, [R1+0x8cc] ;  /* 0x0008cc00010e7983 */ /* 0x000ea80000300800 */
        /* <DEDUP_REMOVED lines=57> */
[----:B0-----:R-:W3:Y:S01]  /*60ab0*/  LDL R0, [R1+0xf3c] ;  /* 0x000f3c0001007983 */ /* 0x001ee20000100800 */
        /* <DEDUP_REMOVED lines=10> */
[----:B------:R0:W-:Y:S01]  /*60b60*/  STL [R1+0x3d4], R2 ;  /* 0x0003d40201007387 */ /* 0x0001e20000100800 */
[----:B----4-:R-:W-:Y:S02]  /*60b70*/  F2FP.SATFINITE.E5M2.F32.PACK_AB_MERGE_C R13, R13, R10, RZ ;  /* 0x0000000a0d0d723e */ /* 0x010fe400048060ff */
[----:B------:R-:W-:Y:S02]  /*60b80*/  F2FP.SATFINITE.E5M2.F32.PACK_AB_MERGE_C R18, R18, R17, RZ ;  /* 0x000000111212723e */ /* 0x000fe400048060ff */
[----:B------:R-:W-:Y:S01]  /*60b90*/  F2FP.SATFINITE.E5M2.F32.PACK_AB_MERGE_C R21, R21, R20, RZ ;  /* 0x000000141515723e */ /* 0x000fe200048060ff */
[----:B0-----:R-:W2:Y:S01]  /*60ba0*/  LDL.LU R2, [R1+0x33c8] ;  /* 0x0033c80001027983 */ /* 0x001ea20000300800 */
[----:B------:R-:W-:-:S02]  /*60bb0*/  F2FP.SATFINITE.E5M2.F32.PACK_AB_MERGE_C R4, R4, R3, RZ ;  /* 0x000000030404723e */ /* 0x000fc400048060ff */
[----:B------:R-:W-:Y:S02]  /*60bc0*/  F2FP.SATFINITE.E5M2.F32.PACK_AB_MERGE_C R14, R14, R11, RZ ;  /* 0x0000000b0e0e723e */ /* 0x000fe400048060ff */
[----:B------:R-:W-:Y:S02]  /*60bd0*/  F2FP.SATFINITE.E5M2.F32.PACK_AB_MERGE_C R5, R5, R15, RZ ;  /* 0x0000000f0505723e */ /* 0x000fe400048060ff */
[----:B------:R-:W-:Y:S02]  /*60be0*/  F2FP.SATFINITE.E5M2.F32.PACK_AB_MERGE_C R6, R6, R12, RZ ;  /* 0x0000000c0606723e */ /* 0x000fe400048060ff */
[----:B------:R-:W-:Y:S02]  /*60bf0*/  F2FP.SATFINITE.E5M2.F32.PACK_AB_MERGE_C R24, R24, R7, RZ ;  /* 0x000000071818723e */ /* 0x000fe400048060ff */
[----:B---3--:R-:W-:Y:S02]  /*60c00*/  F2FP.SATFINITE.E5M2.F32.PACK_AB_MERGE_C R9, R9, R8, RZ ;  /* 0x000000080909723e */ /* 0x008fe400048060ff */
[----:B------:R-:W3:Y:S04]  /*60c10*/  LDL.LU R8, [R1+0x33c4] ;  /* 0x0033c40001087983 */ /* 0x000ee80000300800 */
[----:B------:R0:W-:Y:S04]  /*60c20*/  STL [R1+0x408], R9 ;  /* 0x0004080901007387 */ /* 0x0001e80000100800 */
[----:B0-----:R-:W4:Y:S04]  /*60c30*/  LDL.LU R9, [R1+0x33c0] ;  /* 0x0033c00001097983 */ /* 0x001f280000300800 */
[----:B------:R-:W3:Y:S04]  /*60c40*/  LDL.LU R10, [R1+0x33bc] ;  /* 0x0033bc00010a7983 */ /* 0x000ee80000300800 */
[----:B------:R0:W-:Y:S04]  /*60c50*/  STL [R1+0x404], R13 ;  /* 0x0004040d01007387 */ /* 0x0001e80000100800 */
[----:B0-----:R-:W3:Y:S04]  /*60c60*/  LDL.LU R13, [R1+0x33b8] ;  /* 0x0033b800010d7983 */ /* 0x001ee80000300800 */
        /* <DEDUP_REMOVED lines=8> */
[----:B0-----:R-:W4:Y:S04]  /*60cf0*/  LDL.LU R4, [R1+0x33a0] ;  /* 0x0033a00001047983 */ /* 0x001f280000300800 */
[----:B------:R-:W4:Y:S04]  /*60d00*/  LDL.LU R11, [R1+0x339c] ;  /* 0x00339c00010b7983 */ /* 0x000f280000300800 */
        /* <DEDUP_REMOVED lines=8> */
[----:B------:R-:W4:Y:S01]  /*60d90*/  LDL.LU R7, [R1+0x3384] ;  /* 0x0033840001077983 */ /* 0x000f220000300800 */
[----:B------:R-:W-:-:S03]  /*60da0*/  F2FP.SATFINITE.E5M2.F32.PACK_AB_MERGE_C R16, R25, R16, RZ ;  /* 0x000000101910723e */ /* 0x000fc600048060ff */
[----:B------:R0:W-:Y:S04]  /*60db0*/  STL [R1+0x460], R24 ;  /* 0x0004601801007387 */ /* 0x0001e80000100800 */
[----:B------:R1:W-:Y:S01]  /*60dc0*/  STL [R1+0x45c], R16 ;  /* 0x00045c1001007387 */ /* 0x0003e20000100800 */
[----:B------:R-:W-:Y:S02]  /*60dd0*/  LOP3.LUT R25, R27, 0xffff, RZ, 0xc0, !PT ;  /* 0x0000ffff1b197812 */ /* 0x000fe400078ec0ff */
[----:B0-----:R-:W-:Y:S02]  /*60de0*/  F2FP.SATFINITE.E5M2.F32.PACK_AB_MERGE_C R24, R28, R26, RZ ;  /* 0x0000001a1c18723e */ /* 0x001fe400048060ff */
[----:B------:R-:W-:Y:S02]  /*60df0*/  LOP3.LUT R26, R23, 0xffff, RZ, 0xc0, !PT ;  /* 0x0000ffff171a7812 */ /* 0x000fe400078ec0ff */
[----:B-1----:R-:W-:Y:S01]  /*60e00*/  F2FP.SATFINITE.E5M2.F32.PACK_AB_MERGE_C R16, R22, R19, RZ ;  /* 0x000000131610723e */ /* 0x002fe200048060ff */
[----:B------:R0:W-:Y:S04]  /*60e10*/  STL [R1+0x480], R24 ;  /* 0x0004801801007387 */ /* 0x0001e80000100800 */
[----:B------:R1:W-:Y:S04]  /*60e20*/  STL [R1+0x47c], R16 ;  /* 0x00047c1001007387 */ /* 0x0003e80000100800 */
[----:B------:R-:W4:Y:S04]  /*60e30*/  LDL R23, [R1+0x7e4] ;  /* 0x0007e40001177983 */ /* 0x000f280000100800 */
[----:B------:R-:W-:Y:S04]  /*60e40*/  STL [R1+0x78], R26 ;  /* 0x0000781a01007387 */ /* 0x000fe80000100800 */
[----:B0-----:R-:W4:Y:S04]  /*60e50*/  LDL.LU R24, [R1+0x770] ;  /* 0x0007700001187983 */ /* 0x001f280000300800 */
[----:B------:R-:W-:Y:S04]  /*60e60*/  STL [R1+0xb8], R25 ;  /* 0x0000b81901007387 */ /* 0x000fe80000100800 */
[----:B------:R-:W4:Y:S01]  /*60e70*/  LDL.LU R19, [R1+0x1b4] ;  /* 0x0001b40001137983 */ /* 0x000f220000300800 */
[----:B-1----:R-:W-:-:S02]  /*60e80*/  LOP3.LUT R16, R29, 0xffff, RZ, 0xc0, !PT ;  /* 0x0000ffff1d107812 */ /* 0x002fc400078ec0ff */
[----:B--2---:R-:W-:Y:S01]  /*60e90*/  LOP3.LUT R28, R2, 0xffff, RZ, 0xc0, !PT ;  /* 0x0000ffff021c7812 */ /* 0x004fe200078ec0ff */
[----:B------:R-:W-:Y:S02]  /*60ea0*/  VIADD R0, R0, 0x1 ;  /* 0x0000000100007836 */ /* 0x000fe40000000000 */
[----:B------:R-:W-:Y:S04]  /*60eb0*/  STL [R1+0xbc], R16 ;  /* 0x0000bc1001007387 */ /* 0x000fe80000100800 */
[----:B------:R-:W2:Y:S04]  /*60ec0*/  LDL.LU R27, [R1+0x1b0] ;  /* 0x0001b000011b7983 */ /* 0x000ea80000300800 */
[----:B------:R-:W2:Y:S01]  /*60ed0*/  LDL.LU R29, [R1+0x19c] ;  /* 0x00019c00011d7983 */ /* 0x000ea20000300800 */
[----:B------:R-:W-:-:S02]  /*60ee0*/  ISETP.GE.AND P1, PT, R0, UR4, PT ;  /* 0x0000000400007c0c */ /* 0x000fc4000bf26270 */
[----:B---3--:R-:W-:Y:S02]  /*60ef0*/  LOP3.LUT R3, R3, 0xffff, RZ, 0xc0, !PT ;  /* 0x0000ffff03037812 */ /* 0x008fe400078ec0ff */
[----:B----4-:R-:W-:-:S04]  /*60f00*/  LOP3.LUT R4, R4, 0xffff, RZ, 0xc0, !PT ;  /* 0x0000ffff04047812 */ /* 0x010fc800078ec0ff */
[----:B------:R-:W-:Y:S02]  /*60f10*/  PRMT R2, R4, 0x3340, R1 ;  /* 0x0000334004027816 */ /* 0x000fe40000000001 */
[----:B------:R-:W-:Y:S02]  /*60f20*/  LOP3.LUT R22, R5, 0xffff, RZ, 0xc0, !PT ;  /* 0x0000ffff05167812 */ /* 0x000fe400078ec0ff */
[----:B------:R-:W-:Y:S02]  /*60f30*/  LOP3.LUT R7, R7, 0xffff, RZ, 0xc0, !PT ;  /* 0x0000ffff07077812 */ /* 0x000fe400078ec0ff */
[----:B------:R-:W-:Y:S02]  /*60f40*/  LOP3.LUT R6, R6, 0xffff, RZ, 0xc0, !PT ;  /* 0x0000ffff06067812 */ /* 0x000fe400078ec0ff */
[----:B------:R-:W-:Y:S01]  /*60f50*/  PRMT R5, R26, 0x3340, R7 ;  /* 0x000033401a057816 */ /* 0x000fe20000000007 */
[----:B------:R0:W-:Y:S04]  /*60f60*/  STL [R1+0x74], R7 ;  /* 0x0000740701007387 */ /* 0x0001e80000100800 */
[----:B------:R-:W-:Y:S04]  /*60f70*/  STL [R1+0x70], R4 ;  /* 0x0000700401007387 */ /* 0x000fe80000100800 */
[----:B------:R1:W-:Y:S04]  /*60f80*/  STL [R1+0xb4], R6 ;  /* 0x0000b40601007387 */ /* 0x0003e80000100800 */
[----:B------:R3:W-:Y:S04]  /*60f90*/  STL [R1+0x7c], R3 ;  /* 0x00007c0301007387 */ /* 0x0007e80000100800 */
[----:B------:R-:W-:Y:S04]  /*60fa0*/  STL [R1+0x508], R28 ;  /* 0x0005081c01007387 */ /* 0x000fe80000100800 */
[----:B------:R-:W-:Y:S04]  /*60fb0*/  STL [R1+0x94], R22 ;  /* 0x0000941601007387 */ /* 0x000fe80000100800 */
[----:B------:R-:W4:Y:S01]  /*60fc0*/  LDL.LU R0, [R1+0x180] ;  /* 0x0001800001007983 */ /* 0x000f220000300800 */
[----:B0-----:R-:W-:-:S02]  /*60fd0*/  PRMT R7, R16, 0x3340, R22 ;  /* 0x0000334010077816 */ /* 0x001fc40000000016 */
[----:B------:R-:W-:Y:S02]  /*60fe0*/  PRMT R16, R5, 0x5410, R2 ;  /* 0x0000541005107816 */ /* 0x000fe40000000002 */
[----:B-1----:R-:W-:Y:S02]  /*60ff0*/  PRMT R6, R25, 0x3340, R6 ;  /* 0x0000334019067816 */ /* 0x002fe40000000006 */
[----:B---3--:R-:W-:Y:S01]  /*61000*/  PRMT R3, R3, 0x3340, R1 ;  /* 0x0000334003037816 */ /* 0x008fe20000000001 */
[----:B------:R-:W3:Y:S04]  /*61010*/  LDL.LU R2, [R1+0x188] ;  /* 0x0001880001027983 */ /* 0x000ee80000300800 */
[----:B------:R-:W4:Y:S04]  /*61020*/  LDL.LU R5, [R1+0x18] ;  /* 0x0000180001057983 */ /* 0x000f280000300800 */
[----:B------:R0:W-:Y:S01]  /*61030*/  STL [R1+0x528], R16 ;  /* 0x0005281001007387 */ /* 0x0001e20000100800 */
[----:B------:R-:W-:-:S03]  /*61040*/  PRMT R6, R6, 0x5410, R3 ;  /* 0x0000541006067816 */ /* 0x000fc60000000003 */
[----:B------:R-:W4:Y:S01]  /*61050*/  LDL.LU R3, [R1+0x7e0] ;  /* 0x0007e00001037983 */ /* 0x000f220000300800 */
[----:B------:R-:W-:-:S03]  /*61060*/  PRMT R4, R28, 0x3340, R1 ;  /* 0x000033401c047816 */ /* 0x000fc60000000001 */
[----:B0-----:R-:W4:Y:S04]  /*61070*/  LDL.LU R16, [R1+0x774] ;  /* 0x0007740001107983 */ /* 0x001f280000300800 */
[----:B------:R0:W-:Y:S04]  /*61080*/  STL [R1+0x51c], R6 ;  /* 0x00051c0601007387 */ /* 0x0001e80000100800 */
[----:B------:R-:W4:Y:S04]  /*61090*/  LDL.LU R25, [R1+0x1a8] ;  /* 0x0001a80001197983 */ /* 0x000f280000300800 */
[----:B------:R-:W4:Y:S04]  /*610a0*/  LDL.LU R26, [R1+0x168] ;  /* 0x00016800011a7983 */ /* 0x000f280000300800 */
[----:B------:R-:W4:Y:S01]  /*610b0*/  LDL.LU R28, [R1+0x88] ;  /* 0x00008800011c7983 */ /* 0x000f220000300800 */
[----:B0-----:R-:W-:-:S03]  /*610c0*/  PRMT R6, R7, 0x5410, R4 ;  /* 0x0000541007067816 */ /* 0x001fc60000000004 */
[----:B------:R-:W4:Y:S04]  /*610d0*/  LDL.LU R4, [R1+0x160] ;  /* 0x0001600001047983 */ /* 0x000f280000300800 */
[----:B------:R-:W4:Y:S04]  /*610e0*/  LDL.LU R22, [R1+0x80] ;  /* 0x0000800001167983 */ /* 0x000f280000300800 */
[----:B------:R0:W-:Y:S01]  /*610f0*/  STL [R1+0x518], R6 ;  /* 0x0005180601007387 */ /* 0x0001e20000100800 */
[----:B------:R-:W-:Y:S02]  /*61100*/  LOP3.LUT R19, R19, 0xffff, RZ, 0xc0, !PT ;  /* 0x0000ffff13137812 */ /* 0x000fe400078ec0ff */
[----:B------:R-:W-:-:S02]  /*61110*/  LOP3.LUT R24, R24, 0xffff, RZ, 0xc0, !PT ;  /* 0x0000ffff18187812 */ /* 0x000fc400078ec0ff */
[----:B--2---:R-:W-:Y:S02]  /*61120*/  LOP3.LUT R27, R27, 0xffff, RZ, 0xc0, !PT ;  /* 0x0000ffff1b1b7812 */ /* 0x004fe400078ec0ff */
[----:B------:R-:W-:Y:S02]  /*61130*/  LOP3.LUT R29, R29, 0xffff, RZ, 0xc0, !PT ;  /* 0x0000ffff1d1d7812 */ /* 0x000fe400078ec0ff */
[----:B0-----:R-:W-:Y:S02]  /*61140*/  LOP3.LUT R6, R23, 0xffff, RZ, 0xc0, !PT ;  /* 0x0000ffff17067812 */ /* 0x001fe400078ec0ff */
[----:B------:R-:W2:Y:S04]  /*61150*/  LDL.LU R23, [R1+0x38] ;  /* 0x0000380001177983 */ /* 0x000ea80000300800 */
[----:B------:R0:W-:Y:S02]  /*61160*/  STL [R1+0xb0], R6 ;  /* 0x0000b00601007387 */ /* 0x0001e40000100800 */
[----:B0-----:R-:W-:-:S02]  /*61170*/  PRMT R6, R6, 0x3340, R19 ;  /* 0x0000334006067816 */ /* 0x001fc40000000013 */
[----:B---3--:R-:W-:Y:S02]  /*61180*/  LOP3.LUT R2, R2, 0xffff, RZ, 0xc0, !PT ;  /* 0x0000ffff02027812 */ /* 0x008fe400078ec0ff */
[----:B----4-:R-:W-:Y:S02]  /*61190*/  LOP3.LUT R7, R3, 0xffff, RZ, 0xc0, !PT ;  /* 0x0000ffff03077812 */ /* 0x010fe400078ec0ff */
[----:B------:R-:W-:Y:S02]  /*611a0*/  LOP3.LUT R3, R0, 0xffff, RZ, 0xc0, !PT ;  /* 0x0000ffff00037812 */ /* 0x000fe400078ec0ff */
[----:B------:R-:W-:Y:S01]  /*611b0*/  LOP3.LUT R0, R8, 0xffff, RZ, 0xc0, !PT ;  /* 0x0000ffff08007812 */ /* 0x000fe200078ec0ff */
[----:B------:R0:W-:Y:S04]  /*611c0*/  STL [R1+0xdc], R7 ;  /* 0x0000dc0701007387 */ /* 0x0001e80000100800 */
[----:B------:R1:W-:Y:S04]  /*611d0*/  STL [R1+0x9c], R19 ;  /* 0x00009c1301007387 */ /* 0x0003e80000100800 */
[----:B------:R-:W-:Y:S04]  /*611e0*/  STL [R1+0xc8], R24 ;  /* 0x0000c81801007387 */ /* 0x000fe80000100800 */
[----:B------:R3:W-:Y:S04]  /*611f0*/  STL [R1+0xe0], R27 ;  /* 0x0000e01b01007387 */ /* 0x0007e80000100800 */
[----:B------:R-:W-:Y:S01]  /*61200*/  STL [R1+0xcc], R29 ;  /* 0x0000cc1d01007387 */ /* 0x000fe20000100800 */
[----:B------:R-:W-:-:S03]  /*61210*/  LOP3.LUT R5, R5, 0xffff, RZ, 0xc0, !PT ;  /* 0x0000ffff05057812 */ /* 0x000fc600078ec0ff */
[----:B------:R-:W-:Y:S01]  /*61220*/  STL [R1+0x98], R2 ;  /* 0x0000980201007387 */ /* 0x000fe20000100800 */
[----:B------:R-:W-:-:S03]  /*61230*/  LOP3.LUT R8, R12, 0xffff, RZ, 0xc0, !PT ;  /* 0x0000ffff0c087812 */ /* 0x000fc600078ec0ff */
[----:B------:R-:W-:Y:S04]  /*61240*/  STL [R1+0xc4], R3 ;  /* 0x0000c40301007387 */ /* 0x000fe80000100800 */
[----:B------:R-:W-:Y:S01]  /*61250*/  STL [R1+0x54], R0 ;  /* 0x0000540001007387 */ /* 0x000fe20000100800 */
[----:B------:R-:W-:Y:S02]  /*61260*/  LOP3.LUT R4, R4, 0xffff, RZ, 0xc0, !PT ;  /* 0x0000ffff04047812 */ /* 0x000fe400078ec0ff */
[----:B0-----:R-:W-:-:S03]  /*61270*/  PRMT R7, R7, 0x3340, R27 ;  /* 0x0000334007077816 */ /* 0x001fc6000000001b */
[----:B------:R-:W-:Y:S04]  /*61280*/  STL [R1+0x90], R4 ;  /* 0x0000900401007387 */ /* 0x000fe80000100800 */
[----:B------:R0:W-:Y:S04]  /*61290*/  STL [R1+0x58], R5 ;  /* 0x0000580501007387 */ /* 0x0001e80000100800 */
[----:B------:R4:W-:Y:S04]  /*612a0*/  STL [R1+0x18], R8 ;  /* 0x0000180801007387 */ /* 0x0009e80000100800 */
[----:B-1----:R-:W2:Y:S04]  /*612b0*/  LDL.LU R19, [R1+0x3380] ;  /* 0x0033800001137983 */ /* 0x002ea80000300800 */
[----:B---3--:R-:W3:Y:S01]  /*612c0*/  LDL.LU R27, [R1+0x337c] ;  /* 0x00337c00011b7983 */ /* 0x008ee20000300800 */
[----:B0-----:R-:W-:-:S02]  /*612d0*/  PRMT R5, R5, 0x3340, R8 ;  /* 0x0000334005057816 */ /* 0x001fc40000000008 */
[----:B----4-:R-:W-:Y:S02]  /*612e0*/  PRMT R8, R24, 0x3340, R29 ;  /* 0x0000334018087816 */ /* 0x010fe4000000001d */
[----:B------:R-:W4:Y:S01]  /*612f0*/  LDL.LU R29, [R1+0x3378] ;  /* 0x00337800011d7983 */ /* 0x000f220000300800 */
[--C-:B------:R-:W-:Y:S02]  /*61300*/  PRMT R0, R0, 0x3340, R1.reuse ;  /* 0x0000334000007816 */ /* 0x100fe40000000001 */
[--C-:B------:R-:W-:Y:S02]  /*61310*/  PRMT R2, R2, 0x3340, R1.reuse ;  /* 0x0000334002027816 */ /* 0x100fe40000000001 */
[--C-:B------:R-:W-:Y:S02]  /*61320*/  PRMT R3, R3, 0x3340, R1.reuse ;  /* 0x0000334003037816 */ /* 0x100fe40000000001 */
[----:B------:R-:W-:Y:S02]  /*61330*/  PRMT R0, R5, 0x5410, R0 ;  /* 0x0000541005007816 */ /* 0x000fe40000000000 */
[----:B------:R-:W-:-:S02]  /*61340*/  PRMT R4, R4, 0x3340, R1 ;  /* 0x0000334004047816 */ /* 0x000fc40000000001 */
[----:B------:R-:W-:Y:S02]  /*61350*/  PRMT R5, R6, 0x5410, R2 ;  /* 0x0000541006057816 */ /* 0x000fe40000000002 */
[----:B------:R-:W-:Y:S01]  /*61360*/  PRMT R2, R7, 0x5410, R3 ;  /* 0x0000541007027816 */ /* 0x000fe20000000003 */
[----:B------:R0:W-:Y:S04]  /*61370*/  STL [R1+0x50c], R0 ;  /* 0x00050c0001007387 */ /* 0x0001e80000100800 */
[----:B------:R1:W-:Y:S04]  /*61380*/  STL [R1+0x4fc], R5 ;  /* 0x0004fc0501007387 */ /* 0x0003e80000100800 */
[----:B------:R-:W-:Y:S01]  /*61390*/  STL [R1+0x4f8], R2 ;  /* 0x0004f80201007387 */ /* 0x000fe20000100800 */
[----:B0-----:R-:W-:-:S02]  /*613a0*/  PRMT R0, R8, 0x5410, R4 ;  /* 0x0000541008007816 */ /* 0x001fc40000000004 */
[----:B-1----:R-:W-:Y:S02]  /*613b0*/  LOP3.LUT R5, R16, 0xffff, RZ, 0xc0, !PT ;  /* 0x0000ffff10057812 */ /* 0x002fe400078ec0ff */
[----:B------:R-:W-:Y:S01]  /*613c0*/  LOP3.LUT R6, R28, 0xffff, RZ, 0xc0, !PT ;  /* 0x0000ffff1c067812 */ /* 0x000fe200078ec0ff */
[----:B------:R0:W-:Y:S04]  /*613d0*/  STL [R1+0x4ec], R0 ;  /* 0x0004ec0001007387 */ /* 0x0001e80000100800 */
[----:B------:R1:W-:Y:S01]  /*613e0*/  STL [R1+0x14], R5 ;  /* 0x0000140501007387 */ /* 0x0003e20000100800 */
[----:B------:R-:W-:Y:S02]  /*613f0*/  LOP3.LUT R7, R22, 0xffff, RZ, 0xc0, !PT ;  /* 0x0000ffff16077812 */ /* 0x000fe400078ec0ff */
[----:B--2---:R-:W-:-:S02]  /*61400*/  LOP3.LUT R8, R23, 0xffff, RZ, 0xc0, !PT ;  /* 0x0000ffff17087812 */ /* 0x004fc400078ec0ff */
[----:B0-----:R-:W-:Y:S02]  /*61410*/  LOP3.LUT R0, R26, 0xffff, RZ, 0xc0, !PT ;  /* 0x0000ffff1a007812 */ /* 0x001fe400078ec0ff */
[----:B------:R-:W-:-:S03]  /*61420*/  LOP3.LUT R12, R25, 0xffff, RZ, 0xc0, !PT ;  /* 0x0000ffff190c7812 */ /* 0x000fc600078ec0ff */
[----:B------:R0:W-:Y:S04]  /*61430*/  STL [R1+0x4cc], R0 ;  /* 0x0004cc0001007387 */ /* 0x0001e80000100800 */
[----:B------:R-:W2:Y:S04]  /*61440*/  LDL.LU R28, [R1+0x7e8] ;  /* 0x0007e800011c7983 */ /* 0x000ea80000300800 */
[----:B------:R0:W-:Y:S04]  /*61450*/  STL [R1+0xc0], R6 ;  /* 0x0000c00601007387 */ /* 0x0001e80000100800 */
[----:B------:R-:W2:Y:S04]  /*61460*/  LDL R25, [R1+0x704] ;  /* 0x0007040001197983 */ /* 0x000ea80000100800 */
[----:B------:R-:W-:Y:S04]  /*61470*/  STL [R1+0x80], R7 ;  /* 0x0000800701007387 */ /* 0x000fe80000100800 */
[----:B------:R-:W-:Y:S01]  /*61480*/  STL [R1+0xfc], R8 ;  /* 0x0000fc0801007387 */ /* 0x000fe20000100800 */
[----:B------:R-:W-:-:S02]  /*61490*/  LOP3.LUT R4, R9, 0xffff, RZ, 0xc0, !PT ;  /* 0x0000ffff09047812 */ /* 0x000fc400078ec0ff */
[----:B-1----:R-:W-:Y:S02]  /*614a0*/  PRMT R5, R5, 0x3340, R12 ;  /* 0x0000334005057816 */ /* 0x002fe4000000000c */
[----:B0-----:R-:W-:-:S04]  /*614b0*/  PRMT R0, R0, 0x3340, R1 ;  /* 0x0000334000007816 */ /* 0x001fc80000000001 */
[----:B------:R-:W-:Y:S02]  /*614c0*/  PRMT R5, R5, 0x5410, R0 ;  /* 0x0000541005057816 */ /* 0x000fe40000000000 */
[----:B------:R-:W-:Y:S02]  /*614d0*/  LOP3.LUT R22, R19, 0xffff, RZ, 0xc0, !PT ;  /* 0x0000ffff13167812 */ /* 0x000fe400078ec0ff */
[----:B------:R-:W-:Y:S02]  /*614e0*/  LOP3.LUT R19, R11, 0xffff, RZ, 0xc0, !PT ;  /* 0x0000ffff0b137812 */ /* 0x000fe400078ec0ff */
[----:B----4-:R-:W-:Y:S02]  /*614f0*/  LOP3.LUT R16, R29, 0xffff, RZ, 0xc0, !PT ;  /* 0x0000ffff1d107812 */ /* 0x010fe400078ec0ff */
[----:B---3--:R-:W-:-:S03]  /*61500*/  LOP3.LUT R29, R27, 0xffff, RZ, 0xc0, !PT ;  /* 0x0000ffff1b1d7812 */ /* 0x008fc600078ec0ff */
[----:B------:R0:W-:Y:S04]  /*61510*/  STL [R1+0x88], R16 ;  /* 0x0000881001007387 */ /* 0x0001e80000100800 */
[----:B------:R-:W3:Y:S04]  /*61520*/  LDL.LU R11, [R1+0x780] ;  /* 0x00078000010b7983 */ /* 0x000ee80000300800 */
[----:B------:R1:W-:Y:S04]  /*61530*/  STL [R1+0xf4], R22 ;  /* 0x0000f41601007387 */ /* 0x0003e80000100800 */
[----:B------:R-:W4:Y:S01]  /*61540*/  LDL.LU R9, [R1+0x7f0] ;  /* 0x0007f00001097983 */ /* 0x000f220000300800 */
[----:B------:R-:W-:-:S03]  /*61550*/  LOP3.LUT R27, R14, 0xffff, RZ, 0xc0, !PT ;  /* 0x0000ffff0e1b7812 */ /* 0x000fc600078ec0ff */
[----:B------:R-:W3:Y:S04]  /*61560*/  LDL.LU R26, [R1+0x700] ;  /* 0x00070000011a7983 */ /* 0x000ee80000300800 */
[----:B------:R-:W-:Y:S04]  /*61570*/  STL [R1+0x4bc], R4 ;  /* 0x0004bc0401007387 */ /* 0x000fe80000100800 */
[----:B------:R-:W3:Y:S04]  /*61580*/  LDL.LU R23, [R1+0x690] ;  /* 0x0006900001177983 */ /* 0x000ee80000300800 */
[----:B------:R-:W3:Y:S04]  /*61590*/  LDL.LU R14, [R1+0x1a4] ;  /* 0x0001a400010e7983 */ /* 0x000ee80000300800 */
[----:B------:R-:W3:Y:S01]  /*615a0*/  LDL.LU R24, [R1+0x1a0] ;  /* 0x0001a00001187983 */ /* 0x000ee20000300800 */
[----:B------:R-:W-:-:S02]  /*615b0*/  PRMT R2, R27, 0x3340, R1 ;  /* 0x000033401b027816 */ /* 0x000fc40000000001 */
[----:B------:R-:W-:Y:S01]  /*615c0*/  PRMT R6, R6, 0x3340, R16 ;  /* 0x0000334006067816 */ /* 0x000fe20000000010 */
[----:B------:R-:W-:Y:S04]  /*615d0*/  STL [R1+0x3324], R27 ;  /* 0x0033241b01007387 */ /* 0x000fe80000100800 */
[----:B------:R-:W-:Y:S04]  /*615e0*/  STL [R1+0x3328], R19 ;  /* 0x0033281301007387 */ /* 0x000fe80000100800 */
[----:B------:R-:W-:Y:S01]  /*615f0*/  STL [R1+0x3330], R12 ;  /* 0x0033300c01007387 */ /* 0x000fe20000100800 */
[----:B------:R-:W-:-:S03]  /*61600*/  PRMT R3, R19, 0x3340, R1 ;  /* 0x0000334013037816 */ /* 0x000fc60000000001 */
[----:B0-----:R-:W3:Y:S01]  /*61610*/  LDL.LU R16, [R1+0x3374] ;  /* 0x0033740001107983 */ /* 0x001ee20000300800 */
[----:B------:R-:W-:Y:S02]  /*61620*/  PRMT R0, R6, 0x5410, R2 ;  /* 0x0000541006007816 */ /* 0x000fe40000000002 */
[----:B------:R-:W-:Y:S01]  /*61630*/  PRMT R7, R7, 0x3340, R29 ;  /* 0x0000334007077816 */ /* 0x000fe2000000001d */
[----:B------:R-:W-:Y:S01]  /*61640*/  STL [R1+0x3334], R29 ;  /* 0x0033341d01007387 */ /* 0x000fe20000100800 */
[----:B------:R-:W-:-:S03]  /*61650*/  PRMT R8, R8, 0x3340, R22 ;  /* 0x0000334008087816 */ /* 0x000fc60000000016 */
[----:B-1----:R-:W3:Y:S04]  /*61660*/  LDL.LU R22, [R1+0x3370] ;  /* 0x0033700001167983 */ /* 0x002ee80000300800 */
[----:B------:R-:W3:Y:S04]  /*61670*/  LDL.LU R2, [R1+0x50] ;  /* 0x0000500001027983 */ /* 0x000ee80000300800 */
[----:B------:R0:W-:Y:S04]  /*61680*/  STL [R1+0x4e8], R5 ;  /* 0x0004e80501007387 */ /* 0x0001e80000100800 */
[----:B------:R1:W-:Y:S01]  /*61690*/  STL [R1+0x4c8], R0 ;  /* 0x0004c80001007387 */ /* 0x0003e20000100800 */
[----:B0-----:R-:W-:-:S03]  /*616a0*/  PRMT R5, R7, 0x5410, R3 ;  /* 0x0000541007057816 */ /* 0x001fc60000000003 */
[----:B------:R-:W3:Y:S01]  /*616b0*/  LDL.LU R3, [R1+0x184] ;  /* 0x0001840001037983 */ /* 0x000ee20000300800 */
[----:B------:R-:W-:Y:S02]  /*616c0*/  PRMT R4, R4, 0x3340, R1 ;  /* 0x0000334004047816 */ /* 0x000fe40000000001 */
[----:B--2---:R-:W-:Y:S02]  /*616d0*/  LOP3.LUT R28, R28, 0xffff, RZ, 0xc0, !PT ;  /* 0x0000ffff1c1c7812 */ /* 0x004fe400078ec0ff */
[----:B-1----:R-:W-:Y:S01]  /*616e0*/  PRMT R0, R8, 0x5410, R4 ;  /* 0x0000541008007816 */ /* 0x002fe20000000004 */
[----:B------:R-:W-:Y:S01]  /*616f0*/  STL [R1+0x4c4], R5 ;  /* 0x0004c40501007387 */ /* 0x000fe20000100800 */
[----:B------:R-:W-:-:S03]  /*61700*/  LOP3.LUT R25, R25, 0xffff, RZ, 0xc0, !PT ;  /* 0x0000ffff19197812 */ /* 0x000fc600078ec0ff */
[----:B------:R0:W-:Y:S02]  /*61710*/  STL [R1+0x4c0], R0 ;  /* 0x0004c00001007387 */ /* 0x0001e40000100800 */
[----:B0-----:R-:W-:-:S04]  /*61720*/  LOP3.LUT R0, R10, 0xffff, RZ, 0xc0, !PT ;  /* 0x0000ffff0a007812 */ /* 0x001fc800078ec0ff */
[----:B------:R-:W-:Y:S02]  /*61730*/  PRMT R4, R0, 0x3340, R1 ;  /* 0x0000334000047816 */ /* 0x000fe40000000001 */
[----:B----4-:R-:W-:Y:S02]  /*61740*/  LOP3.LUT R9, R9, 0xffff, RZ, 0xc0, !PT ;  /* 0x0000ffff09097812 */ /* 0x010fe400078ec0ff */
[----:B---3--:R-:W-:Y:S02]  /*61750*/  LOP3.LUT R11, R11, 0xffff, RZ, 0xc0, !PT ;  /* 0x0000ffff0b0b7812 */ /* 0x008fe400078ec0ff */
[----:B------:R-:W-:Y:S01]  /*61760*/  LOP3.LUT R26, R26, 0xffff, RZ, 0xc0, !PT ;  /* 0x0000ffff1a1a7812 */ /* 0x000fe200078ec0ff */
[----:B------:R-:W-:Y:S04]  /*61770*/  STL [R1+0xe8], R9 ;  /* 0x0000e80901007387 */ /* 0x000fe80000100800 */
[----:B------:R-:W2:Y:S04]  /*61780*/  LDL.LU R29, [R1+0x1ac] ;  /* 0x0001ac00011d7983 */ /* 0x000ea80000300800 */
[----:B------:R-:W-:Y:S04]  /*61790*/  STL [R1+0xd0], R28 ;  /* 0x0000d01c01007387 */ /* 0x000fe80000100800 */
[----:B------:R-:W-:Y:S01]  /*617a0*/  STL [R1+0xf8], R25 ;  /* 0x0000f81901007387 */ /* 0x000fe20000100800 */
[----:B------:R-:W-:-:S03]  /*617b0*/  LOP3.LUT R5, R14, 0xffff, RZ, 0xc0, !PT ;  /* 0x0000ffff0e057812 */ /* 0x000fc600078ec0ff */
[----:B------:R-:W3:Y:S01]  /*617c0*/  LDL.LU R12, [R1+0x130] ;  /* 0x00013000010c7983 */ /* 0x000ee20000300800 */
[----:B------:R-:W-:-:S03]  /*617d0*/  LOP3.LUT R23, R23, 0xffff, RZ, 0xc0, !PT ;  /* 0x0000ffff17177812 */ /* 0x000fc600078ec0ff */
[----:B------:R-:W-:Y:S04]  /*617e0*/  STL [R1+0x1c0], R11 ;  /* 0x0001c00b01007387 */ /* 0x000fe80000100800 */
[----:B------:R-:W4:Y:S04]  /*617f0*/  LDL.LU R19, [R1+0xac] ;  /* 0x0000ac0001137983 */ /* 0x000f280000300800 */
[----:B------:R-:W-:Y:S01]  /*61800*/  STL [R1+0xe4], R26 ;  /* 0x0000e41a01007387 */ /* 0x000fe20000100800 */
[----:B------:R-:W-:-:S03]  /*61810*/  LOP3.LUT R6, R24, 0xffff, RZ, 0xc0, !PT ;  /* 0x0000ffff18067812 */ /* 0x000fc600078ec0ff */
[----:B------:R-:W-:Y:S04]  /*61820*/  STL [R1+0xd8], R5 ;  /* 0x0000d80501007387 */ /* 0x000fe80000100800 */
[----:B------:R-:W-:Y:S04]  /*61830*/  STL [R1+0x1a8], R23 ;  /* 0x0001a81701007387 */ /* 0x000fe80000100800 */
[----:B------:R-:W4:Y:S04]  /*61840*/  LDL.LU R27, [R1+0x64] ;  /* 0x00006400011b7983 */ /* 0x000f280000300800 */
[----:B------:R-:W4:Y:S04]  /*61850*/  LDL.LU R14, [R1+0x20] ;  /* 0x00002000010e7983 */ /* 0x000f280000300800 */
[----:B------:R-:W-:Y:S04]  /*61860*/  STL [R1+0x38], R6 ;  /* 0x0000380601007387 */ /* 0x000fe80000100800 */
[----:B------:R-:W4:Y:S01]  /*61870*/  LDL.LU R24, [R1+0x1c] ;  /* 0x00001c0001187983 */ /* 0x000f220000300800 */
[----:B------:R-:W-:-:S02]  /*61880*/  LOP3.LUT R7, R3, 0xffff, RZ, 0xc0, !PT ;  /* 0x0000ffff03077812 */ /* 0x000fc400078ec0ff */
[----:B------:R-:W-:Y:S02]  /*61890*/  LOP3.LUT R3, R22, 0xffff, RZ, 0xc0, !PT ;  /* 0x0000ffff16037812 */ /* 0x000fe400078ec0ff */
[----:B------:R-:W4:Y:S04]  /*618a0*/  LDL.LU R22, [R1+0x710] ;  /* 0x0007100001167983 */ /* 0x000f280000300800 */
[----:B------:R-:W-:Y:S04]  /*618b0*/  STL [R1+0xd4], R7 ;  /* 0x0000d40701007387 */ /* 0x000fe80000100800 */
[----:B------:R0:W-:Y:S01]  /*618c0*/  STL [R1+0x3338], R0 ;  /* 0x0033380001007387 */ /* 0x0001e20000100800 */
[----:B------:R-:W-:-:S03]  /*618d0*/  LOP3.LUT R2, R2, 0xffff, RZ, 0xc0, !PT ;  /* 0x0000ffff02027812 */ /* 0x000fc600078ec0ff */
[----:B0-----:R-:W4:Y:S04]  /*618e0*/  LDL R0, [R1+0x7f4] ;  /* 0x0007f40001007983 */ /* 0x001f280000100800 */
[----:B------:R0:W-:Y:S04]  /*618f0*/  STL [R1+0x3340], R2 ;  /* 0x0033400201007387 */ /* 0x0001e80000100800 */
[----:B------:R1:W-:Y:S01]  /*61900*/  STL [R1+0x333c], R3 ;  /* 0x00333c0301007387 */ /* 0x0003e20000100800 */
[----:B------:R-:W-:Y:S02]  /*61910*/  PRMT R9, R9, 0x3340, R25 ;  /* 0x0000334009097816 */ /* 0x000fe40000000019 */
[----:B------:R-:W-:Y:S01]  /*61920*/  PRMT R10, R28, 0x3340, R26 ;  /* 0x000033401c0a7816 */ /* 0x000fe2000000001a */
[----:B------:R-:W4:Y:S04]  /*61930*/  LDL.LU R25, [R1+0x336c] ;  /* 0x00336c0001197983 */ /* 0x000f280000300800 */
[----:B------:R-:W4:Y:S04]  /*61940*/  LDL.LU R26, [R1+0x3368] ;  /* 0x00336800011a7983 */ /* 0x000f280000300800 */
[----:B------:R-:W4:Y:S01]  /*61950*/  LDL.LU R28, [R1+0x3364] ;  /* 0x00336400011c7983 */ /* 0x000f220000300800 */
[----:B------:R-:W-:-:S03]  /*61960*/  PRMT R11, R11, 0x3340, R23 ;  /* 0x000033400b0b7816 */ /* 0x000fc60000000017 */
[----:B------:R-:W4:Y:S01]  /*61970*/  LDL.LU R23, [R1+0x3360] ;  /* 0x0033600001177983 */ /* 0x000f220000300800 */
[----:B------:R-:W-:Y:S02]  /*61980*/  PRMT R8, R2, 0x3340, R3 ;  /* 0x0000334002087816 */ /* 0x000fe40000000003 */
[--C-:B------:R-:W-:Y:S02]  /*61990*/  PRMT R5, R5, 0x3340, R1.reuse ;  /* 0x0000334005057816 */ /* 0x100fe40000000001 */
[----:B------:R-:W-:Y:S02]  /*619a0*/  PRMT R6, R6, 0x3340, R1 ;  /* 0x0000334006067816 */ /* 0x000fe40000000001 */
[----:B0-----:R-:W-:Y:S02]  /*619b0*/  PRMT R2, R8, 0x5410, R4 ;  /* 0x0000541008027816 */ /* 0x001fe40000000004 */
[----:B-1----:R-:W-:Y:S02]  /*619c0*/  PRMT R3, R9, 0x5410, R5 ;  /* 0x0000541009037816 */ /* 0x002fe40000000005 */
[----:B------:R-:W-:-:S02]  /*619d0*/  PRMT R7, R7, 0x3340, R1 ;  /* 0x0000334007077816 */ /* 0x000fc40000000001 */
[----:B------:R-:W-:Y:S01]  /*619e0*/  PRMT R4, R10, 0x5410, R6 ;  /* 0x000054100a047816 */ /* 0x000fe20000000006 */
[----:B------:R0:W-:Y:S04]  /*619f0*/  STL [R1+0x4b8], R2 ;  /* 0x0004b80201007387 */ /* 0x0001e80000100800 */
[----:B------:R-:W-:Y:S04]  /*61a00*/  STL [R1+0x4b4], R3 ;  /* 0x0004b40301007387 */ /* 0x000fe80000100800 */
[----:B------:R-:W-:Y:S01]  /*61a10*/  STL [R1+0x4b0], R4 ;  /* 0x0004b00401007387 */ /* 0x000fe20000100800 */
[----:B0-----:R-:W-:-:S05]  /*61a20*/  PRMT R2, R11, 0x5410, R7 ;  /* 0x000054100b027816 */ /* 0x001fca0000000007 */
[----:B------:R0:W-:Y:S01]  /*61a30*/  STL [R1+0x4ac], R2 ;  /* 0x0004ac0201007387 */ /* 0x0001e20000100800 */
[----:B------:R-:W-:Y:S02]  /*61a40*/  LOP3.LUT R6, R13, 0xffff, RZ, 0xc0, !PT ;  /* 0x0000ffff0d067812 */ /* 0x000fe400078ec0ff */
[----:B0-----:R-:W-:-:S04]  /*61a50*/  LOP3.LUT R2, R16, 0xffff, RZ, 0xc0, !PT ;  /* 0x0000ffff10027812 */ /* 0x001fc800078ec0ff */
[----:B------:R-:W-:Y:S02]  /*61a60*/  PRMT R4, R2, 0x3340, R1 ;  /* 0x0000334002047816 */ /* 0x000fe40000000001 */
[----:B--2---:R-:W-:Y:S02]  /*61a70*/  LOP3.LUT R7, R29, 0xffff, RZ, 0xc0, !PT ;  /* 0x0000ffff1d077812 */ /* 0x004fe400078ec0ff */
[----:B---3--:R-:W-:Y:S02]  /*61a80*/  LOP3.LUT R8, R12, 0xffff, RZ, 0xc0, !PT ;  /* 0x0000ffff0c087812 */ /* 0x008fe400078ec0ff */
[----:B----4-:R-:W-:Y:S02]  /*61a90*/  LOP3.LUT R9, R19, 0xffff, RZ, 0xc0, !PT ;  /* 0x0000ffff13097812 */ /* 0x010fe400078ec0ff */
[----:B------:R-:W-:Y:S02]  /*61aa0*/  LOP3.LUT R10, R27, 0xffff, RZ, 0xc0, !PT ;  /* 0x0000ffff1b0a7812 */ /* 0x000fe400078ec0ff */
[----:B------:R-:W-:-:S02]  /*61ab0*/  LOP3.LUT R27, R14, 0xffff, RZ, 0xc0, !PT ;  /* 0x0000ffff0e1b7812 */ /* 0x000fc400078ec0ff */
[----:B------:R-:W-:Y:S02]  /*61ac0*/  LOP3.LUT R24, R24, 0xffff, RZ, 0xc0, !PT ;  /* 0x0000ffff18187812 */ /* 0x000fe400078ec0ff */
[----:B------:R-:W-:Y:S02]  /*61ad0*/  LOP3.LUT R11, R22, 0xffff, RZ, 0xc0, !PT ;  /* 0x0000ffff160b7812 */ /* 0x000fe400078ec0ff */
[----:B------:R-:W-:-:S05]  /*61ae0*/  LOP3.LUT R3, R0, 0xffff, RZ, 0xc0, !PT ;  /* 0x0000ffff00037812 */ /* 0x000fca00078ec0ff */
[----:B------:R-:W-:Y:S04]  /*61af0*/  STL [R1+0x1b0], R3 ;  /* 0x0001b00301007387 */ /* 0x000fe80000100800 */
[----:B------:R-:W-:Y:S04]  /*61b00*/  STL [R1+0x1b4], R11 ;  /* 0x0001b40b01007387 */ /* 0x000fe80000100800 */
[----:B------:R-:W-:Y:S04]  /*61b10*/  STL [R1+0x1a4], R7 ;  /* 0x0001a40701007387 */ /* 0x000fe80000100800 */
[----:B------:R0:W-:Y:S04]  /*61b20*/  STL [R1+0x168], R8 ;  /* 0x0001680801007387 */ /* 0x0001e80000100800 */
[----:B------:R1:W-:Y:S04]  /*61b30*/  STL [R1+0x50], R9 ;  /* 0x0000500901007387 */ /* 0x0003e80000100800 */
[----:B------:R-:W2:Y:S04]  /*61b40*/  LDL.LU R0, [R1+0x7fc] ;  /* 0x0007fc0001007983 */ /* 0x000ea80000300800 */
[----:B------:R-:W-:Y:S04]  /*61b50*/  STL [R1+0x130], R27 ;  /* 0x0001301b01007387 */ /* 0x000fe80000100800 */
[----:B------:R-:W-:Y:S04]  /*61b60*/  STL [R1+0x1d0], R10 ;  /* 0x0001d00a01007387 */ /* 0x000fe80000100800 */
[----:B------:R-:W-:Y:S04]  /*61b70*/  STL [R1+0x20], R24 ;  /* 0x0000201801007387 */ /* 0x000fe80000100800 */
[----:B------:R-:W3:Y:S04]  /*61b80*/  LDL.LU R12, [R1+0x7f8] ;  /* 0x0007f800010c7983 */ /* 0x000ee80000300800 */
[----:B------:R-:W4:Y:S01]  /*61b90*/  LDL.LU R14, [R1+0x790] ;  /* 0x00079000010e7983 */ /* 0x000f220000300800 */
[----:B------:R-:W-:-:S03]  /*61ba0*/  LOP3.LUT R23, R23, 0xffff, RZ, 0xc0, !PT ;  /* 0x0000ffff17177812 */ /* 0x000fc600078ec0ff */
[----:B------:R1:W-:Y:S01]  /*61bb0*/  STL [R1+0x1c], R2 ;  /* 0x00001c0201007387 */ /* 0x0003e20000100800 */
[----:B------:R-:W-:-:S03]  /*61bc0*/  LOP3.LUT R22, R15, 0xffff, RZ, 0xc0, !PT ;  /* 0x0000ffff0f167812 */ /* 0x000fc600078ec0ff */
[----:B------:R-:W4:Y:S04]  /*61bd0*/  LDL R16, [R1+0x784] ;  /* 0x0007840001107983 */ /* 0x000f280000100800 */
[----:B------:R1:W-:Y:S01]  /*61be0*/  STL [R1+0xac], R6 ;  /* 0x0000ac0601007387 */ /* 0x0003e20000100800 */
[----:B0-----:R-:W-:Y:S02]  /*61bf0*/  PRMT R8, R8, 0x3340, R27 ;  /* 0x0000334008087816 */ /* 0x001fe4000000001b */
[--C-:B------:R-:W-:Y:S02]  /*61c00*/  PRMT R5, R22, 0x3340, R1.reuse ;  /* 0x0000334016057816 */ /* 0x100fe40000000001 */
[----:B-1----:R-:W-:Y:S01]  /*61c10*/  PRMT R9, R9, 0x3340, R24 ;  /* 0x0000334009097816 */ /* 0x002fe20000000018 */
[----:B------:R-:W4:Y:S04]  /*61c20*/  LDL.LU R2, [R1+0x760] ;  /* 0x0007600001027983 */ /* 0x000f280000300800 */
[----:B------:R-:W-:Y:S04]  /*61c30*/  STL [R1+0x1ac], R23 ;  /* 0x0001ac1701007387 */ /* 0x000fe80000100800 */
[----:B------:R-:W4:Y:S04]  /*61c40*/  LDL R29, [R1+0x714] ;  /* 0x00071400011d7983 */ /* 0x000f280000100800 */
[----:B------:R-:W-:Y:S04]  /*61c50*/  STL [R1+0x3344], R22 ;  /* 0x0033441601007387 */ /* 0x000fe80000100800 */
[----:B------:R-:W4:Y:S01]  /*61c60*/  LDL.LU R19, [R1+0x6a4] ;  /* 0x0006a40001137983 */ /* 0x000f220000300800 */
[----:B------:R-:W-:-:S02]  /*61c70*/  PRMT R6, R6, 0x3340, R1 ;  /* 0x0000334006067816 */ /* 0x000fc40000000001 */
[----:B------:R-:W-:Y:S02]  /*61c80*/  PRMT R10, R10, 0x3340, R23 ;  /* 0x000033400a0a7816 */ /* 0x000fe40000000017 */
[----:B------:R-:W-:Y:S02]  /*61c90*/  PRMT R4, R8, 0x5410, R4 ;  /* 0x0000541008047816 */ /* 0x000fe40000000004 */
[----:B------:R-:W-:Y:S02]  /*61ca0*/  PRMT R5, R9, 0x5410, R5 ;  /* 0x0000541009057816 */ /* 0x000fe40000000005 */
[----:B------:R-:W-:Y:S01]  /*61cb0*/  PRMT R11, R3, 0x3340, R11 ;  /* 0x00003340030b7816 */ /* 0x000fe2000000000b */
[----:B------:R-:W4:Y:S01]  /*61cc0*/  LDL.LU R27, [R1+0x6a0] ;  /* 0x0006a000011b7983 */ /* 0x000f220000300800 */
[----:B------:R-:W-:-:S03]  /*61cd0*/  PRMT R3, R10, 0x5410, R6 ;  /* 0x000054100a037816 */ /* 0x000fc60000000006 */
[----:B------:R0:W-:Y:S04]  /*61ce0*/  STL [R1+0x4a8], R4 ;  /* 0x0004a80401007387 */ /* 0x0001e80000100800 */
[----:B0-----:R-:W4:Y:S04]  /*61cf0*/  LDL.LU R4, [R1+0x630] ;  /* 0x0006300001047983 */ /* 0x001f280000300800 */
[----:B------:R0:W-:Y:S04]  /*61d00*/  STL [R1+0x4a4], R5 ;  /* 0x0004a40501007387 */ /* 0x0001e80000100800 */
[----:B0-----:R-:W4:Y:S04]  /*61d10*/  LDL.LU R5, [R1+0x198] ;  /* 0x0001980001057983 */ /* 0x001f280000300800 */
[----:B------:R0:W-:Y:S04]  /*61d20*/  STL [R1+0x4a0], R3 ;  /* 0x0004a00301007387 */ /* 0x0001e80000100800 */
[----:B------:R-:W4:Y:S01]  /*61d30*/  LDL.LU R24, [R1+0x194] ;  /* 0x0001940001187983 */ /* 0x000f220000300800 */
[----:B------:R-:W-:-:S04]  /*61d40*/  PRMT R7, R7, 0x3340, R1 ;  /* 0x0000334007077816 */ /* 0x000fc80000000001 */
[----:B0-----:R-:W-:Y:S02]  /*61d50*/  PRMT R3, R11, 0x5410, R7 ;  /* 0x000054100b037816 */ /* 0x001fe40000000007 */
[----:B------:R-:W4:Y:S04]  /*61d60*/  LDL.LU R7, [R1+0x680] ;  /* 0x0006800001077983 */ /* 0x000f280000300800 */
[----:B------:R-:W-:Y:S01]  /*61d70*/  STL [R1+0x49c], R3 ;  /* 0x00049c0301007387 */ /* 0x000fe20000100800 */
[----:B--2---:R-:W-:Y:S02]  /*61d80*/  LOP3.LUT R13, R0, 0xffff, RZ, 0xc0, !PT ;  /* 0x0000ffff000d7812 */ /* 0x004fe400078ec0ff */
[----:B---3--:R-:W-:Y:S02]  /*61d90*/  LOP3.LUT R8, R12, 0xffff, RZ, 0xc0, !PT ;  /* 0x0000ffff0c087812 */ /* 0x008fe400078ec0ff */
[----:B----4-:R-:W-:Y:S01]  /*61da0*/  LOP3.LUT R9, R14, 0xffff, RZ, 0xc0, !PT ;  /* 0x0000ffff0e097812 */ /* 0x010fe200078ec0ff */
[----:B------:R-:W2:Y:S04]  /*61db0*/  LDL.LU R12, [R1+0x800] ;  /* 0x00080000010c7983 */ /* 0x000ea80000300800 */
[----:B------:R-:W-:Y:S04]  /*61dc0*/  STL [R1+0x234], R13 ;  /* 0x0002340d01007387 */ /* 0x000fe80000100800 */
[----:B------:R0:W-:Y:S01]  /*61dd0*/  STL [R1+0x19c], R8 ;  /* 0x00019c0801007387 */ /* 0x0001e20000100800 */
[----:B------:R-:W-:-:S03]  /*61de0*/  LOP3.LUT R10, R16, 0xffff, RZ, 0xc0, !PT ;  /* 0x0000ffff100a7812 */ /* 0x000fc600078ec0ff */
[----:B------:R-:W3:Y:S04]  /*61df0*/  LDL R0, [R1+0x7d4] ;  /* 0x0007d40001007983 */ /* 0x000ee80000100800 */
[----:B------:R1:W-:Y:S04]  /*61e00*/  STL [R1+0x1c8], R9 ;  /* 0x0001c80901007387 */ /* 0x0003e80000100800 */
[----:B------:R-:W4:Y:S04]  /*61e10*/  LDL.LU R14, [R1+0x7d0] ;  /* 0x0007d000010e7983 */ /* 0x000f280000300800 */
[----:B------:R-:W4:Y:S01]  /*61e20*/  LDL.LU R16, [R1+0x764] ;  /* 0x0007640001107983 */ /* 0x000f220000300800 */
[----:B------:R-:W-:-:S02]  /*61e30*/  LOP3.LUT R11, R2, 0xffff, RZ, 0xc0, !PT ;  /* 0x0000ffff020b7812 */ /* 0x000fc400078ec0ff */
[----:B------:R-:W-:Y:S01]  /*61e40*/  LOP3.LUT R23, R29, 0xffff, RZ, 0xc0, !PT ;  /* 0x0000ffff1d177812 */ /* 0x000fe200078ec0ff */
[----:B------:R-:W-:Y:S01]  /*61e50*/  STL [R1+0x1d4], R10 ;  /* 0x0001d40a01007387 */ /* 0x000fe20000100800 */
[----:B------:R-:W-:-:S03]  /*61e60*/  LOP3.LUT R22, R19, 0xffff, RZ, 0xc0, !PT ;  /* 0x0000ffff13167812 */ /* 0x000fc600078ec0ff */
[----:B------:R-:W-:Y:S04]  /*61e70*/  STL [R1+0x230], R11 ;  /* 0x0002300b01007387 */ /* 0x000fe80000100800 */
[----:B------:R-:W-:Y:S04]  /*61e80*/  STL [R1+0x1a0], R23 ;  /* 0x0001a01701007387 */ /* 0x000fe80000100800 */
[----:B------:R-:W4:Y:S04]  /*61e90*/  LDL.LU R2, [R1+0x6f4] ;  /* 0x0006f40001027983 */ /* 0x000f280000300800 */
[----:B------:R-:W-:Y:S04]  /*61ea0*/  STL [R1+0x1c4], R22 ;  /* 0x0001c41601007387 */ /* 0x000fe80000100800 */
[----:B------:R-:W4:Y:S01]  /*61eb0*/  LDL.LU R29, [R1+0x6f0] ;  /* 0x0006f000011d7983 */ /* 0x000f220000300800 */
[----:B------:R-:W-:-:S03]  /*61ec0*/  LOP3.LUT R15, R27, 0xffff, RZ, 0xc0, !PT ;  /* 0x0000ffff1b0f7812 */ /* 0x000fc600078ec0ff */
[----:B------:R-:W4:Y:S04]  /*61ed0*/  LDL.LU R19, [R1+0x684] ;  /* 0x0006840001137983 */ /* 0x000f280000300800 */
[----:B------:R-:W4:Y:S04]  /*61ee0*/  LDL.LU R27, [R1+0x1bc] ;  /* 0x0001bc00011b7983 */ /* 0x000f280000300800 */
[----:B------:R-:W-:Y:S01]  /*61ef0*/  STL [R1+0x1cc], R15 ;  /* 0x0001cc0f01007387 */ /* 0x000fe20000100800 */
[----:B------:R-:W-:-:S03]  /*61f00*/  LOP3.LUT R6, R24, 0xffff, RZ, 0xc0, !PT ;  /* 0x0000ffff18067812 */ /* 0x000fc600078ec0ff */
[----:B------:R-:W4:Y:S01]  /*61f10*/  LDL.LU R24, [R1+0x1b8] ;  /* 0x0001b80001187983 */ /* 0x000f220000300800 */
[----:B------:R-:W-:Y:S02]  /*61f20*/  LOP3.LUT R4, R4, 0xffff, RZ, 0xc0, !PT ;  /* 0x0000ffff04047812 */ /* 0x000fe400078ec0ff */
[----:B------:R-:W-:Y:S02]  /*61f30*/  LOP3.LUT R5, R5, 0xffff, RZ, 0xc0, !PT ;  /* 0x0000ffff05057812 */ /* 0x000fe400078ec0ff */
[----:B0-----:R-:W-:Y:S01]  /*61f40*/  PRMT R8, R8, 0x3340, R23 ;  /* 0x0000334008087816 */ /* 0x001fe20000000017 */
[----:B------:R0:W-:Y:S01]  /*61f50*/  STL [R1+0x64], R4 ;  /* 0x0000640401007387 */ /* 0x0001e20000100800 */
[----:B------:R-:W-:-:S03]  /*61f60*/  LOP3.LUT R7, R7, 0xffff, RZ, 0xc0, !PT ;  /* 0x0000ffff07077812 */ /* 0x000fc600078ec0ff */
[----:B------:R0:W-:Y:S04]  /*61f70*/  STL [R1+0x198], R5 ;  /* 0x0001980501007387 */ /* 0x0001e80000100800 */
[----:B------:R0:W-:Y:S01]  /*61f80*/  STL [R1+0x48c], R6 ;  /* 0x00048c0601007387 */ /* 0x0001e20000100800 */
[----:B-1----:R-:W-:Y:S02]  /*61f90*/  PRMT R9, R9, 0x3340, R22 ;  /* 0x0000334009097816 */ /* 0x002fe40000000016 */
[----:B0-----:R-:W-:Y:S01]  /*61fa0*/  PRMT R4, R4, 0x3340, R1 ;  /* 0x0000334004047816 */ /* 0x001fe20000000001 */
[----:B------:R0:W-:Y:S01]  /*61fb0*/  STL [R1+0x254], R7 ;  /* 0x0002540701007387 */ /* 0x0001e20000100800 */
[----:B------:R-:W-:Y:S02]  /*61fc0*/  PRMT R10, R10, 0x3340, R15 ;  /* 0x000033400a0a7816 */ /* 0x000fe4000000000f */
[----:B------:R-:W-:-:S02]  /*61fd0*/  PRMT R5, R5, 0x3340, R1 ;  /* 0x0000334005057816 */ /* 0x000fc40000000001 */
[----:B------:R-:W-:Y:S02]  /*61fe0*/  PRMT R4, R8, 0x5410, R4 ;  /* 0x0000541008047816 */ /* 0x000fe40000000004 */
[----:B------:R-:W-:Y:S02]  /*61ff0*/  PRMT R6, R6, 0x3340, R1 ;  /* 0x0000334006067816 */ /* 0x000fe40000000001 */
[----:B------:R-:W-:Y:S02]  /*62000*/  PRMT R11, R13, 0x3340, R11 ;  /* 0x000033400d0b7816 */ /* 0x000fe4000000000b */
[----:B------:R-:W-:Y:S02]  /*62010*/  PRMT R8, R9, 0x5410, R5 ;  /* 0x0000541009087816 */ /* 0x000fe40000000005 */
[----:B0-----:R-:W-:Y:S02]  /*62020*/  PRMT R7, R7, 0x3340, R1 ;  /* 0x0000334007077816 */ /* 0x001fe40000000001 */
[----:B------:R-:W-:Y:S01]  /*62030*/  PRMT R5, R10, 0x5410, R6 ;  /* 0x000054100a057816 */ /* 0x000fe20000000006 */
[----:B------:R0:W-:Y:S04]  /*62040*/  STL [R1+0x498], R4 ;  /* 0x0004980401007387 */ /* 0x0001e80000100800 */
[----:B------:R4:W-:Y:S04]  /*62050*/  STL [R1+0x494], R8 ;  /* 0x0004940801007387 */ /* 0x0009e80000100800 */
[----:B------:R-:W-:Y:S01]  /*62060*/  STL [R1+0x490], R5 ;  /* 0x0004900501007387 */ /* 0x000fe20000100800 */
[----:B0-----:R-:W-:-:S05]  /*62070*/  PRMT R4, R11, 0x5410, R7 ;  /* 0x000054100b047816 */ /* 0x001fca0000000007 */
[----:B------:R0:W-:Y:S01]  /*62080*/  STL [R1+0x3b4], R4 ;  /* 0x0003b40401007387 */ /* 0x0001e20000100800 */
[----:B--2---:R-:W-:Y:S02]  /*62090*/  LOP3.LUT R12, R12, 0xffff, RZ, 0xc0, !PT ;  /* 0x0000ffff0c0c7812 */ /* 0x004fe400078ec0ff */
[----:B---3--:R-:W-:Y:S02]  /*620a0*/  LOP3.LUT R0, R0, 0xffff, RZ, 0xc0, !PT ;  /* 0x0000ffff00007812 */ /* 0x008fe400078ec0ff */
[----:B----4-:R-:W-:Y:S02]  /*620b0*/  LOP3.LUT R8, R14, 0xffff, RZ, 0xc0, !PT ;  /* 0x0000ffff0e087812 */ /* 0x010fe400078ec0ff */
[----:B------:R-:W-:Y:S01]  /*620c0*/  LOP3.LUT R7, R16, 0xffff, RZ, 0xc0, !PT ;  /* 0x0000ffff10077812 */ /* 0x000fe200078ec0ff */
[----:B------:R-:W2:Y:S04]  /*620d0*/  LDL.LU R14, [R1+0x14c] ;  /* 0x00014c00010e7983 */ /* 0x000ea80000300800 */
[----:B------:R-:W-:Y:S04]  /*620e0*/  STL [R1+0x1ec], R12 ;  /* 0x0001ec0c01007387 */ /* 0x000fe80000100800 */
[----:B------:R-:W-:Y:S04]  /*620f0*/  STL [R1+0x22c], R0 ;  /* 0x00022c0001007387 */ /* 0x000fe80000100800 */
[----:B------:R-:W-:Y:S04]  /*62100*/  STL [R1+0x218], R8 ;  /* 0x0002180801007387 */ /* 0x000fe80000100800 */
[----:B------:R-:W-:Y:S01]  /*62110*/  STL [R1+0x1f0], R7 ;  /* 0x0001f00701007387 */ /* 0x000fe20000100800 */
[----:B------:R-:W-:-:S02]  /*62120*/  LOP3.LUT R2, R2, 0xffff, RZ, 0xc0, !PT ;  /* 0x0000ffff02027812 */ /* 0x000fc400078ec0ff */
[----:B------:R-:W-:Y:S02]  /*62130*/  LOP3.LUT R9, R29, 0xffff, RZ, 0xc0, !PT ;  /* 0x0000ffff1d097812 */ /* 0x000fe400078ec0ff */
[----:B0-----:R-:W-:Y:S02]  /*62140*/  LOP3.LUT R4, R19, 0xffff, RZ, 0xc0, !PT ;  /* 0x0000ffff13047812 */ /* 0x001fe400078ec0ff */
[----:B------:R-:W-:Y:S01]  /*62150*/  LOP3.LUT R6, R27, 0xffff, RZ, 0xc0, !PT ;  /* 0x0000ffff1b067812 */ /* 0x000fe200078ec0ff */
[----:B------:R-:W-:Y:S04]  /*62160*/  STL [R1+0x220], R2 ;  /* 0x0002200201007387 */ /* 0x000fe80000100800 */
[----:B------:R-:W-:Y:S04]  /*62170*/  STL [R1+0x204], R9 ;  /* 0x0002040901007387 */ /* 0x000fe80000100800 */
[----:B------:R0:W-:Y:S04]  /*62180*/  STL [R1+0x1e8], R4 ;  /* 0x0001e80401007387 */ /* 0x0001e80000100800 */
[----:B------:R-:W-:Y:S01]  /*62190*/  STL [R1+0x210], R6 ;  /* 0x0002100601007387 */ /* 0x000fe20000100800 */
[----:B------:R-:W-:-:S03]  /*621a0*/  LOP3.LUT R5, R24, 0xffff, RZ, 0xc0, !PT ;  /* 0x0000ffff18057812 */ /* 0x000fc600078ec0ff */
[----:B------:R-:W3:Y:S01]  /*621b0*/  LDL.LU R24, [R1+0x144] ;  /* 0x0001440001187983 */ /* 0x000ee20000300800 */
[----:B------:R-:W1:Y:S01]  /*621c0*/  S2R R3, SR_TID.X ;  /* 0x0000000000037919 */ /* 0x000e620000002100 */
[----:B0-----:R-:W-:Y:S02]  /*621d0*/  PRMT R4, R4, 0x3340, R1 ;  /* 0x0000334004047816 */ /* 0x001fe40000000001 */
[----:B------:R-:W-:Y:S01]  /*621e0*/  PRMT R7, R12, 0x3340, R7 ;  /* 0x000033400c077816 */ /* 0x000fe20000000007 */
[----:B------:R0:W-:Y:S01]  /*621f0*/  STL [R1+0x238], R5 ;  /* 0x0002380501007387 */ /* 0x0001e20000100800 */
[----:B------:R-:W-:Y:S02]  /*62200*/  PRMT R8, R8, 0x3340, R9 ;  /* 0x0000334008087816 */ /* 0x000fe40000000009 */
[----:B------:R-:W-:Y:S02]  /*62210*/  PRMT R9, R0, 0x3340, R2 ;  /* 0x0000334000097816 */ /* 0x000fe40000000002 */
[----:B------:R-:W-:-:S02]  /*62220*/  PRMT R0, R7, 0x5410, R4 ;  /* 0x0000541007007816 */ /* 0x000fc40000000004 */
[----:B0-----:R-:W-:-:S04]  /*62230*/  PRMT R5, R5, 0x3340, R1 ;  /* 0x0000334005057816 */ /* 0x001fc80000000001 */
[----:B------:R-:W-:Y:S01]  /*62240*/  PRMT R2, R8, 0x5410, R5 ;  /* 0x0000541008027816 */ /* 0x000fe20000000005 */
[C---:B-1----:R-:W-:Y:S02]  /*62250*/  IMAD.SHL.U32 R11, R3.reuse, 0x10, RZ ;  /* 0x00000010030b7824 */ /* 0x042fe400078e00ff */
[----:B------:R-:W-:Y:S02]  /*62260*/  IMAD.SHL.U32 R10, R3, 0x20, RZ ;  /* 0x00000020030a7824 */ /* 0x000fe400078e00ff */
[----:B------:R-:W4:Y:S04]  /*62270*/  LDL.LU R3, [R1+0x12c] ;  /* 0x00012c0001037983 */ /* 0x000f280000300800 */
[----:B------:R-:W4:Y:S04]  /*62280*/  LDL.LU R16, [R1+0x84] ;  /* 0x0000840001107983 */ /* 0x000f280000300800 */
[----:B------:R-:W4:Y:S04]  /*62290*/  LDL.LU R22, [R1+0x48] ;  /* 0x0000480001167983 */ /* 0x000f280000300800 */
[----:B------:R-:W4:Y:S04]  /*622a0*/  LDL.LU R13, [R1+0x40] ;  /* 0x00004000010d7983 */ /* 0x000f280000300800 */
[----:B------:R-:W4:Y:S04]  /*622b0*/  LDL.LU R23, [R1+0x8] ;  /* 0x0000080001177983 */ /* 0x000f280000300800 */
[----:B------:R-:W4:Y:S04]  /*622c0*/  LDL.LU R7, [R1+0xa0] ;  /* 0x0000a00001077983 */ /* 0x000f280000300800 */
[----:B------:R0:W-:Y:S04]  /*622d0*/  STL [R1+0x394], R0 ;  /* 0x0003940001007387 */ /* 0x0001e80000100800 */
[----:B------:R-:W4:Y:S01]  /*622e0*/  LDL.LU R5, [R1+0x128] ;  /* 0x0001280001057983 */ /* 0x000f220000300800 */
[----:B------:R-:W-:-:S02]  /*622f0*/  UMOV UR4, 0x400 ;  /* 0x0000040000047882 */ /* 0x000fc40000000000 */
[----:B------:R-:W-:Y:S01]  /*62300*/  ULEA UR4, UR5, UR4, 0x18 ;  /* 0x0000000405047291 */ /* 0x000fe2000f8ec0ff */
[----:B------:R-:W-:Y:S02]  /*62310*/  LOP3.LUT R11, R11, 0xf0, RZ, 0xc0, !PT ;  /* 0x000000f00b0b7812 */ /* 0x000fe400078ec0ff */
[----:B------:R-:W-:Y:S02]  /*62320*/  LOP3.LUT R10, R10, 0x200, RZ, 0xc0, !PT ;  /* 0x000002000a0a7812 */ /* 0x000fe400078ec0ff */
[----:B------:R-:W-:Y:S01]  /*62330*/  PRMT R6, R6, 0x3340, R1 ;  /* 0x0000334006067816 */ /* 0x000fe20000000001 */
[----:B------:R1:W-:Y:S01]  /*62340*/  STL [R1+0x398], R2 ;  /* 0x0003980201007387 */ /* 0x0003e20000100800 */
[----:B--2---:R-:W-:Y:S02]  /*62350*/  LOP3.LUT R15, R14, 0xffff, RZ, 0xc0, !PT ;  /* 0x0000ffff0e0f7812 */ /* 0x004fe400078ec0ff */
[----:B------:R-:W-:Y:S02]  /*62360*/  IADD3 R4, PT, PT, R10, UR4, R11 ;  /* 0x000000040a047c10 */ /* 0x000fe4000fffe00b */
[----:B0-----:R-:W-:-:S02]  /*62370*/  PRMT R0, R9, 0x5410, R6 ;  /* 0x0000541009007816 */ /* 0x001fc40000000006 */
[----:B------:R-:W-:Y:S01]  /*62380*/  LOP3.LUT R8, R21, 0xffff, RZ, 0xc0, !PT ;  /* 0x0000ffff15087812 */ /* 0x000fe200078ec0ff */
[----:B------:R-:W0:Y:S01]  /*62390*/  LDCU UR5, c[0x0][0x398] ;  /* 0x00007300ff0577ac */ /* 0x000e220008000800 */
[----:B------:R-:W-:Y:S04]  /*623a0*/  STL [R1+0x3348], R4 ;  /* 0x0033480401007387 */ /* 0x000fe80000100800 */
[----:B------:R2:W-:Y:S04]  /*623b0*/  STL [R1+0x38c], R0 ;  /* 0x00038c0001007387 */ /* 0x0005e80000100800 */
[----:B-1----:R-:W4:Y:S04]  /*623c0*/  LDL.LU R2, [R1+0x140] ;  /* 0x0001400001027983 */ /* 0x002f280000300800 */
[----:B--2---:R-:W2:Y:S04]  /*623d0*/  LDL.LU R0, [R1+0x13c] ;  /* 0x00013c0001007983 */ /* 0x004ea80000300800 */
[----:B------:R-:W2:Y:S04]  /*623e0*/  LDL.LU R29, [R1+0x124] ;  /* 0x00012400011d7983 */ /* 0x000ea80000300800 */
[----:B------:R-:W-:Y:S04]  /*623f0*/  STL [R1+0x25c], R15 ;  /* 0x00025c0f01007387 */ /* 0x000fe80000100800 */
[----:B------:R-:W2:Y:S04]  /*62400*/  LDL.LU R12, [R1+0x120] ;  /* 0x00012000010c7983 */ /* 0x000ea80000300800 */
[----:B------:R-:W2:Y:S04]  /*62410*/  LDL.LU R19, [R1+0x6c] ;  /* 0x00006c0001137983 */ /* 0x000ea80000300800 */
[----:B------:R-:W2:Y:S04]  /*62420*/  LDL.LU R27, [R1+0x68] ;  /* 0x00006800011b7983 */ /* 0x000ea80000300800 */
[----:B------:R-:W2:Y:S01]  /*62430*/  LDL.LU R14, [R1+0x30] ;  /* 0x00003000010e7983 */ /* 0x000ea20000300800 */
[----:B---3--:R-:W-:-:S03]  /*62440*/  LOP3.LUT R9, R24, 0xffff, RZ, 0xc0, !PT ;  /* 0x0000ffff18097812 */ /* 0x008fc600078ec0ff */
[----:B------:R-:W3:Y:S04]  /*62450*/  LDL.LU R24, [R1+0x28] ;  /* 0x0000280001187983 */ /* 0x000ee80000300800 */
[----:B------:R1:W-:Y:S01]  /*62460*/  STL [R1+0x250], R9 ;  /* 0x0002500901007387 */ /* 0x0003e20000100800 */
[----:B----4-:R-:W-:Y:S02]  /*62470*/  LOP3.LUT R3, R3, 0xffff, RZ, 0xc0, !PT ;  /* 0x0000ffff03037812 */ /* 0x010fe400078ec0ff */
[----:B------:R-:W-:Y:S02]  /*62480*/  LOP3.LUT R16, R16, 0xffff, RZ, 0xc0, !PT ;  /* 0x0000ffff10107812 */ /* 0x000fe400078ec0ff */
[----:B------:R-:W-:Y:S02]  /*62490*/  LOP3.LUT R4, R22, 0xffff, RZ, 0xc0, !PT ;  /* 0x0000ffff16047812 */ /* 0x000fe400078ec0ff */
[----:B------:R-:W-:-:S02]  /*624a0*/  LOP3.LUT R10, R7, 0xffff, RZ, 0xc0, !PT ;  /* 0x0000ffff070a7812 */ /* 0x000fc400078ec0ff */
[----:B------:R-:W-:Y:S01]  /*624b0*/  LOP3.LUT R11, R5, 0xffff, RZ, 0xc0, !PT ;  /* 0x0000ffff050b7812 */ /* 0x000fe200078ec0ff */
[----:B------:R-:W-:Y:S01]  /*624c0*/  STL [R1+0x2a4], R3 ;  /* 0x0002a40301007387 */ /* 0x000fe20000100800 */
[----:B------:R-:W-:Y:S02]  /*624d0*/  LOP3.LUT R13, R13, 0xffff, RZ, 0xc0, !PT ;  /* 0x0000ffff0d0d7812 */ /* 0x000fe400078ec0ff */
[----:B------:R-:W-:Y:S01]  /*624e0*/  LOP3.LUT R5, R28, 0xffff, RZ, 0xc0, !PT ;  /* 0x0000ffff1c057812 */ /* 0x000fe200078ec0ff */
[----:B------:R4:W-:Y:S04]  /*624f0*/  STL [R1+0x280], R11 ;  /* 0x0002800b01007387 */ /* 0x0009e80000100800 */
[----:B------:R0:W-:Y:S04]  /*62500*/  STL [R1+0x258], R10 ;  /* 0x0002580a01007387 */ /* 0x0001e80000100800 */
[----:B------:R-:W-:Y:S04]  /*62510*/  STL [R1+0x24c], R16 ;  /* 0x00024c1001007387 */ /* 0x000fe80000100800 */
[----:B------:R-:W-:Y:S01]  /*62520*/  STL [R1+0x288], R4 ;  /* 0x0002880401007387 */ /* 0x000fe20000100800 */
[----:B------:R-:W-:-:S03]  /*62530*/  LOP3.LUT R6, R23, 0xffff, RZ, 0xc0, !PT ;  /* 0x0000ffff17067812 */ /* 0x000fc600078ec0ff */
[----:B------:R-:W-:Y:S04]  /*62540*/  STL [R1+0x270], R13 ;  /* 0x0002700d01007387 */ /* 0x000fe80000100800 */
[----:B------:R4:W-:Y:S01]  /*62550*/  STL [R1+0x23c], R5 ;  /* 0x00023c0501007387 */ /* 0x0009e20000100800 */
[----:B------:R-:W-:Y:S02]  /*62560*/  LOP3.LUT R7, R20, 0xffff, RZ, 0xc0, !PT ;  /* 0x0000ffff14077812 */ /* 0x000fe400078ec0ff */
[----:B-1----:R-:W-:Y:S01]  /*62570*/  PRMT R9, R9, 0x3340, R16 ;  /* 0x0000334009097816 */ /* 0x002fe20000000010 */
[----:B------:R1:W-:Y:S01]  /*62580*/  STL [R1+0x248], R6 ;  /* 0x0002480601007387 */ /* 0x0003e20000100800 */
[----:B----4-:R-:W-:-:S03]  /*62590*/  PRMT R11, R11, 0x3340, R13 ;  /* 0x000033400b0b7816 */ /* 0x010fc6000000000d */
[----:B------:R4:W-:Y:S01]  /*625a0*/  STL [R1+0x268], R7 ;  /* 0x0002680701007387 */ /* 0x0009e20000100800 */
[----:B0-----:R-:W-:Y:S02]  /*625b0*/  PRMT R10, R15, 0x3340, R10 ;  /* 0x000033400f0a7816 */ /* 0x001fe4000000000a */
[--C-:B------:R-:W-:Y:S02]  /*625c0*/  PRMT R5, R5, 0x3340, R1.reuse ;  /* 0x0000334005057816 */ /* 0x100fe40000000001 */
[----:B------:R-:W-:Y:S01]  /*625d0*/  PRMT R13, R3, 0x3340, R4 ;  /* 0x00003340030d7816 */ /* 0x000fe20000000004 */
[----:B------:R0:W-:Y:S01]  /*625e0*/  STL [R1+0x26c], R8 ;  /* 0x00026c0801007387 */ /* 0x0001e20000100800 */
[----:B-1----:R-:W-:Y:S02]  /*625f0*/  PRMT R6, R6, 0x3340, R1 ;  /* 0x0000334006067816 */ /* 0x002fe40000000001 */
[----:B------:R-:W-:Y:S02]  /*62600*/  PRMT R3, R9, 0x5410, R5 ;  /* 0x0000541009037816 */ /* 0x000fe40000000005 */
[----:B----4-:R-:W-:-:S02]  /*62610*/  PRMT R7, R7, 0x3340, R1 ;  /* 0x0000334007077816 */ /* 0x010fc40000000001 */
[----:B------:R-:W-:Y:S02]  /*62620*/  PRMT R5, R10, 0x5410, R6 ;  /* 0x000054100a057816 */ /* 0x000fe40000000006 */
[----:B------:R-:W-:Y:S02]  /*62630*/  PRMT R4, R11, 0x5410, R7 ;  /* 0x000054100b047816 */ /* 0x000fe40000000007 */
[----:B0-----:R-:W-:Y:S01]  /*62640*/  PRMT R8, R8, 0x3340, R1 ;  /* 0x0000334008087816 */ /* 0x001fe20000000001 */
[----:B------:R0:W-:Y:S04]  /*62650*/  STL [R1+0x3f8], R3 ;  /* 0x0003f80301007387 */ /* 0x0001e80000100800 */
[----:B------:R-:W-:Y:S04]  /*62660*/  STL [R1+0x3e8], R5 ;  /* 0x0003e80501007387 */ /* 0x000fe80000100800 */
[----:B------:R-:W-:Y:S01]  /*62670*/  STL [R1+0x3ec], R4 ;  /* 0x0003ec0401007387 */ /* 0x000fe20000100800 */
[----:B0-----:R-:W-:-:S05]  /*62680*/  PRMT R3, R13, 0x5410, R8 ;  /* 0x000054100d037816 */ /* 0x001fca0000000008 */
[----:B------:R2:W-:Y:S01]  /*62690*/  STL [R1+0x3e4], R3 ;  /* 0x0003e40301007387 */ /* 0x0005e20000100800 */
[----:B------:R-:W-:Y:S02]  /*626a0*/  LOP3.LUT R9, R26, 0xffff, RZ, 0xc0, !PT ;  /* 0x0000ffff1a097812 */ /* 0x000fe400078ec0ff */
[----:B------:R-:W-:Y:S02]  /*626b0*/  LOP3.LUT R8, R18, 0xffff, RZ, 0xc0, !PT ;  /* 0x0000ffff12087812 */ /* 0x000fe400078ec0ff */
[----:B------:R-:W-:Y:S02]  /*626c0*/  LOP3.LUT R7, R25, 0xffff, RZ, 0xc0, !PT ;  /* 0x0000ffff19077812 */ /* 0x000fe400078ec0ff */
[----:B------:R-:W-:Y:S02]  /*626d0*/  LOP3.LUT R20, R2, 0xffff, RZ, 0xc0, !PT ;  /* 0x0000ffff02147812 */ /* 0x000fe400078ec0ff */
[----:B--2---:R-:W-:Y:S02]  /*626e0*/  LOP3.LUT R3, R12, 0xffff, RZ, 0xc0, !PT ;  /* 0x0000ffff0c037812 */ /* 0x004fe400078ec0ff */
[----:B------:R-:W-:-:S03]  /*626f0*/  LOP3.LUT R28, R0, 0xffff, RZ, 0xc0, !PT ;  /* 0x0000ffff001c7812 */ /* 0x000fc600078ec0ff */
[----:B------:R0:W-:Y:S04]  /*62700*/  STL [R1+0x84], R3 ;  /* 0x0000840301007387 */ /* 0x0001e80000100800 */
[----:B------:R-:W2:Y:S04]  /*62710*/  LDL.LU R4, [R1+0x808] ;  /* 0x0008080001047983 */ /* 0x000ea80000300800 */
[----:B------:R-:W4:Y:S04]  /*62720*/  LDL.LU R12, [R1+0x804] ;  /* 0x00080400010c7983 */ /* 0x000f280000300800 */
[----:B------:R-:W2:Y:S01]  /*62730*/  LDL.LU R2, [R1+0x794] ;  /* 0x0007940001027983 */ /* 0x000ea20000300800 */
[----:B------:R-:W-:Y:S01]  /*62740*/  LOP3.LUT R5, R19, 0xffff, RZ, 0xc0, !PT ;  /* 0x0000ffff13057812 */ /* 0x000fe200078ec0ff */
[----:B------:R-:W-:Y:S01]  /*62750*/  IMAD.MOV.U32 R18, RZ, RZ, R3 ;  /* 0x000000ffff127224 */ /* 0x000fe200078e0003 */
[----:B0-----:R-:W-:-:S02]  /*62760*/  LOP3.LUT R3, R17, 0xffff, RZ, 0xc0, !PT ;  /* 0x0000ffff11037812 */ /* 0x001fc400078ec0ff */
[----:B---3--:R-:W-:-:S05]  /*62770*/  LOP3.LUT R11, R24, 0xffff, RZ, 0xc0, !PT ;  /* 0x0000ffff180b7812 */ /* 0x008fca00078ec0ff */
[----:B------:R-:W-:Y:S04]  /*62780*/  STL [R1+0x30], R11 ;  /* 0x0000300b01007387 */ /* 0x000fe80000100800 */
[----:B------:R-:W3:Y:S04]  /*62790*/  LDL.LU R0, [R1+0x750] ;  /* 0x0007500001007983 */ /* 0x000ee80000300800 */
[----:B------:R-:W3:Y:S04]  /*627a0*/  LDL.LU R19, [R1+0x724] ;  /* 0x0007240001137983 */ /* 0x000ee80000300800 */
[----:B------:R-:W3:Y:S04]  /*627b0*/  LDL R26, [R1+0x80c] ;  /* 0x00080c00011a7983 */ /* 0x000ee80000100800 */
[----:B------:R-:W-:Y:S04]  /*627c0*/  STL [R1+0x334c], R9 ;  /* 0x00334c0901007387 */ /* 0x000fe80000100800 */
[----:B------:R0:W-:Y:S04]  /*627d0*/  STL [R1+0x458], R3 ;  /* 0x0004580301007387 */ /* 0x0001e80000100800 */
[----:B------:R1:W-:Y:S04]  /*627e0*/  STL [R1+0x3350], R7 ;  /* 0x0033500701007387 */ /* 0x0003e80000100800 */
[----:B------:R-:W-:Y:S01]  /*627f0*/  STL [R1+0x3354], R8 ;  /* 0x0033540801007387 */ /* 0x000fe20000100800 */
[----:B------:R-:W-:-:S03]  /*62800*/  LOP3.LUT R6, R14, 0xffff, RZ, 0xc0, !PT ;  /* 0x0000ffff0e067812 */ /* 0x000fc600078ec0ff */
[----:B------:R-:W3:Y:S01]  /*62810*/  LDL.LU R25, [R1+0x720] ;  /* 0x0007200001197983 */ /* 0x000ee20000300800 */
[----:B------:R-:W-:-:S03]  /*62820*/  PRMT R14, R3, 0x3340, R1 ;  /* 0x00003340030e7816 */ /* 0x000fc60000000001 */
[----:B------:R-:W3:Y:S01]  /*62830*/  LDL.LU R22, [R1+0x6b0] ;  /* 0x0006b00001167983 */ /* 0x000ee20000300800 */
[----:B------:R-:W-:Y:S02]  /*62840*/  LOP3.LUT R21, R29, 0xffff, RZ, 0xc0, !PT ;  /* 0x0000ffff1d157812 */ /* 0x000fe400078ec0ff */
[----:B------:R-:W-:Y:S01]  /*62850*/  LOP3.LUT R23, R27, 0xffff, RZ, 0xc0, !PT ;  /* 0x0000ffff1b177812 */ /* 0x000fe200078ec0ff */
[----:B0-----:R-:W3:Y:S04]  /*62860*/  LDL.LU R3, [R1+0x644] ;  /* 0x0006440001037983 */ /* 0x001ee80000300800 */
[----:B------:R-:W3:Y:S04]  /*62870*/  LDL.LU R29, [R1+0x640] ;  /* 0x00064000011d7983 */ /* 0x000ee80000300800 */
[----:B------:R-:W3:Y:S04]  /*62880*/  LDL.LU R27, [R1+0x5d0] ;  /* 0x0005d000011b7983 */ /* 0x000ee80000300800 */
[----:B------:R-:W3:Y:S01]  /*62890*/  LDL.LU R24, [R1+0x670] ;  /* 0x0006700001187983 */ /* 0x000ee20000300800 */
[----:B------:R-:W-:Y:S01]  /*628a0*/  PRMT R10, R9, 0x3340, R1 ;  /* 0x00003340090a7816 */ /* 0x000fe20000000001 */
[----:B------:R-:W-:Y:S01]  /*628b0*/  IMAD.MOV.U32 R9, RZ, RZ, R11 ;  /* 0x000000ffff097224 */ /* 0x000fe200078e000b */
[----:B------:R-:W-:-:S02]  /*628c0*/  PRMT R15, R20, 0x3340, R5 ;  /* 0x00003340140f7816 */ /* 0x000fc40000000005 */
[----:B------:R-:W-:Y:S02]  /*628d0*/  PRMT R11, R7, 0x3340, R1 ;  /* 0x00003340070b7816 */ /* 0x000fe40000000001 */
[----:B------:R-:W-:Y:S01]  /*628e0*/  PRMT R16, R28, 0x3340, R23 ;  /* 0x000033401c107816 */ /* 0x000fe20000000017 */
[----:B------:R-:W-:Y:S04]  /*628f0*/  STL [R1+0x335c], R20 ;  /* 0x00335c1401007387 */ /* 0x000fe80000100800 */
[----:B------:R0:W-:Y:S01]  /*62900*/  STL [R1+0x3358], R5 ;  /* 0x0033580501007387 */ /* 0x0001e20000100800 */
[----:B-1----:R-:W-:Y:S02]  /*62910*/  PRMT R7, R15, 0x5410, R10 ;  /* 0x000054100f077816 */ /* 0x002fe4000000000a */
[----:B------:R-:W-:-:S02]  /*62920*/  PRMT R13, R8, 0x3340, R1 ;  /* 0x00003340080d7816 */ /* 0x000fc40000000001 */
[----:B------:R-:W-:Y:S02]  /*62930*/  PRMT R17, R21, 0x3340, R6 ;  /* 0x0000334015117816 */ /* 0x000fe40000000006 */
[----:B------:R-:W-:Y:S01]  /*62940*/  PRMT R18, R18, 0x3340, R9 ;  /* 0x0000334012127816 */ /* 0x000fe20000000009 */
[----:B------:R1:W-:Y:S01]  /*62950*/  STL [R1+0x470], R7 ;  /* 0x0004700701007387 */ /* 0x0003e20000100800 */
[----:B0-----:R-:W-:Y:S02]  /*62960*/  PRMT R5, R16, 0x5410, R11 ;  /* 0x0000541010057816 */ /* 0x001fe4000000000b */
[----:B------:R-:W-:-:S03]  /*62970*/  PRMT R8, R17, 0x5410, R13 ;  /* 0x0000541011087816 */ /* 0x000fc6000000000d */
[----:B------:R3:W-:Y:S01]  /*62980*/  STL [R1+0x46c], R5 ;  /* 0x00046c0501007387 */ /* 0x0007e20000100800 */
[----:B-1----:R-:W-:-:S03]  /*62990*/  PRMT R7, R18, 0x5410, R14 ;  /* 0x0000541012077816 */ /* 0x002fc6000000000e */
[----:B------:R0:W-:Y:S04]  /*629a0*/  STL [R1+0x468], R8 ;  /* 0x0004680801007387 */ /* 0x0001e80000100800 */
[----:B------:R1:W-:Y:S01]  /*629b0*/  STL [R1+0x464], R7 ;  /* 0x0004640701007387 */ /* 0x0003e20000100800 */
[----:B----4-:R-:W-:Y:S02]  /*629c0*/  LOP3.LUT R12, R12, 0xffff, RZ, 0xc0, !PT ;  /* 0x0000ffff0c0c7812 */ /* 0x010fe400078ec0ff */
[----:B--2---:R-:W-:Y:S02]  /*629d0*/  LOP3.LUT R17, R2, 0xffff, RZ, 0xc0, !PT ;  /* 0x0000ffff02117812 */ /* 0x004fe400078ec0ff */
[----:B---3--:R-:W-:Y:S02]  /*629e0*/  LOP3.LUT R5, R26, 0xffff, RZ, 0xc0, !PT ;  /* 0x0000ffff1a057812 */ /* 0x008fe400078ec0ff */
[----:B0-----:R-:W-:-:S03]  /*629f0*/  LOP3.LUT R8, R0, 0xffff, RZ, 0xc0, !PT ;  /* 0x0000ffff00087812 */ /* 0x001fc600078ec0ff */
[----:B------:R-:W-:Y:S04]  /*62a00*/  STL [R1+0x354], R5 ;  /* 0x0003540501007387 */ /* 0x000fe80000100800 */
[----:B------:R-:W-:Y:S04]  /*62a10*/  STL [R1+0x224], R12 ;  /* 0x0002240c01007387 */ /* 0x000fe80000100800 */
[----:B------:R-:W2:Y:S04]  /*62a20*/  LDL.LU R9, [R1+0x810] ;  /* 0x0008100001097983 */ /* 0x000ea80000300800 */
[----:B------:R-:W-:Y:S01]  /*62a30*/  STL [R1+0x228], R17 ;  /* 0x0002281101007387 */ /* 0x000fe20000100800 */
[----:B------:R-:W-:-:S03]  /*62a40*/  LOP3.LUT R26, R4, 0xffff, RZ, 0xc0, !PT ;  /* 0x0000ffff041a7812 */ /* 0x000fc600078ec0ff */
[----:B------:R-:W3:Y:S01]  /*62a50*/  LDL R2, [R1+0x7c4] ;  /* 0x0007c40001027983 */ /* 0x000ee20000100800 */
[----:B------:R-:W-:-:S03]  /*62a60*/  LOP3.LUT R15, R19, 0xffff, RZ, 0xc0, !PT ;  /* 0x0000ffff130f7812 */ /* 0x000fc600078ec0ff */
[----:B------:R-:W4:Y:S01]  /*62a70*/  LDL.LU R4, [R1+0x7c0] ;  /* 0x0007c00001047983 */ /* 0x000f220000300800 */
[----:B------:R-:W-:-:S03]  /*62a80*/  LOP3.LUT R16, R25, 0xffff, RZ, 0xc0, !PT ;  /* 0x0000ffff19107812 */ /* 0x000fc600078ec0ff */
[----:B------:R-:W-:Y:S01]  /*62a90*/  STL [R1+0x33c], R8 ;  /* 0x00033c0801007387 */ /* 0x000fe20000100800 */
[----:B------:R-:W-:-:S03]  /*62aa0*/  LOP3.LUT R18, R22, 0xffff, RZ, 0xc0, !PT ;  /* 0x0000ffff16127812 */ /* 0x000fc600078ec0ff */
[----:B------:R-:W4:Y:S01]  /*62ab0*/  LDL.LU R0, [R1+0x754] ;  /* 0x0007540001007983 */ /* 0x000f220000300800 */
[----:B------:R-:W-:-:S03]  /*62ac0*/  LOP3.LUT R11, R29, 0xffff, RZ, 0xc0, !PT ;  /* 0x0000ffff1d0b7812 */ /* 0x000fc600078ec0ff */
[----:B------:R-:W4:Y:S01]  /*62ad0*/  LDL R19, [R1+0x6e4] ;  /* 0x0006e40001137983 */ /* 0x000f220000100800 */
[----:B-1----:R-:W-:-:S03]  /*62ae0*/  LOP3.LUT R7, R27, 0xffff, RZ, 0xc0, !PT ;  /* 0x0000ffff1b077812 */ /* 0x002fc600078ec0ff */
[----:B------:R-:W-:Y:S01]  /*62af0*/  STL [R1+0x28], R15 ;  /* 0x0000280f01007387 */ /* 0x000fe20000100800 */
[----:B------:R-:W-:-:S03]  /*62b00*/  LOP3.LUT R25, R3, 0xffff, RZ, 0xc0, !PT ;  /* 0x0000ffff03197812 */ /* 0x000fc600078ec0ff */
[----:B------:R0:W-:Y:S01]  /*62b10*/  STL [R1+0x214], R16 ;  /* 0x0002141001007387 */ /* 0x0001e20000100800 */
[----:B------:R-:W-:-:S03]  /*62b20*/  LOP3.LUT R3, R24, 0xffff, RZ, 0xc0, !PT ;  /* 0x0000ffff18037812 */ /* 0x000fc600078ec0ff */
[----:B------:R-:W-:Y:S04]  /*62b30*/  STL [R1+0x21c], R18 ;  /* 0x00021c1201007387 */ /* 0x000fe80000100800 */
[----:B------:R-:W-:Y:S04]  /*62b40*/  STL [R1+0xa0], R11 ;  /* 0x0000a00b01007387 */ /* 0x000fe80000100800 */
[----:B------:R1:W-:Y:S04]  /*62b50*/  STL [R1+0x200], R7 ;  /* 0x0002000701007387 */ /* 0x0003e80000100800 */
[----:B------:R-:W4:Y:S04]  /*62b60*/  LDL.LU R24, [R1+0x6e0] ;  /* 0x0006e00001187983 */ /* 0x000f280000300800 */
[----:B------:R1:W-:Y:S01]  /*62b70*/  STL [R1+0x314], R3 ;  /* 0x0003140301007387 */ /* 0x0003e20000100800 */
[----:B------:R-:W-:-:S02]  /*62b80*/  PRMT R13, R7, 0x3340, R1 ;  /* 0x00003340070d7816 */ /* 0x000fc40000000001 */
[--C-:B------:R-:W-:Y:S02]  /*62b90*/  PRMT R14, R3, 0x3340, R1.reuse ;  /* 0x00003340030e7816 */ /* 0x100fe40000000001 */
[----:B0-----:R-:W-:Y:S01]  /*62ba0*/  PRMT R16, R12, 0x3340, R16 ;  /* 0x000033400c107816 */ /* 0x001fe20000000010 */
[----:B-1----:R-:W4:Y:S04]  /*62bb0*/  LDL.LU R7, [R1+0x674] ;  /* 0x0006740001077983 */ /* 0x002f280000300800 */
[----:B------:R-:W4:Y:S04]  /*62bc0*/  LDL R22, [R1+0x604] ;  /* 0x0006040001167983 */ /* 0x000f280000100800 */
[----:B------:R-:W4:Y:S04]  /*62bd0*/  LDL.LU R3, [R1+0x600] ;  /* 0x0006000001037983 */ /* 0x000f280000300800 */
[----:B------:R-:W4:Y:S04]  /*62be0*/  LDL.LU R29, [R1+0x164] ;  /* 0x00016400011d7983 */ /* 0x000f280000300800 */
[----:B------:R-:W4:Y:S04]  /*62bf0*/  LDL.LU R12, [R1+0x110] ;  /* 0x00011000010c7983 */ /* 0x000f280000300800 */
[----:B------:R-:W4:Y:S01]  /*62c00*/  LDL.LU R27, [R1+0x24] ;  /* 0x00002400011b7983 */ /* 0x000f220000300800 */
[----:B------:R-:W-:-:S02]  /*62c10*/  PRMT R10, R25, 0x3340, R1 ;  /* 0x00003340190a7816 */ /* 0x000fc40000000001 */
[----:B------:R-:W-:Y:S02]  /*62c20*/  PRMT R15, R26, 0x3340, R15 ;  /* 0x000033401a0f7816 */ /* 0x000fe4000000000f */
[----:B------:R-:W-:Y:S02]  /*62c30*/  PRMT R17, R17, 0x3340, R18 ;  /* 0x0000334011117816 */ /* 0x000fe40000000012 */
[----:B------:R-:W-:Y:S02]  /*62c40*/  PRMT R18, R5, 0x3340, R8 ;  /* 0x0000334005127816 */ /* 0x000fe40000000008 */
[----:B------:R-:W-:Y:S02]  /*62c50*/  PRMT R11, R11, 0x3340, R1 ;  /* 0x000033400b0b7816 */ /* 0x000fe40000000001 */
[----:B------:R-:W-:Y:S02]  /*62c60*/  PRMT R5, R15, 0x5410, R10 ;  /* 0x000054100f057816 */ /* 0x000fe4000000000a */
[----:B------:R-:W-:-:S02]  /*62c70*/  PRMT R8, R17, 0x5410, R13 ;  /* 0x0000541011087816 */ /* 0x000fc4000000000d */
[----:B------:R-:W-:Y:S01]  /*62c80*/  PRMT R10, R16, 0x5410, R11 ;  /* 0x00005410100a7816 */ /* 0x000fe2000000000b */
[----:B------:R0:W-:Y:S04]  /*62c90*/  STL [R1+0x44c], R5 ;  /* 0x00044c0501007387 */ /* 0x0001e80000100800 */
[----:B------:R-:W-:Y:S04]  /*62ca0*/  STL [R1+0x448], R10 ;  /* 0x0004480a01007387 */ /* 0x000fe80000100800 */
[----:B------:R4:W-:Y:S01]  /*62cb0*/  STL [R1+0x444], R8 ;  /* 0x0004440801007387 */ /* 0x0009e20000100800 */
[----:B0-----:R-:W-:-:S05]  /*62cc0*/  PRMT R5, R18, 0x5410, R14 ;  /* 0x0000541012057816 */ /* 0x001fca000000000e */
[----:B------:R0:W-:Y:S01]  /*62cd0*/  STL [R1+0x3c4], R5 ;  /* 0x0003c40501007387 */ /* 0x0001e20000100800 */
[----:B--2---:R-:W-:Y:S02]  /*62ce0*/  LOP3.LUT R15, R9, 0xffff, RZ, 0xc0, !PT ;  /* 0x0000ffff090f7812 */ /* 0x004fe400078ec0ff */
[----:B---3--:R-:W-:Y:S02]  /*62cf0*/  LOP3.LUT R2, R2, 0xffff, RZ, 0xc0, !PT ;  /* 0x0000ffff02027812 */ /* 0x008fe400078ec0ff */
[----:B----4-:R-:W-:Y:S01]  /*62d00*/  LOP3.LUT R8, R4, 0xffff, RZ, 0xc0, !PT ;  /* 0x0000ffff04087812 */ /* 0x010fe200078ec0ff */
[----:B------:R-:W-:Y:S01]  /*62d10*/  STL [R1+0x264], R15 ;  /* 0x0002640f01007387 */ /* 0x000fe20000100800 */
[----:B------:R-:W-:-:S03]  /*62d20*/  LOP3.LUT R18, R0, 0xffff, RZ, 0xc0, !PT ;  /* 0x0000ffff00127812 */ /* 0x000fc600078ec0ff */
[----:B------:R-:W-:Y:S01]  /*62d30*/  STL [R1+0x320], R2 ;  /* 0x0003200201007387 */ /* 0x000fe20000100800 */
[----:B------:R-:W-:-:S03]  /*62d40*/  LOP3.LUT R16, R19, 0xffff, RZ, 0xc0, !PT ;  /* 0x0000ffff13107812 */ /* 0x000fc600078ec0ff */
[----:B------:R-:W-:Y:S04]  /*62d50*/  STL [R1+0x260], R18 ;  /* 0x0002601201007387 */ /* 0x000fe80000100800 */
[----:B------:R-:W2:Y:S04]  /*62d60*/  LDL.LU R9, [R1+0x17c] ;  /* 0x00017c0001097983 */ /* 0x000ea80000300800 */
[----:B------:R-:W-:Y:S04]  /*62d70*/  STL [R1+0x2dc], R8 ;  /* 0x0002dc0801007387 */ /* 0x000fe80000100800 */
[----:B------:R1:W-:Y:S04]  /*62d80*/  STL [R1+0x308], R16 ;  /* 0x0003081001007387 */ /* 0x0003e80000100800 */
[----:B------:R-:W3:Y:S04]  /*62d90*/  LDL.LU R4, [R1+0x16c] ;  /* 0x00016c0001047983 */ /* 0x000ee80000300800 */
[----:B------:R-:W4:Y:S01]  /*62da0*/  LDL.LU R0, [R1+0x154] ;  /* 0x0001540001007983 */ /* 0x000f220000300800 */
[----:B------:R-:W-:-:S03]  /*62db0*/  LOP3.LUT R17, R24, 0xffff, RZ, 0xc0, !PT ;  /* 0x0000ffff18117812 */ /* 0x000fc600078ec0ff */
[----:B------:R-:W4:Y:S04]  /*62dc0*/  LDL.LU R19, [R1+0x148] ;  /* 0x0001480001137983 */ /* 0x000f280000300800 */
[----:B------:R-:W4:Y:S04]  /*62dd0*/  LDL.LU R24, [R1+0x11c] ;  /* 0x00011c0001187983 */ /* 0x000f280000300800 */
[----:B------:R-:W-:Y:S01]  /*62de0*/  STL [R1+0x2d4], R17 ;  /* 0x0002d41101007387 */ /* 0x000fe20000100800 */
[----:B------:R-:W-:Y:S02]  /*62df0*/  LOP3.LUT R10, R7, 0xffff, RZ, 0xc0, !PT ;  /* 0x0000ffff070a7812 */ /* 0x000fe400078ec0ff */
[----:B------:R-:W-:-:S02]  /*62e00*/  LOP3.LUT R11, R22, 0xffff, RZ, 0xc0, !PT ;  /* 0x0000ffff160b7812 */ /* 0x000fc400078ec0ff */
[----:B------:R-:W-:Y:S02]  /*62e10*/  LOP3.LUT R13, R3, 0xffff, RZ, 0xc0, !PT ;  /* 0x0000ffff030d7812 */ /* 0x000fe400078ec0ff */
[----:B0-----:R-:W-:Y:S02]  /*62e20*/  LOP3.LUT R5, R29, 0xffff, RZ, 0xc0, !PT ;  /* 0x0000ffff1d057812 */ /* 0x001fe400078ec0ff */
[----:B------:R-:W-:Y:S01]  /*62e30*/  LOP3.LUT R7, R12, 0xffff, RZ, 0xc0, !PT ;  /* 0x0000ffff0c077812 */ /* 0x000fe200078ec0ff */
[----:B------:R-:W-:Y:S01]  /*62e40*/  STL [R1+0x2c4], R10 ;  /* 0x0002c40a01007387 */ /* 0x000fe20000100800 */
[----:B------:R-:W-:-:S03]  /*62e50*/  LOP3.LUT R3, R27, 0xffff, RZ, 0xc0, !PT ;  /* 0x0000ffff1b037812 */ /* 0x000fc600078ec0ff */
[----:B------:R-:W-:Y:S04]  /*62e60*/  STL [R1+0x300], R11 ;  /* 0x0003000b01007387 */ /* 0x000fe80000100800 */
[----:B------:R-:W-:Y:S04]  /*62e70*/  STL [R1+0x2fc], R13 ;  /* 0x0002fc0d01007387 */ /* 0x000fe80000100800 */
[----:B------:R-:W-:Y:S04]  /*62e80*/  STL [R1+0x338], R5 ;  /* 0x0003380501007387 */ /* 0x000fe80000100800 */
[----:B------:R-:W-:Y:S04]  /*62e90*/  STL [R1+0x334], R7 ;  /* 0x0003340701007387 */ /* 0x000fe80000100800 */
[----:B------:R0:W-:Y:S04]  /*62ea0*/  STL [R1+0x370], R3 ;  /* 0x0003700301007387 */ /* 0x0001e80000100800 */
[----:B------:R-:W4:Y:S04]  /*62eb0*/  LDL.LU R12, [R1+0x114] ;  /* 0x00011400010c7983 */ /* 0x000f280000300800 */
[----:B------:R-:W4:Y:S04]  /*62ec0*/  LDL.LU R20, [R1+0xa8] ;  /* 0x0000a80001147983 */ /* 0x000f280000300800 */
[----:B------:R-:W4:Y:S01]  /*62ed0*/  LDL.LU R22, [R1+0x8c] ;  /* 0x00008c0001167983 */ /* 0x000f220000300800 */
[----:B------:R-:W-:-:S02]  /*62ee0*/  PRMT R14, R3, 0x3340, R1 ;  /* 0x00003340030e7816 */ /* 0x000fc40000000001 */
[----:B-1----:R-:W-:Y:S01]  /*62ef0*/  PRMT R16, R2, 0x3340, R16 ;  /* 0x0000334002107816 */ /* 0x002fe20000000010 */
[----:B0-----:R-:W4:Y:S04]  /*62f00*/  LDL.LU R3, [R1+0x4c] ;  /* 0x00004c0001037983 */ /* 0x001f280000300800 */
[----:B------:R-:W4:Y:S04]  /*62f10*/  LDL.LU R2, [R1+0x4] ;  /* 0x0000040001027983 */ /* 0x000f280000300800 */
[----:B------:R-:W4:Y:S04]  /*62f20*/  LDL.LU R29, [R1+0x10] ;  /* 0x00001000011d7983 */ /* 0x000f280000300800 */
[----:B------:R-:W4:Y:S01]  /*62f30*/  LDL.LU R27, [R1+0x2c] ;  /* 0x00002c00011b7983 */ /* 0x000f220000300800 */
[----:B------:R-:W-:-:S02]  /*62f40*/  PRMT R10, R10, 0x3340, R1 ;  /* 0x000033400a0a7816 */ /* 0x000fc40000000001 */
[----:B------:R-:W-:Y:S02]  /*62f50*/  PRMT R15, R15, 0x3340, R18 ;  /* 0x000033400f0f7816 */ /* 0x000fe40000000012 */
[--C-:B------:R-:W-:Y:S02]  /*62f60*/  PRMT R11, R11, 0x3340, R1.reuse ;  /* 0x000033400b0b7816 */ /* 0x100fe40000000001 */
[----:B------:R-:W-:Y:S02]  /*62f70*/  PRMT R13, R13, 0x3340, R1 ;  /* 0x000033400d0d7816 */ /* 0x000fe40000000001 */
[----:B------:R-:W-:Y:S02]  /*62f80*/  PRMT R17, R8, 0x3340, R17 ;  /* 0x0000334008117816 */ /* 0x000fe40000000011 */
[----:B------:R-:W-:Y:S02]  /*62f90*/  PRMT R18, R5, 0x3340, R7 ;  /* 0x0000334005127816 */ /* 0x000fe40000000007 */
[----:B------:R-:W-:-:S02]  /*62fa0*/  PRMT R7, R15, 0x5410, R10 ;  /* 0x000054100f077816 */ /* 0x000fc4000000000a */
[----:B------:R-:W-:Y:S02]  /*62fb0*/  PRMT R8, R16, 0x5410, R11 ;  /* 0x0000541010087816 */ /* 0x000fe4000000000b */
        /* <DEDUP_REMOVED lines=8> */
[----:B----4-:R-:W-:Y:S02]  /*63040*/  LOP3.LUT R8, R0, 0xffff, RZ, 0xc0, !PT ;  /* 0x0000ffff00087812 */ /* 0x010fe400078ec0ff */
[----:B------:R-:W-:Y:S02]  /*63050*/  LOP3.LUT R16, R19, 0xffff, RZ, 0xc0, !PT ;  /* 0x0000ffff13107812 */ /* 0x000fe400078ec0ff */
[----:B------:R-:W-:Y:S01]  /*63060*/  LOP3.LUT R24, R24, 0xffff, RZ, 0xc0, !PT ;  /* 0x0000ffff18187812 */ /* 0x000fe200078ec0ff */
[----:B------:R-:W-:Y:S04]  /*63070*/  STL [R1+0x2ec], R15 ;  /* 0x0002ec0f01007387 */ /* 0x000fe80000100800 */
[----:B------:R-:W-:Y:S04]  /*63080*/  STL [R1+0x1e4], R5 ;  /* 0x0001e40501007387 */ /* 0x000fe80000100800 */
[----:B------:R-:W-:Y:S04]  /*63090*/  STL [R1+0x35c], R8 ;  /* 0x00035c0801007387 */ /* 0x000fe80000100800 */
[----:B------:R-:W-:Y:S04]  /*630a0*/  STL [R1+0x344], R16 ;  /* 0x0003441001007387 */ /* 0x000fe80000100800 */
[----:B------:R-:W-:Y:S04]  /*630b0*/  STL [R1+0x2e8], R24 ;  /* 0x0002e81801007387 */ /* 0x000fe80000100800 */
[----:B------:R-:W2:Y:S04]  /*630c0*/  LDL.LU R9, [R1+0x818] ;  /* 0x0008180001097983 */ /* 0x000ea80000300800 */
[----:B------:R-:W3:Y:S04]  /*630d0*/  LDL.LU R4, [R1+0x814] ;  /* 0x0008140001047983 */ /* 0x000ee80000300800 */
[----:B------:R-:W4:Y:S04]  /*630e0*/  LDL.LU R19, [R1+0x734] ;  /* 0x0007340001137983 */ /* 0x000f280000300800 */
[----:B------:R-:W4:Y:S01]  /*630f0*/  LDL.LU R0, [R1+0x730] ;  /* 0x0007300001007983 */ /* 0x000f220000300800 */
[----:B0-----:R-:W-:-:S02]  /*63100*/  LOP3.LUT R7, R12, 0xffff, RZ, 0xc0, !PT ;  /* 0x0000ffff0c077812 */ /* 0x001fc400078ec0ff */
[----:B------:R-:W-:Y:S02]  /*63110*/  LOP3.LUT R17, R20, 0xffff, RZ, 0xc0, !PT ;  /* 0x0000ffff14117812 */ /* 0x000fe400078ec0ff */
[----:B------:R-:W-:Y:S01]  /*63120*/  LOP3.LUT R18, R22, 0xffff, RZ, 0xc0, !PT ;  /* 0x0000ffff16127812 */ /* 0x000fe200078ec0ff */
[----:B------:R-:W4:Y:S04]  /*63130*/  LDL.LU R12, [R1+0x654] ;  /* 0x00065400010c7983 */ /* 0x000f280000300800 */
[----:B------:R-:W-:Y:S04]  /*63140*/  STL [R1+0x110], R7 ;  /* 0x0001100701007387 */ /* 0x000fe80000100800 */
[----:B------:R-:W-:Y:S01]  /*63150*/  STL [R1+0x340], R17 ;  /* 0x0003401101007387 */ /* 0x000fe20000100800 */
[----:B------:R-:W-:-:S02]  /*63160*/  LOP3.LUT R3, R3, 0xffff, RZ, 0xc0, !PT ;  /* 0x0000ffff03037812 */ /* 0x000fc400078ec0ff */
[----:B------:R-:W-:Y:S02]  /*63170*/  LOP3.LUT R2, R2, 0xffff, RZ, 0xc0, !PT ;  /* 0x0000ffff02027812 */ /* 0x000fe400078ec0ff */
[----:B------:R-:W-:Y:S01]  /*63180*/  LOP3.LUT R13, R29, 0xffff, RZ, 0xc0, !PT ;  /* 0x0000ffff1d0d7812 */ /* 0x000fe200078ec0ff */
[----:B------:R-:W-:Y:S01]  /*63190*/  STL [R1+0x328], R18 ;  /* 0x0003281201007387 */ /* 0x000fe20000100800 */
[----:B------:R-:W-:-:S03]  /*631a0*/  LOP3.LUT R14, R27, 0xffff, RZ, 0xc0, !PT ;  /* 0x0000ffff1b0e7812 */ /* 0x000fc600078ec0ff */
[----:B------:R0:W-:Y:S04]  /*631b0*/  STL [R1+0x2e0], R3 ;  /* 0x0002e00301007387 */ /* 0x0001e80000100800 */
[----:B------:R1:W-:Y:S04]  /*631c0*/  STL [R1+0x36c], R2 ;  /* 0x00036c0201007387 */ /* 0x0003e80000100800 */
[----:B------:R0:W-:Y:S04]  /*631d0*/  STL [R1+0x324], R13 ;  /* 0x0003240d01007387 */ /* 0x0001e80000100800 */
[----:B------:R-:W4:Y:S04]  /*631e0*/  LDL.LU R20, [R1+0x650] ;  /* 0x0006500001147983 */ /* 0x000f280000300800 */
[----:B------:R1:W-:Y:S01]  /*631f0*/  STL [R1+0x40], R14 ;  /* 0x0000400e01007387 */ /* 0x0003e20000100800 */
[----:B------:R-:W-:-:S03]  /*63200*/  PRMT R10, R3, 0x3340, R1 ;  /* 0x00003340030a7816 */ /* 0x000fc60000000001 */
[----:B------:R-:W4:Y:S01]  /*63210*/  LDL.LU R22, [R1+0x178] ;  /* 0x0001780001167983 */ /* 0x000f220000300800 */
[----:B------:R-:W-:-:S03]  /*63220*/  PRMT R11, R2, 0x3340, R1 ;  /* 0x00003340020b7816 */ /* 0x000fc60000000001 */
[----:B0-----:R-:W4:Y:S04]  /*63230*/  LDL.LU R3, [R1+0x150] ;  /* 0x0001500001037983 */ /* 0x001f280000300800 */
[----:B-1----:R-:W4:Y:S04]  /*63240*/  LDL.LU R2, [R1+0x44] ;  /* 0x0000440001027983 */ /* 0x002f280000300800 */
[----:B------:R-:W4:Y:S01]  /*63250*/  LDL.LU R29, [R1+0xc] ;  /* 0x00000c00011d7983 */ /* 0x000f220000300800 */
[----:B------:R-:W-:-:S03]  /*63260*/  PRMT R15, R15, 0x3340, R24 ;  /* 0x000033400f0f7816 */ /* 0x000fc60000000018 */
[----:B------:R-:W4:Y:S04]  /*63270*/  LDL.LU R27, [R1+0x118] ;  /* 0x00011800011b7983 */ /* 0x000f280000300800 */
[----:B------:R-:W4:Y:S01]  /*63280*/  LDL.LU R24, [R1+0xa4] ;  /* 0x0000a40001187983 */ /* 0x000f220000300800 */
[----:B------:R-:W-:Y:S02]  /*63290*/  PRMT R16, R16, 0x3340, R18 ;  /* 0x0000334010107816 */ /* 0x000fe40000000012 */
[----:B------:R-:W-:Y:S02]  /*632a0*/  PRMT R18, R5, 0x3340, R7 ;  /* 0x0000334005127816 */ /* 0x000fe40000000007 */
[----:B------:R-:W-:Y:S02]  /*632b0*/  PRMT R5, R15, 0x5410, R10 ;  /* 0x000054100f057816 */ /* 0x000fe4000000000a */
[----:B------:R-:W-:-:S02]  /*632c0*/  PRMT R13, R13, 0x3340, R1 ;  /* 0x000033400d0d7816 */ /* 0x000fc40000000001 */
[----:B------:R-:W-:Y:S02]  /*632d0*/  PRMT R17, R8, 0x3340, R17 ;  /* 0x0000334008117816 */ /* 0x000fe40000000011 */
[----:B------:R-:W-:Y:S02]  /*632e0*/  PRMT R14, R14, 0x3340, R1 ;  /* 0x000033400e0e7816 */ /* 0x000fe40000000001 */
[----:B------:R-:W-:Y:S01]  /*632f0*/  PRMT R8, R16, 0x5410, R11 ;  /* 0x0000541010087816 */ /* 0x000fe2000000000b */
[----:B------:R0:W-:Y:S01]  /*63300*/  STL [R1+0x388], R5 ;  /* 0x0003880501007387 */ /* 0x0001e20000100800 */
[----:B------:R-:W-:-:S03]  /*63310*/  PRMT R7, R17, 0x5410, R13 ;  /* 0x0000541011077816 */ /* 0x000fc6000000000d */
[----:B------:R3:W-:Y:S04]  /*63320*/  STL [R1+0x390], R8 ;  /* 0x0003900801007387 */ /* 0x0007e80000100800 */
[----:B------:R1:W-:Y:S01]  /*63330*/  STL [R1+0x384], R7 ;  /* 0x0003840701007387 */ /* 0x0003e20000100800 */
[----:B0-----:R-:W-:-:S05]  /*63340*/  PRMT R5, R18, 0x5410, R14 ;  /* 0x0000541012057816 */ /* 0x001fca000000000e */
[----:B------:R0:W-:Y:S01]  /*63350*/  STL [R1+0x410], R5 ;  /* 0x0004100501007387 */ /* 0x0001e20000100800 */
[----:B--2---:R-:W-:Y:S02]  /*63360*/  LOP3.LUT R17, R9, 0xffff, RZ, 0xc0, !PT ;  /* 0x0000ffff09117812 */ /* 0x004fe400078ec0ff */
[----:B---3--:R-:W-:Y:S02]  /*63370*/  LOP3.LUT R8, R4, 0xffff, RZ, 0xc0, !PT ;  /* 0x0000ffff04087812 */ /* 0x008fe400078ec0ff */
[----:B----4-:R-:W-:Y:S02]  /*63380*/  LOP3.LUT R19, R19, 0xffff, RZ, 0xc0, !PT ;  /* 0x0000ffff13137812 */ /* 0x010fe400078ec0ff */
[----:B------:R-:W-:Y:S01]  /*63390*/  LOP3.LUT R18, R0, 0xffff, RZ, 0xc0, !PT ;  /* 0x0000ffff00127812 */ /* 0x000fe200078ec0ff */
[----:B------:R-:W-:Y:S04]  /*633a0*/  STL [R1+0x8c], R17 ;  /* 0x00008c1101007387 */ /* 0x000fe80000100800 */
[----:B------:R-:W-:Y:S04]  /*633b0*/  STL [R1+0xa8], R19 ;  /* 0x0000a81301007387 */ /* 0x000fe80000100800 */
[----:B------:R-:W-:Y:S01]  /*633c0*/  STL [R1+0x1f8], R8 ;  /* 0x0001f80801007387 */ /* 0x000fe20000100800 */
[----:B------:R-:W-:-:S03]  /*633d0*/  LOP3.LUT R0, R12, 0xffff, RZ, 0xc0, !PT ;  /* 0x0000ffff0c007812 */ /* 0x000fc600078ec0ff */
[----:B------:R-:W2:Y:S04]  /*633e0*/  LDL.LU R12, [R1+0x820] ;  /* 0x00082000010c7983 */ /* 0x000ea80000300800 */
[----:B------:R-:W-:Y:S04]  /*633f0*/  STL [R1+0x6c], R0 ;  /* 0x00006c0001007387 */ /* 0x000fe80000100800 */
[----:B------:R-:W-:Y:S04]  /*63400*/  STL [R1+0x1fc], R18 ;  /* 0x0001fc1201007387 */ /* 0x000fe80000100800 */
[----:B-1----:R-:W3:Y:S04]  /*63410*/  LDL.LU R7, [R1+0x81c] ;  /* 0x00081c0001077983 */ /* 0x002ee80000300800 */
[----:B------:R-:W4:Y:S04]  /*63420*/  LDL.LU R9, [R1+0x7a4] ;  /* 0x0007a40001097983 */ /* 0x000f280000300800 */
[----:B------:R-:W4:Y:S01]  /*63430*/  LDL.LU R4, [R1+0x7a0] ;  /* 0x0007a00001047983 */ /* 0x000f220000300800 */
[----:B------:R-:W-:-:S02]  /*63440*/  LOP3.LUT R14, R20, 0xffff, RZ, 0xc0, !PT ;  /* 0x0000ffff140e7812 */ /* 0x000fc400078ec0ff */
[----:B------:R-:W-:-:S03]  /*63450*/  LOP3.LUT R15, R22, 0xffff, RZ, 0xc0, !PT ;  /* 0x0000ffff160f7812 */ /* 0x000fc600078ec0ff */
[----:B------:R-:W-:Y:S04]  /*63460*/  STL [R1+0x1f4], R14 ;  /* 0x0001f40e01007387 */ /* 0x000fe80000100800 */
[----:B------:R-:W4:Y:S01]  /*63470*/  LDL.LU R22, [R1+0x744] ;  /* 0x0007440001167983 */ /* 0x000f220000300800 */
[----:B------:R-:W-:Y:S02]  /*63480*/  LOP3.LUT R16, R3, 0xffff, RZ, 0xc0, !PT ;  /* 0x0000ffff03107812 */ /* 0x000fe400078ec0ff */
[----:B------:R-:W-:Y:S02]  /*63490*/  LOP3.LUT R10, R2, 0xffff, RZ, 0xc0, !PT ;  /* 0x0000ffff020a7812 */ /* 0x000fe400078ec0ff */
[----:B------:R-:W-:Y:S01]  /*634a0*/  LOP3.LUT R2, R29, 0xffff, RZ, 0xc0, !PT ;  /* 0x0000ffff1d027812 */ /* 0x000fe200078ec0ff */
[----:B------:R1:W-:Y:S04]  /*634b0*/  STL [R1+0x4c], R15 ;  /* 0x00004c0f01007387 */ /* 0x0003e80000100800 */
[----:B------:R-:W-:Y:S01]  /*634c0*/  STL [R1+0x44], R10 ;  /* 0x0000440a01007387 */ /* 0x000fe20000100800 */
[----:B------:R-:W-:-:S03]  /*634d0*/  LOP3.LUT R20, R27, 0xffff, RZ, 0xc0, !PT ;  /* 0x0000ffff1b147812 */ /* 0x000fc600078ec0ff */
[----:B------:R-:W-:Y:S01]  /*634e0*/  STL [R1+0x2c], R16 ;  /* 0x00002c1001007387 */ /* 0x000fe20000100800 */
[----:B0-----:R-:W-:-:S03]  /*634f0*/  LOP3.LUT R5, R24, 0xffff, RZ, 0xc0, !PT ;  /* 0x0000ffff18057812 */ /* 0x001fc600078ec0ff */
[----:B------:R-:W4:Y:S04]  /*63500*/  LDL.LU R3, [R1+0x740] ;  /* 0x0007400001037983 */ /* 0x000f280000300800 */
[----:B------:R0:W-:Y:S04]  /*63510*/  STL [R1+0x10], R2 ;  /* 0x0000100201007387 */ /* 0x0001e80000100800 */
[----:B------:R-:W4:Y:S04]  /*63520*/  LDL.LU R27, [R1+0x6c4] ;  /* 0x0006c400011b7983 */ /* 0x000f280000300800 */
[----:B------:R0:W-:Y:S01]  /*63530*/  STL [R1+0x48], R20 ;  /* 0x0000481401007387 */ /* 0x0001e20000100800 */
[----:B------:R-:W-:-:S03]  /*63540*/  PRMT R11, R2, 0x3340, R1 ;  /* 0x00003340020b7816 */ /* 0x000fc60000000001 */
[----:B------:R0:W-:Y:S01]  /*63550*/  STL [R1+0x24], R5 ;  /* 0x0000240501007387 */ /* 0x0001e20000100800 */
[----:B------:R-:W-:Y:S02]  /*63560*/  PRMT R13, R0, 0x3340, R1 ;  /* 0x00003340000d7816 */ /* 0x000fe40000000001 */
[----:B-1----:R-:W-:Y:S01]  /*63570*/  PRMT R15, R15, 0x3340, R20 ;  /* 0x000033400f0f7816 */ /* 0x002fe20000000014 */
[----:B0-----:R-:W4:Y:S04]  /*63580*/  LDL.LU R2, [R1+0x6c0] ;  /* 0x0006c00001027983 */ /* 0x001f280000300800 */
[----:B------:R-:W4:Y:S04]  /*63590*/  LDL.LU R0, [R1+0x5e0] ;  /* 0x0005e00001007983 */ /* 0x000f280000300800 */
[----:B------:R-:W4:Y:S04]  /*635a0*/  LDL.LU R29, [R1+0x5e4] ;  /* 0x0005e400011d7983 */ /* 0x000f280000300800 */
[----:B------:R-:W4:Y:S04]  /*635b0*/  LDL.LU R24, [R1+0x660] ;  /* 0x0006600001187983 */ /* 0x000f280000300800 */
[----:B------:R-:W4:Y:S01]  /*635c0*/  LDL.LU R20, [R1+0x335c] ;  /* 0x00335c0001147983 */ /* 0x000f220000300800 */
[----:B------:R-:W-:-:S03]  /*635d0*/  PRMT R16, R16, 0x3340, R5 ;  /* 0x0000334010107816 */ /* 0x000fc60000000005 */
[----:B------:R-:W4:Y:S01]  /*635e0*/  LDL.LU R5, [R1+0x3358] ;  /* 0x0033580001057983 */ /* 0x000f220000300800 */
[----:B------:R-:W-:-:S03]  /*635f0*/  PRMT R17, R17, 0x3340, R19 ;  /* 0x0000334011117816 */ /* 0x000fc60000000013 */
[----:B------:R-:W4:Y:S01]  /*63600*/  LDL R19, [R1+0x664] ;  /* 0x0006640001137983 */ /* 0x000f220000100800 */
[--C-:B------:R-:W-:Y:S02]  /*63610*/  PRMT R10, R10, 0x3340, R1.reuse ;  /* 0x000033400a0a7816 */ /* 0x100fe40000000001 */
[----:B------:R-:W-:Y:S02]  /*63620*/  PRMT R18, R8, 0x3340, R18 ;  /* 0x0000334008127816 */ /* 0x000fe40000000012 */
[----:B------:R-:W-:Y:S02]  /*63630*/  PRMT R14, R14, 0x3340, R1 ;  /* 0x000033400e0e7816 */ /* 0x000fe40000000001 */
[----:B------:R-:W-:Y:S02]  /*63640*/  PRMT R8, R15, 0x5410, R10 ;  /* 0x000054100f087816 */ /* 0x000fe4000000000a */
[----:B------:R-:W-:Y:S02]  /*63650*/  PRMT R11, R16, 0x5410, R11 ;  /* 0x00005410100b7816 */ /* 0x000fe4000000000b */
[----:B------:R-:W-:Y:S01]  /*63660*/  PRMT R10, R17, 0x5410, R13 ;  /* 0x00005410110a7816 */ /* 0x000fe2000000000d */
[----:B------:R0:W-:Y:S04]  /*63670*/  STL [R1+0x3f4], R8 ;  /* 0x0003f40801007387 */ /* 0x0001e80000100800 */
[----:B------:R-:W-:Y:S04]  /*63680*/  STL [R1+0x3f0], R11 ;  /* 0x0003f00b01007387 */ /* 0x000fe80000100800 */
[----:B------:R-:W-:Y:S01]  /*63690*/  STL [R1+0x3dc], R10 ;  /* 0x0003dc0a01007387 */ /* 0x000fe20000100800 */
        /* <DEDUP_REMOVED lines=8> */
[----:B------:R-:W-:Y:S04]  /*63720*/  STL [R1+0x244], R16 ;  /* 0x0002441001007387 */ /* 0x000fe80000100800 */
[----:B------:R-:W-:Y:S01]  /*63730*/  STL [R1+0x68], R15 ;  /* 0x0000680f01007387 */ /* 0x000fe20000100800 */
[----:B------:R-:W-:-:S03]  /*63740*/  LOP3.LUT R18, R22, 0xffff, RZ, 0xc0, !PT ;  /* 0x0000ffff16127812 */ /* 0x000fc600078ec0ff */
[----:B------:R-:W2:Y:S04]  /*63750*/  LDL R22, [R1+0x6d4] ;  /* 0x0006d40001167983 */ /* 0x000ea80000100800 */
[----:B------:R-:W3:Y:S04]  /*63760*/  LDL.LU R4, [R1+0x6d0] ;  /* 0x0006d00001047983 */ /* 0x000ee80000300800 */
[----:B------:R-:W-:Y:S01]  /*63770*/  STL [R1+0x2ac], R18 ;  /* 0x0002ac1201007387 */ /* 0x000fe20000100800 */
[----:B------:R-:W-:Y:S02]  /*63780*/  LOP3.LUT R9, R3, 0xffff, RZ, 0xc0, !PT ;  /* 0x0000ffff03097812 */ /* 0x000fe400078ec0ff */
[----:B------:R-:W-:-:S02]  /*63790*/  LOP3.LUT R7, R27, 0xffff, RZ, 0xc0, !PT ;  /* 0x0000ffff1b077812 */ /* 0x000fc400078ec0ff */
[----:B------:R-:W4:Y:S04]  /*637a0*/  LDL R27, [R1+0x5f4] ;  /* 0x0005f400011b7983 */ /* 0x000f280000100800 */
[----:B------:R-:W-:Y:S04]  /*637b0*/  STL [R1+0x298], R9 ;  /* 0x0002980901007387 */ /* 0x000fe80000100800 */
[----:B------:R-:W-:Y:S01]  /*637c0*/  STL [R1+0x240], R7 ;  /* 0x0002400701007387 */ /* 0x000fe20000100800 */
[----:B0-----:R-:W-:Y:S02]  /*637d0*/  LOP3.LUT R8, R2, 0xffff, RZ, 0xc0, !PT ;  /* 0x0000ffff02087812 */ /* 0x001fe400078ec0ff */
[----:B------:R-:W-:-:S02]  /*637e0*/  LOP3.LUT R3, R0, 0xffff, RZ, 0xc0, !PT ;  /* 0x0000ffff00037812 */ /* 0x000fc400078ec0ff */
[----:B------:R-:W-:Y:S02]  /*637f0*/  LOP3.LUT R2, R29, 0xffff, RZ, 0xc0, !PT ;  /* 0x0000ffff1d027812 */ /* 0x000fe400078ec0ff */
[----:B------:R-:W-:Y:S01]  /*63800*/  LOP3.LUT R0, R24, 0xffff, RZ, 0xc0, !PT ;  /* 0x0000ffff18007812 */ /* 0x000fe200078ec0ff */
[----:B------:R-:W-:Y:S04]  /*63810*/  STL [R1+0xa4], R8 ;  /* 0x0000a40801007387 */ /* 0x000fe80000100800 */
[----:B------:R0:W-:Y:S04]  /*63820*/  STL [R1+0x380], R3 ;  /* 0x0003800301007387 */ /* 0x0001e80000100800 */
[----:B------:R-:W4:Y:S01]  /*63830*/  LDL.LU R24, [R1+0x5f0] ;  /* 0x0005f00001187983 */ /* 0x000f220000300800 */
[----:B------:R-:W-:-:S03]  /*63840*/  LOP3.LUT R14, R19, 0xffff, RZ, 0xc0, !PT ;  /* 0x0000ffff130e7812 */ /* 0x000fc600078ec0ff */
[----:B------:R1:W-:Y:S04]  /*63850*/  STL [R1+0x20c], R2 ;  /* 0x00020c0201007387 */ /* 0x0003e80000100800 */
[----:B------:R-:W4:Y:S04]  /*63860*/  LDL.LU R19, [R1+0x190] ;  /* 0x0001900001137983 */ /* 0x000f280000300800 */
[----:B------:R1:W-:Y:S01]  /*63870*/  STL [R1+0x2c8], R0 ;  /* 0x0002c80001007387 */ /* 0x0003e20000100800 */
[----:B------:R-:W-:-:S03]  /*63880*/  PRMT R10, R3, 0x3340, R1 ;  /* 0x00003340030a7816 */ /* 0x000fc60000000001 */
[----:B------:R-:W-:Y:S01]  /*63890*/  STL [R1+0x28c], R14 ;  /* 0x00028c0e01007387 */ /* 0x000fe20000100800 */
[----:B------:R-:W-:-:S03]  /*638a0*/  PRMT R11, R2, 0x3340, R1 ;  /* 0x00003340020b7816 */ /* 0x000fc60000000001 */
[----:B0-----:R-:W4:Y:S01]  /*638b0*/  LDL.LU R3, [R1+0x18c] ;  /* 0x00018c0001037983 */ /* 0x001f220000300800 */
[----:B------:R-:W-:Y:S02]  /*638c0*/  PRMT R13, R0, 0x3340, R1 ;  /* 0x00003340000d7816 */ /* 0x000fe40000000001 */
[----:B------:R-:W-:Y:S01]  /*638d0*/  PRMT R15, R15, 0x3340, R8 ;  /* 0x000033400f0f7816 */ /* 0x000fe20000000008 */
[----:B-1----:R-:W4:Y:S04]  /*638e0*/  LDL.LU R2, [R1+0x138] ;  /* 0x0001380001027983 */ /* 0x002f280000300800 */
[----:B------:R-:W4:Y:S04]  /*638f0*/  LDL.LU R0, [R1+0x134] ;  /* 0x0001340001007983 */ /* 0x000f280000300800 */
[----:B------:R-:W4:Y:S04]  /*63900*/  LDL.LU R29, [R1+0x60] ;  /* 0x00006000011d7983 */ /* 0x000f280000300800 */
[----:B------:R-:W4:Y:S01]  /*63910*/  LDL.LU R8, [R1+0x3354] ;  /* 0x0033540001087983 */ /* 0x000f220000300800 */
[----:B------:R-:W-:-:S02]  /*63920*/  PRMT R16, R16, 0x3340, R7 ;  /* 0x0000334010107816 */ /* 0x000fc40000000007 */
[----:B------:R-:W-:Y:S01]  /*63930*/  PRMT R17, R17, 0x3340, R9 ;  /* 0x0000334011117816 */ /* 0x000fe20000000009 */
[----:B------:R-:W4:Y:S01]  /*63940*/  LDL.LU R7, [R1+0x3350] ;  /* 0x0033500001077983 */ /* 0x000f220000300800 */
[----:B------:R-:W-:-:S03]  /*63950*/  PRMT R18, R12, 0x3340, R18 ;  /* 0x000033400c127816 */ /* 0x000fc60000000012 */
[----:B------:R-:W4:Y:S01]  /*63960*/  LDL.LU R9, [R1+0x334c] ;  /* 0x00334c0001097983 */ /* 0x000f220000300800 */
[----:B------:R-:W-:-:S03]  /*63970*/  PRMT R12, R15, 0x5410, R10 ;  /* 0x000054100f0c7816 */ /* 0x000fc6000000000a */
[----:B------:R-:W4:Y:S04]  /*63980*/  LDL.LU R15, [R1+0x7b4] ;  /* 0x0007b400010f7983 */ /* 0x000f280000300800 */
[----:B------:R-:W4:Y:S04]  /*63990*/  LDL.LU R10, [R1+0x7b0] ;  /* 0x0007b000010a7983 */ /* 0x000f280000300800 */
[----:B------:R0:W-:Y:S04]  /*639a0*/  STL [R1+0x3c0], R12 ;  /* 0x0003c00c01007387 */ /* 0x0001e80000100800 */
[----:B0-----:R-:W4:Y:S01]  /*639b0*/  LDL.LU R12, [R1+0x5c] ;  /* 0x00005c00010c7983 */ /* 0x001f220000300800 */
[----:B------:R-:W-:-:S02]  /*639c0*/  PRMT R16, R16, 0x5410, R11 ;  /* 0x0000541010107816 */ /* 0x000fc4000000000b */
[----:B------:R-:W-:Y:S02]  /*639d0*/  PRMT R14, R14, 0x3340, R1 ;  /* 0x000033400e0e7816 */ /* 0x000fe40000000001 */
[----:B------:R-:W-:Y:S02]  /*639e0*/  PRMT R13, R17, 0x5410, R13 ;  /* 0x00005410110d7816 */ /* 0x000fe4000000000d */
[----:B------:R-:W-:Y:S01]  /*639f0*/  PRMT R11, R18, 0x5410, R14 ;  /* 0x00005410120b7816 */ /* 0x000fe2000000000e */
[----:B------:R-:W-:Y:S04]  /*63a00*/  STL [R1+0x3bc], R16 ;  /* 0x0003bc1001007387 */ /* 0x000fe80000100800 */
[----:B------:R-:W-:Y:S04]  /*63a10*/  STL [R1+0x378], R13 ;  /* 0x0003780d01007387 */ /* 0x000fe80000100800 */
[----:B------:R4:W-:Y:S01]  /*63a20*/  STL [R1+0x374], R11 ;  /* 0x0003740b01007387 */ /* 0x0009e20000100800 */
[----:B--2---:R-:W-:-:S02]  /*63a30*/  LOP3.LUT R22, R22, 0xffff, RZ, 0xc0, !PT ;  /* 0x0000ffff16167812 */ /* 0x004fc400078ec0ff */
[----:B---3--:R-:W-:Y:S02]  /*63a40*/  LOP3.LUT R4, R4, 0xffff, RZ, 0xc0, !PT ;  /* 0x0000ffff04047812 */ /* 0x008fe400078ec0ff */
[----:B----4-:R-:W-:Y:S02]  /*63a50*/  LOP3.LUT R11, R27, 0xffff, RZ, 0xc0, !PT ;  /* 0x0000ffff1b0b7812 */ /* 0x010fe400078ec0ff */
[----:B------:R-:W-:Y:S02]  /*63a60*/  LOP3.LUT R17, R19, 0xffff, RZ, 0xc0, !PT ;  /* 0x0000ffff13117812 */ /* 0x000fe400078ec0ff */
[----:B------:R-:W-:Y:S02]  /*63a70*/  LOP3.LUT R18, R3, 0xffff, RZ, 0xc0, !PT ;  /* 0x0000ffff03127812 */ /* 0x000fe400078ec0ff */
[----:B------:R-:W-:Y:S02]  /*63a80*/  LOP3.LUT R2, R2, 0xffff, RZ, 0xc0, !PT ;  /* 0x0000ffff02027812 */ /* 0x000fe400078ec0ff */
[----:B------:R-:W-:-:S02]  /*63a90*/  LOP3.LUT R16, R15, 0xffff, RZ, 0xc0, !PT ;  /* 0x0000ffff0f107812 */ /* 0x000fc400078ec0ff */
[----:B------:R-:W-:Y:S02]  /*63aa0*/  LOP3.LUT R15, R10, 0xffff, RZ, 0xc0, !PT ;  /* 0x0000ffff0a0f7812 */ /* 0x000fe400078ec0ff */
[----:B------:R-:W-:Y:S01]  /*63ab0*/  LOP3.LUT R10, R24, 0xffff, RZ, 0xc0, !PT ;  /* 0x0000ffff180a7812 */ /* 0x000fe200078ec0ff */
[----:B------:R-:W-:Y:S04]  /*63ac0*/  STL [R1+0x284], R16 ;  /* 0x0002841001007387 */ /* 0x000fe80000100800 */
[----:B------:R-:W-:Y:S04]  /*63ad0*/  STL [R1+0x30c], R15 ;  /* 0x00030c0f01007387 */ /* 0x000fe80000100800 */
[----:B------:R-:W-:Y:S04]  /*63ae0*/  STL [R1+0x304], R4 ;  /* 0x0003040401007387 */ /* 0x000fe80000100800 */
[----:B------:R-:W-:Y:S04]  /*63af0*/  STL [R1+0x27c], R22 ;  /* 0x00027c1601007387 */ /* 0x000fe80000100800 */
[----:B------:R-:W2:Y:S04]  /*63b00*/  LDL.LU R27, [R1+0x798] ;  /* 0x00079800011b7983 */ /* 0x000ea80000300800 */
[----:B------:R-:W-:Y:S04]  /*63b10*/  STL [R1+0x2c0], R11 ;  /* 0x0002c00b01007387 */ /* 0x000fe80000100800 */
[----:B------:R-:W3:Y:S04]  /*63b20*/  LDL R24, [R1+0x6b4] ;  /* 0x0006b40001187983 */ /* 0x000ee80000100800 */
[----:B------:R-:W4:Y:S04]  /*63b30*/  LDL.LU R19, [R1+0x174] ;  /* 0x0001740001137983 */ /* 0x000f280000300800 */
[----:B------:R0:W-:Y:S01]  /*63b40*/  STL [R1+0x2f8], R10 ;  /* 0x0002f80a01007387 */ /* 0x0001e20000100800 */
[----:B------:R-:W-:-:S03]  /*63b50*/  LOP3.LUT R13, R29, 0xffff, RZ, 0xc0, !PT ;  /* 0x0000ffff1d0d7812 */ /* 0x000fc600078ec0ff */
[----:B------:R1:W-:Y:S01]  /*63b60*/  STL [R1+0x278], R17 ;  /* 0x0002781101007387 */ /* 0x0003e20000100800 */
[----:B------:R-:W-:-:S03]  /*63b70*/  LOP3.LUT R3, R0, 0xffff, RZ, 0xc0, !PT ;  /* 0x0000ffff00037812 */ /* 0x000fc600078ec0ff */
[----:B------:R-:W-:Y:S04]  /*63b80*/  STL [R1+0x274], R2 ;  /* 0x0002740201007387 */ /* 0x000fe80000100800 */
[----:B------:R0:W-:Y:S01]  /*63b90*/  STL [R1+0x2b8], R18 ;  /* 0x0002b81201007387 */ /* 0x0001e20000100800 */
[----:B------:R-:W-:-:S03]  /*63ba0*/  LOP3.LUT R12, R12, 0xffff, RZ, 0xc0, !PT ;  /* 0x0000ffff0c0c7812 */ /* 0x000fc600078ec0ff */
[----:B------:R-:W4:Y:S04]  /*63bb0*/  LDL.LU R0, [R1+0x10c] ;  /* 0x00010c0001007983 */ /* 0x000f280000300800 */
[----:B------:R-:W-:Y:S04]  /*63bc0*/  STL [R1+0x60], R13 ;  /* 0x0000600d01007387 */ /* 0x000fe80000100800 */
[----:B------:R-:W-:Y:S01]  /*63bd0*/  STL [R1+0x2b4], R3 ;  /* 0x0002b40301007387 */ /* 0x000fe20000100800 */
[--C-:B0-----:R-:W-:Y:S02]  /*63be0*/  PRMT R10, R10, 0x3340, R1.reuse ;  /* 0x000033400a0a7816 */ /* 0x101fe40000000001 */
[----:B------:R-:W-:Y:S01]  /*63bf0*/  PRMT R15, R15, 0x3340, R4 ;  /* 0x000033400f0f7816 */ /* 0x000fe20000000004 */
[----:B------:R-:W4:Y:S04]  /*63c00*/  LDL.LU R29, [R1+0x108] ;  /* 0x00010800011d7983 */ /* 0x000f280000300800 */
[----:B------:R0:W-:Y:S01]  /*63c10*/  STL [R1+0x29c], R12 ;  /* 0x00029c0c01007387 */ /* 0x0001e20000100800 */
[----:B------:R-:W-:-:S02]  /*63c20*/  PRMT R14, R12, 0x3340, R1 ;  /* 0x000033400c0e7816 */ /* 0x000fc40000000001 */
[----:B------:R-:W-:Y:S02]  /*63c30*/  PRMT R11, R11, 0x3340, R1 ;  /* 0x000033400b0b7816 */ /* 0x000fe40000000001 */
[----:B------:R-:W-:Y:S02]  /*63c40*/  PRMT R16, R16, 0x3340, R22 ;  /* 0x0000334010107816 */ /* 0x000fe40000000016 */
[----:B------:R-:W-:Y:S02]  /*63c50*/  PRMT R10, R15, 0x5410, R10 ;  /* 0x000054100f0a7816 */ /* 0x000fe4000000000a */
[----:B-1----:R-:W-:Y:S02]  /*63c60*/  PRMT R17, R17, 0x3340, R2 ;  /* 0x0000334011117816 */ /* 0x002fe40000000002 */
[----:B------:R-:W-:Y:S01]  /*63c70*/  PRMT R18, R18, 0x3340, R3 ;  /* 0x0000334012127816 */ /* 0x000fe20000000003 */
        /* <DEDUP_REMOVED lines=8> */
[----:B------:R0:W-:Y:S01]  /*63d00*/  STL [R1+0x360], R10 ;  /* 0x0003600a01007387 */ /* 0x0001e20000100800 */
[----:B------:R-:W-:-:S03]  /*63d10*/  PRMT R13, R17, 0x5410, R13 ;  /* 0x00005410110d7816 */ /* 0x000fc6000000000d */
[----:B0-----:R-:W4:Y:S04]  /*63d20*/  LDL.LU R10, [R1+0x3c] ;  /* 0x00003c00010a7983 */ /* 0x001f280000300800 */
[----:B------:R-:W4:Y:S04]  /*63d30*/  LDL.LU R16, [R1+0x170] ;  /* 0x0001700001107983 */ /* 0x000f280000300800 */
[----:B------:R0:W-:Y:S04]  /*63d40*/  STL [R1+0x358], R11 ;  /* 0x0003580b01007387 */ /* 0x0001e80000100800 */
[----:B0-----:R-:W4:Y:S04]  /*63d50*/  LDL.LU R11, [R1+0x34] ;  /* 0x00003400010b7983 */ /* 0x001f280000300800 */
[----:B------:R-:W4:Y:S04]  /*63d60*/  LDL.LU R17, [R1+0x15c] ;  /* 0x00015c0001117983 */ /* 0x000f280000300800 */
[----:B------:R0:W-:Y:S04]  /*63d70*/  STL [R1+0x368], R13 ;  /* 0x0003680d01007387 */ /* 0x0001e80000100800 */
[----:B0-----:R-:W4:Y:S01]  /*63d80*/  LDL.LU R13, [R1] ;  /* 0x00000000010d7983 */ /* 0x001f220000300800 */
[----:B------:R-:W-:-:S02]  /*63d90*/  PRMT R14, R18, 0x5410, R14 ;  /* 0x00005410120e7816 */ /* 0x000fc4000000000e */
[----:B--2---:R-:W-:Y:S02]  /*63da0*/  LOP3.LUT R18, R27, 0xffff, RZ, 0xc0, !PT ;  /* 0x0000ffff1b127812 */ /* 0x004fe400078ec0ff */
[----:B------:R-:W2:Y:S04]  /*63db0*/  LDL R27, [R1+0x694] ;  /* 0x00069400011b7983 */ /* 0x000ea80000100800 */
[----:B------:R0:W-:Y:S01]  /*63dc0*/  STL [R1+0x364], R14 ;  /* 0x0003640e01007387 */ /* 0x0001e20000100800 */
[----:B---3--:R-:W-:-:S03]  /*63dd0*/  LOP3.LUT R24, R24, 0xffff, RZ, 0xc0, !PT ;  /* 0x0000ffff18187812 */ /* 0x008fc600078ec0ff */
[----:B------:R-:W-:Y:S04]  /*63de0*/  STL [R1+0x350], R18 ;  /* 0x0003501201007387 */ /* 0x000fe80000100800 */
[----:B------:R-:W-:Y:S01]  /*63df0*/  STL [R1+0x34c], R24 ;  /* 0x00034c1801007387 */ /* 0x000fe20000100800 */
[----:B----4-:R-:W-:Y:S02]  /*63e00*/  LOP3.LUT R0, R0, 0xffff, RZ, 0xc0, !PT ;  /* 0x0000ffff00007812 */ /* 0x010fe400078ec0ff */
[----:B------:R-:W-:Y:S02]  /*63e10*/  LOP3.LUT R29, R29, 0xffff, RZ, 0xc0, !PT ;  /* 0x0000ffff1d1d7812 */ /* 0x000fe400078ec0ff */
[----:B0-----:R-:W-:Y:S02]  /*63e20*/  LOP3.LUT R14, R15, 0xffff, RZ, 0xc0, !PT ;  /* 0x0000ffff0f0e7812 */ /* 0x001fe400078ec0ff */
[----:B------:R-:W-:-:S03]  /*63e30*/  LOP3.LUT R15, R19, 0xffff, RZ, 0xc0, !PT ;  /* 0x0000ffff130f7812 */ /* 0x000fc600078ec0ff */
[----:B------:R-:W-:Y:S04]  /*63e40*/  STL [R1+0x348], R14 ;  /* 0x0003480e01007387 */ /* 0x000fe80000100800 */
[----:B------:R-:W3:Y:S04]  /*63e50*/  LDL.LU R19, [R1+0x100] ;  /* 0x0001000001137983 */ /* 0x000ee80000300800 */
[----:B------:R0:W-:Y:S01]  /*63e60*/  STL [R1+0x2a0], R15 ;  /* 0x0002a00f01007387 */ /* 0x0001e20000100800 */
[----:B------:R-:W-:Y:S02]  /*63e70*/  LOP3.LUT R16, R16, 0xffff, RZ, 0xc0, !PT ;  /* 0x0000ffff10107812 */ /* 0x000fe400078ec0ff */
[----:B------:R-:W-:-:S02]  /*63e80*/  LOP3.LUT R10, R10, 0xffff, RZ, 0xc0, !PT ;  /* 0x0000ffff0a0a7812 */ /* 0x000fc400078ec0ff */
[----:B------:R-:W-:Y:S01]  /*63e90*/  LOP3.LUT R12, R12, 0xffff, RZ, 0xc0, !PT ;  /* 0x0000ffff0c0c7812 */ /* 0x000fe200078ec0ff */
[----:B------:R1:W-:Y:S04]  /*63ea0*/  STL [R1+0x2a8], R16 ;  /* 0x0002a81001007387 */ /* 0x0003e80000100800 */
[----:B------:R-:W-:Y:S01]  /*63eb0*/  STL [R1+0x290], R0 ;  /* 0x0002900001007387 */ /* 0x000fe20000100800 */
[----:B------:R-:W-:Y:S02]  /*63ec0*/  LOP3.LUT R17, R17, 0xffff, RZ, 0xc0, !PT ;  /* 0x0000ffff11117812 */ /* 0x000fe400078ec0ff */
[----:B------:R-:W-:Y:S02]  /*63ed0*/  LOP3.LUT R11, R11, 0xffff, RZ, 0xc0, !PT ;  /* 0x0000ffff0b0b7812 */ /* 0x000fe400078ec0ff */
[----:B0-----:R-:W-:Y:S01]  /*63ee0*/  PRMT R15, R15, 0x3340, R0 ;  /* 0x000033400f0f7816 */ /* 0x001fe20000000000 */
[----:B------:R-:W-:Y:S04]  /*63ef0*/  STL [R1+0x2e4], R17 ;  /* 0x0002e41101007387 */ /* 0x000fe80000100800 */
[----:B------:R-:W-:Y:S04]  /*63f00*/  STL [R1+0x294], R29 ;  /* 0x0002941d01007387 */ /* 0x000fe80000100800 */
[----:B------:R0:W-:Y:S01]  /*63f10*/  STL [R1+0x5c], R10 ;  /* 0x00005c0a01007387 */ /* 0x0001e20000100800 */
[----:B------:R-:W-:-:S03]  /*63f20*/  LOP3.LUT R13, R13, 0xffff, RZ, 0xc0, !PT ;  /* 0x0000ffff0d0d7812 */ /* 0x000fc600078ec0ff */
[----:B------:R4:W-:Y:S01]  /*63f30*/  STL [R1+0x2d0], R11 ;  /* 0x0002d00b01007387 */ /* 0x0009e20000100800 */
[----:B-1----:R-:W-:Y:S02]  /*63f40*/  PRMT R16, R16, 0x3340, R29 ;  /* 0x0000334010107816 */ /* 0x002fe4000000001d */
[----:B0-----:R-:W-:Y:S01]  /*63f50*/  PRMT R10, R10, 0x3340, R1 ;  /* 0x000033400a0a7816 */ /* 0x001fe20000000001 */
[----:B------:R-:W-:Y:S04]  /*63f60*/  STL [R1+0x2cc], R13 ;  /* 0x0002cc0d01007387 */ /* 0x000fe80000100800 */
[----:B------:R0:W-:Y:S04]  /*63f70*/  STL [R1+0x2d8], R12 ;  /* 0x0002d80c01007387 */ /* 0x0001e80000100800 */
[----:B------:R-:W3:Y:S01]  /*63f80*/  LDL.LU R0, [R1+0x3338] ;  /* 0x0033380001007983 */ /* 0x000ee20000300800 */
[----:B------:R-:W-:-:S02]  /*63f90*/  PRMT R10, R15, 0x5410, R10 ;  /* 0x000054100f0a7816 */ /* 0x000fc4000000000a */
[----:B----4-:R-:W-:Y:S01]  /*63fa0*/  PRMT R11, R11, 0x3340, R1 ;  /* 0x000033400b0b7816 */ /* 0x010fe20000000001 */
[----:B------:R-:W4:Y:S01]  /*63fb0*/  LDL.LU R29, [R1+0x3334] ;  /* 0x00333400011d7983 */ /* 0x000f220000300800 */
[----:B------:R-:W-:Y:S02]  /*63fc0*/  PRMT R17, R17, 0x3340, R12 ;  /* 0x0000334011117816 */ /* 0x000fe4000000000c */
[----:B------:R-:W-:Y:S02]  /*63fd0*/  PRMT R18, R18, 0x3340, R24 ;  /* 0x0000334012127816 */ /* 0x000fe40000000018 */
[----:B------:R-:W-:Y:S01]  /*63fe0*/  PRMT R11, R16, 0x5410, R11 ;  /* 0x00005410100b7816 */ /* 0x000fe2000000000b */
[----:B0-----:R-:W4:Y:S04]  /*63ff0*/  LDL.LU R12, [R1+0x3330] ;  /* 0x00333000010c7983 */ /* 0x001f280000300800 */
[----:B------:R-:W4:Y:S04]  /*64000*/  LDL.LU R24, [R1+0x332c] ;  /* 0x00332c0001187983 */ /* 0x000f280000300800 */
        /* <DEDUP_REMOVED lines=10> */
[----:B0-----:R-:W4:Y:S01]  /*640b0*/  LDL.LU R13, [R1+0x70] ;  /* 0x00007000010d7983 */ /* 0x001f220000300800 */
[----:B------:R-:W-:-:S04]  /*640c0*/  PRMT R14, R14, 0x3340, R1 ;  /* 0x000033400e0e7816 */ /* 0x000fc80000000001 */
[----:B------:R-:W-:-:S05]  /*640d0*/  PRMT R14, R18, 0x5410, R14 ;  /* 0x00005410120e7816 */ /* 0x000fca000000000e */
[----:B------:R0:W-:Y:S01]  /*640e0*/  STL [R1+0x39c], R14 ;  /* 0x00039c0e01007387 */ /* 0x0001e20000100800 */
[----:B--2---:R-:W-:Y:S02]  /*640f0*/  LOP3.LUT R27, R27, 0xffff, RZ, 0xc0, !PT ;  /* 0x0000ffff1b1b7812 */ /* 0x004fe400078ec0ff */
[----:B---3--:R-:W-:Y:S02]  /*64100*/  LOP3.LUT R19, R19, 0xffff, RZ, 0xc0, !PT ;  /* 0x0000ffff13137812 */ /* 0x008fe400078ec0ff */
[----:B----4-:R-:W-:-:S05]  /*64110*/  LOP3.LUT R16, R16, 0xffff, RZ, 0xc0, !PT ;  /* 0x0000ffff10107812 */ /* 0x010fca00078ec0ff */
[----:B------:R1:W-:Y:S04]  /*64120*/  STL [R1+0x31c], R16 ;  /* 0x00031c1001007387 */ /* 0x0003e80000100800 */
[----:B------:R-:W-:Y:S01]  /*64130*/  STL [R1+0x318], R27 ;  /* 0x0003181b01007387 */ /* 0x000fe20000100800 */
[----:B0-----:R-:W-:Y:S02]  /*64140*/  LOP3.LUT R14, R17, 0xffff, RZ, 0xc0, !PT ;  /* 0x0000ffff110e7812 */ /* 0x001fe400078ec0ff */
[----:B------:R-:W-:Y:S02]  /*64150*/  LOP3.LUT R17, R15, 0xffff, RZ, 0xc0, !PT ;  /* 0x0000ffff0f117812 */ /* 0x000fe400078ec0ff */
[----:B------:R-:W-:Y:S01]  /*64160*/  LOP3.LUT R15, R24, 0xffff, RZ, 0xc0, !PT ;  /* 0x0000ffff180f7812 */ /* 0x000fe200078ec0ff */
[----:B------:R-:W-:Y:S04]  /*64170*/  STL [R1+0x310], R14 ;  /* 0x0003100e01007387 */ /* 0x000fe80000100800 */
[----:B------:R0:W-:Y:S04]  /*64180*/  STL [R1+0x2f4], R17 ;  /* 0x0002f41101007387 */ /* 0x0001e80000100800 */
[----:B------:R-:W-:Y:S04]  /*64190*/  STL [R1+0x2f0], R19 ;  /* 0x0002f01301007387 */ /* 0x000fe80000100800 */
[----:B------:R2:W-:Y:S01]  /*641a0*/  STL [R1+0x34], R15 ;  /* 0x0000340f01007387 */ /* 0x0005e20000100800 */
[----:B-1----:R-:W-:-:S03]  /*641b0*/  PRMT R16, R16, 0x3340, R27 ;  /* 0x0000334010107816 */ /* 0x002fc6000000001b */
[----:B------:R-:W3:Y:S01]  /*641c0*/  LDL.LU R24, [R1+0x9c] ;  /* 0x00009c0001187983 */ /* 0x000ee20000300800 */
[----:B------:R-:W-:-:S03]  /*641d0*/  SHF.R.U32.HI R13, RZ, 0x8, R13 ;  /* 0x00000008ff0d7819 */ /* 0x000fc6000001160d */
[----:B------:R-:W4:Y:S01]  /*641e0*/  LDL.LU R18, [R1+0x90] ;  /* 0x0000900001127983 */ /* 0x000f220000300800 */
[----:B0-----:R-:W-:Y:S02]  /*641f0*/  PRMT R17, R17, 0x3340, R19 ;  /* 0x0000334011117816 */ /* 0x001fe40000000013 */
[--C-:B--2---:R-:W-:Y:S02]  /*64200*/  PRMT R15, R15, 0x3340, R1.reuse ;  /* 0x000033400f0f7816 */ /* 0x104fe40000000001 */
[----:B------:R-:W-:Y:S02]  /*64210*/  PRMT R14, R14, 0x3340, R1 ;  /* 0x000033400e0e7816 */ /* 0x000fe40000000001 */
[----:B------:R-:W-:Y:S01]  /*64220*/  LOP3.LUT R13, R13, 0xffff, RZ, 0xc0, !PT ;  /* 0x0000ffff0d0d7812 */ /* 0x000fe200078ec0ff */
[----:B------:R-:W2:Y:S01]  /*64230*/  LDL.LU R19, [R1+0x3328] ;  /* 0x0033280001137983 */ /* 0x000ea20000300800 */
[----:B------:R-:W-:-:S03]  /*64240*/  PRMT R17, R17, 0x5410, R15 ;  /* 0x0000541011117816 */ /* 0x000fc6000000000f */
[----:B------:R-:W2:Y:S01]  /*64250*/  LDL.LU R27, [R1+0x3324] ;  /* 0x00332400011b7983 */ /* 0x000ea20000300800 */
[----:B------:R-:W-:-:S03]  /*64260*/  PRMT R14, R16, 0x5410, R14 ;  /* 0x00005410100e7816 */ /* 0x000fc6000000000e */
[----:B------:R-:W2:Y:S04]  /*64270*/  LDL.LU R15, [R1+0x54] ;  /* 0x00005400010f7983 */ /* 0x000ea80000300800 */
[----:B------:R0:W-:Y:S01]  /*64280*/  STL [R1+0x3e0], R17 ;  /* 0x0003e01101007387 */ /* 0x0001e20000100800 */
[----:B------:R-:W-:-:S03]  /*64290*/  PRMT R13, R13, 0x3340, R1 ;  /* 0x000033400d0d7816 */ /* 0x000fc60000000001 */
[----:B0-----:R-:W2:Y:S04]  /*642a0*/  LDL.LU R17, [R1+0xb0] ;  /* 0x0000b00001117983 */ /* 0x001ea80000300800 */
[----:B------:R-:W2:Y:S04]  /*642b0*/  LDL.LU R16, [R1+0x7c] ;  /* 0x00007c0001107983 */ /* 0x000ea80000300800 */
[----:B------:R0:W-:Y:S04]  /*642c0*/  STL [R1+0x40c], R14 ;  /* 0x00040c0e01007387 */ /* 0x0001e80000100800 */
[----:B0-----:R-:W3:Y:S04]  /*642d0*/  LDL.LU R14, [R1+0xb4] ;  /* 0x0000b400010e7983 */ /* 0x001ee80000300800 */
[----:B------:R0:W-:Y:S04]  /*642e0*/  STL [R1+0x160], R13 ;  /* 0x0001600d01007387 */ /* 0x0001e80000100800 */
[----:B0-----:R-:W4:Y:S01]  /*642f0*/  LDL.LU R13, [R1+0xb8] ;  /* 0x0000b800010d7983 */ /* 0x001f220000300800 */
[----:B------:R-:W-:-:S02]  /*64300*/  SHF.R.U32.HI R11, RZ, 0x8, R11 ;  /* 0x00000008ff0b7819 */ /* 0x000fc4000001160b */
[----:B------:R-:W-:Y:S02]  /*64310*/  SHF.R.U32.HI R10, RZ, 0x8, R10 ;  /* 0x00000008ff0a7819 */ /* 0x000fe4000001160a */
[----:B------:R-:W-:Y:S02]  /*64320*/  LOP3.LUT R11, R11, 0xffff, RZ, 0xc0, !PT ;  /* 0x0000ffff0b0b7812 */ /* 0x000fe400078ec0ff */
[----:B------:R-:W-:-:S04]  /*64330*/  LOP3.LUT R10, R10, 0xffff, RZ, 0xc0, !PT ;  /* 0x0000ffff0a0a7812 */ /* 0x000fc800078ec0ff */
[----:B------:R-:W-:Y:S02]  /*64340*/  PRMT R11, R11, 0x3340, R10 ;  /* 0x000033400b0b7816 */ /* 0x000fe4000000000a */
[----:B------:R-:W4:Y:S04]  /*64350*/  LDL.LU R10, [R1+0xbc] ;  /* 0x0000bc00010a7983 */ /* 0x000f280000300800 */
[----:B------:R0:W-:Y:S04]  /*64360*/  STL [R1+0x1dc], R11 ;  /* 0x0001dc0b01007387 */ /* 0x0001e80000100800 */
[----:B0-----:R-:W4:Y:S01]  /*64370*/  LDL.LU R11, [R1+0x94] ;  /* 0x00009400010b7983 */ /* 0x001f220000300800 */
[----:B--2---:R-:W-:-:S04]  /*64380*/  SHF.R.U32.HI R16, RZ, 0x8, R16 ;  /* 0x00000008ff107819 */ /* 0x004fc80000011610 */
[----:B------:R-:W-:Y:S02]  /*64390*/  LOP3.LUT R16, R16, 0xffff, RZ, 0xc0, !PT ;  /* 0x0000ffff10107812 */ /* 0x000fe400078ec0ff */
[----:B---3--:R-:W-:Y:S02]  /*643a0*/  SHF.R.U32.HI R14, RZ, 0x8, R14 ;  /* 0x00000008ff0e7819 */ /* 0x008fe4000001160e */
[----:B------:R-:W-:Y:S02]  /*643b0*/  PRMT R16, R16, 0x3340, R1 ;  /* 0x0000334010107816 */ /* 0x000fe40000000001 */
[----:B------:R-:W-:Y:S02]  /*643c0*/  LOP3.LUT R14, R14, 0xffff, RZ, 0xc0, !PT ;  /* 0x0000ffff0e0e7812 */ /* 0x000fe400078ec0ff */
[----:B----4-:R-:W-:-:S04]  /*643d0*/  SHF.R.U32.HI R13, RZ, 0x8, R13 ;  /* 0x00000008ff0d7819 */ /* 0x010fc8000001160d */
[----:B------:R-:W-:Y:S01]  /*643e0*/  LOP3.LUT R13, R13, 0xffff, RZ, 0xc0, !PT ;  /* 0x0000ffff0d0d7812 */ /* 0x000fe200078ec0ff */
[----:B------:R0:W-:Y:S03]  /*643f0*/  STL [R1+0x140], R16 ;  /* 0x0001401001007387 */ /* 0x0001e60000100800 */
[----:B------:R-:W-:Y:S01]  /*64400*/  PRMT R14, R13, 0x3340, R14 ;  /* 0x000033400d0e7816 */ /* 0x000fe2000000000e */
[----:B0-----:R-:W2:Y:S04]  /*64410*/  LDL.LU R16, [R1+0x98] ;  /* 0x0000980001107983 */ /* 0x001ea80000300800 */
[----:B------:R-:W3:Y:S04]  /*64420*/  LDL.LU R13, [R1+0x58] ;  /* 0x00005800010d7983 */ /* 0x000ee80000300800 */
[----:B------:R0:W-:Y:S04]  /*64430*/  STL [R1+0x1d8], R14 ;  /* 0x0001d80e01007387 */ /* 0x0001e80000100800 */
[----:B0-----:R-:W4:Y:S01]  /*64440*/  LDL.LU R14, [R1+0x18] ;  /* 0x00001800010e7983 */ /* 0x001f220000300800 */
[----:B------:R-:W-:-:S02]  /*64450*/  SHF.R.U32.HI R10, RZ, 0x8, R10 ;  /* 0x00000008ff0a7819 */ /* 0x000fc4000001160a */
[----:B------:R-:W-:Y:S02]  /*64460*/  SHF.R.U32.HI R11, RZ, 0x8, R11 ;  /* 0x00000008ff0b7819 */ /* 0x000fe4000001160b */
[----:B------:R-:W-:Y:S02]  /*64470*/  SHF.R.U32.HI R15, RZ, 0x8, R15 ;  /* 0x00000008ff0f7819 */ /* 0x000fe4000001160f */
[----:B------:R-:W-:Y:S02]  /*64480*/  LOP3.LUT R10, R10, 0xffff, RZ, 0xc0, !PT ;  /* 0x0000ffff0a0a7812 */ /* 0x000fe400078ec0ff */
[----:B------:R-:W-:Y:S02]  /*64490*/  LOP3.LUT R11, R11, 0xffff, RZ, 0xc0, !PT ;  /* 0x0000ffff0b0b7812 */ /* 0x000fe400078ec0ff */
[----:B------:R-:W-:Y:S02]  /*644a0*/  LOP3.LUT R15, R15, 0xffff, RZ, 0xc0, !PT ;  /* 0x0000ffff0f0f7812 */ /* 0x000fe400078ec0ff */
[----:B------:R-:W-:-:S02]  /*644b0*/  PRMT R11, R10, 0x3340, R11 ;  /* 0x000033400a0b7816 */ /* 0x000fc4000000000b */
[----:B------:R-:W-:-:S03]  /*644c0*/  PRMT R15, R15, 0x3340, R1 ;  /* 0x000033400f0f7816 */ /* 0x000fc60000000001 */
[----:B------:R-:W-:Y:S04]  /*644d0*/  STL [R1+0x208], R11 ;  /* 0x0002080b01007387 */ /* 0x000fe80000100800 */
[----:B------:R0:W-:Y:S02]  /*644e0*/  STL [R1+0x12c], R15 ;  /* 0x00012c0f01007387 */ /* 0x0001e40000100800 */
[----:B0-----:R-:W-:-:S04]  /*644f0*/  SHF.R.U32.HI R15, RZ, 0x8, R24 ;  /* 0x00000008ff0f7819 */ /* 0x001fc80000011618 */
[----:B------:R-:W-:Y:S02]  /*64500*/  LOP3.LUT R15, R15, 0xffff, RZ, 0xc0, !PT ;  /* 0x0000ffff0f0f7812 */ /* 0x000fe400078ec0ff */
[----:B---3--:R-:W-:Y:S02]  /*64510*/  SHF.R.U32.HI R10, RZ, 0x8, R13 ;  /* 0x00000008ff0a7819 */ /* 0x008fe4000001160d */
[----:B--2---:R-:W-:Y:S02]  /*64520*/  SHF.R.U32.HI R13, RZ, 0x8, R16 ;  /* 0x00000008ff0d7819 */ /* 0x004fe40000011610 */
[----:B------:R-:W-:Y:S02]  /*64530*/  LOP3.LUT R10, R10, 0xffff, RZ, 0xc0, !PT ;  /* 0x0000ffff0a0a7812 */ /* 0x000fe400078ec0ff */
[----:B------:R-:W-:Y:S02]  /*64540*/  LOP3.LUT R13, R13, 0xffff, RZ, 0xc0, !PT ;  /* 0x0000ffff0d0d7812 */ /* 0x000fe400078ec0ff */
[----:B----4-:R-:W-:-:S02]  /*64550*/  SHF.R.U32.HI R11, RZ, 0x8, R14 ;  /* 0x00000008ff0b7819 */ /* 0x010fc4000001160e */
[----:B------:R-:W-:Y:S02]  /*64560*/  SHF.R.U32.HI R14, RZ, 0x8, R17 ;  /* 0x00000008ff0e7819 */ /* 0x000fe40000011611 */
[----:B------:R-:W-:Y:S01]  /*64570*/  SHF.R.U32.HI R16, RZ, 0x8, R18 ;  /* 0x00000008ff107819 */ /* 0x000fe20000011612 */
[----:B------:R-:W2:Y:S01]  /*64580*/  LDL.LU R17, [R1+0x80] ;  /* 0x0000800001117983 */ /* 0x000ea20000300800 */
[----:B------:R-:W-:Y:S02]  /*64590*/  LOP3.LUT R11, R11, 0xffff, RZ, 0xc0, !PT ;  /* 0x0000ffff0b0b7812 */ /* 0x000fe400078ec0ff */
[----:B------:R-:W-:Y:S01]  /*645a0*/  LOP3.LUT R14, R14, 0xffff, RZ, 0xc0, !PT ;  /* 0x0000ffff0e0e7812 */ /* 0x000fe200078ec0ff */
[----:B------:R-:W3:Y:S01]  /*645b0*/  LDL.LU R24, [R1+0xc0] ;  /* 0x0000c00001187983 */ /* 0x000ee20000300800 */
[----:B------:R-:W-:Y:S02]  /*645c0*/  PRMT R13, R13, 0x3340, R1 ;  /* 0x000033400d0d7816 */ /* 0x000fe40000000001 */
[----:B------:R-:W-:Y:S01]  /*645d0*/  PRMT R11, R10, 0x3340, R11 ;  /* 0x000033400a0b7816 */ /* 0x000fe2000000000b */
[----:B------:R-:W4:Y:S04]  /*645e0*/  LDL.LU R18, [R1+0x88] ;  /* 0x0000880001127983 */ /* 0x000f280000300800 */
[----:B------:R-:W2:Y:S01]  /*645f0*/  LDL.LU R10, [R1+0xc4] ;  /* 0x0000c400010a7983 */ /* 0x000ea20000300800 */
[----:B------:R-:W-:-:S02]  /*64600*/  LOP3.LUT R16, R16, 0xffff, RZ, 0xc0, !PT ;  /* 0x0000ffff10107812 */ /* 0x000fc400078ec0ff */
[----:B------:R-:W-:Y:S01]  /*64610*/  PRMT R14, R14, 0x3340, R15 ;  /* 0x000033400e0e7816 */ /* 0x000fe2000000000f */
[----:B------:R0:W-:Y:S01]  /*64620*/  STL [R1+0x1bc], R11 ;  /* 0x0001bc0b01007387 */ /* 0x0001e20000100800 */
[----:B------:R-:W-:-:S03]  /*64630*/  PRMT R16, R16, 0x3340, R1 ;  /* 0x0000334010107816 */ /* 0x000fc60000000001 */
[----:B0-----:R-:W3:Y:S04]  /*64640*/  LDL.LU R11, [R1+0xe0] ;  /* 0x0000e000010b7983 */ /* 0x001ee80000300800 */
[----:B------:R0:W-:Y:S04]  /*64650*/  STL [R1+0x10c], R13 ;  /* 0x00010c0d01007387 */ /* 0x0001e80000100800 */
[----:B0-----:R-:W4:Y:S04]  /*64660*/  LDL.LU R13, [R1+0xdc] ;  /* 0x0000dc00010d7983 */ /* 0x001f280000300800 */
[----:B------:R-:W4:Y:S04]  /*64670*/  LDL.LU R15, [R1+0xc8] ;  /* 0x0000c800010f7983 */ /* 0x000f280000300800 */
[----:B------:R0:W-:Y:S04]  /*64680*/  STL [R1+0x194], R14 ;  /* 0x0001940e01007387 */ /* 0x0001e80000100800 */
[----:B0-----:R-:W4:Y:S04]  /*64690*/  LDL.LU R14, [R1+0xcc] ;  /* 0x0000cc00010e7983 */ /* 0x001f280000300800 */
[----:B------:R0:W-:Y:S04]  /*646a0*/  STL [R1+0x108], R16 ;  /* 0x0001081001007387 */ /* 0x0001e80000100800 */
[----:B0-----:R-:W4:Y:S01]  /*646b0*/  LDL.LU R16, [R1+0x14] ;  /* 0x0000140001107983 */ /* 0x001f220000300800 */
[----:B------:R-:W-:-:S04]  /*646c0*/  SHF.R.U32.HI R12, RZ, 0x8, R12 ;  /* 0x00000008ff0c7819 */ /* 0x000fc8000001160c */
[----:B------:R-:W-:Y:S02]  /*646d0*/  LOP3.LUT R12, R12, 0xffff, RZ, 0xc0, !PT ;  /* 0x0000ffff0c0c7812 */ /* 0x000fe400078ec0ff */
[----:B--2---:R-:W-:-:S04]  /*646e0*/  SHF.R.U32.HI R10, RZ, 0x8, R10 ;  /* 0x00000008ff0a7819 */ /* 0x004fc8000001160a */
[----:B------:R-:W-:Y:S02]  /*646f0*/  LOP3.LUT R10, R10, 0xffff, RZ, 0xc0, !PT ;  /* 0x0000ffff0a0a7812 */ /* 0x000fe400078ec0ff */
[----:B---3--:R-:W-:-:S04]  /*64700*/  SHF.R.U32.HI R11, RZ, 0x8, R11 ;  /* 0x00000008ff0b7819 */ /* 0x008fc8000001160b */
[----:B------:R-:W-:Y:S02]  /*64710*/  LOP3.LUT R11, R11, 0xffff, RZ, 0xc0, !PT ;  /* 0x0000ffff0b0b7812 */ /* 0x000fe400078ec0ff */
[----:B----4-:R-:W-:Y:S02]  /*64720*/  SHF.R.U32.HI R15, RZ, 0x8, R15 ;  /* 0x00000008ff0f7819 */ /* 0x010fe4000001160f */
[----:B------:R-:W-:Y:S02]  /*64730*/  SHF.R.U32.HI R13, RZ, 0x8, R13 ;  /* 0x00000008ff0d7819 */ /* 0x000fe4000001160d */
[----:B------:R-:W-:Y:S02]  /*64740*/  LOP3.LUT R15, R15, 0xffff, RZ, 0xc0, !PT ;  /* 0x0000ffff0f0f7812 */ /* 0x000fe400078ec0ff */
[----:B------:R-:W-:Y:S02]  /*64750*/  LOP3.LUT R13, R13, 0xffff, RZ, 0xc0, !PT ;  /* 0x0000ffff0d0d7812 */ /* 0x000fe400078ec0ff */
[----:B------:R-:W-:-:S04]  /*64760*/  SHF.R.U32.HI R14, RZ, 0x8, R14 ;  /* 0x00000008ff0e7819 */ /* 0x000fc8000001160e */
[----:B------:R-:W-:Y:S02]  /*64770*/  LOP3.LUT R14, R14, 0xffff, RZ, 0xc0, !PT ;  /* 0x0000ffff0e0e7812 */ /* 0x000fe400078ec0ff */
[----:B------:R-:W-:Y:S02]  /*64780*/  PRMT R11, R13, 0x3340, R11 ;  /* 0x000033400d0b7816 */ /* 0x000fe4000000000b */
[----:B------:R-:W-:Y:S02]  /*64790*/  SHF.R.U32.HI R16, RZ, 0x8, R16 ;  /* 0x00000008ff107819 */ /* 0x000fe40000011610 */
[----:B------:R-:W-:Y:S02]  /*647a0*/  PRMT R15, R15, 0x3340, R14 ;  /* 0x000033400f0f7816 */ /* 0x000fe4000000000e */
[----:B------:R-:W-:Y:S02]  /*647b0*/  PRMT R14, R10, 0x3340, R1 ;  /* 0x000033400a0e7816 */ /* 0x000fe40000000001 */
[----:B------:R-:W-:Y:S01]  /*647c0*/  LOP3.LUT R16, R16, 0xffff, RZ, 0xc0, !PT ;  /* 0x0000ffff10107812 */ /* 0x000fe200078ec0ff */
[----:B------:R0:W-:Y:S03]  /*647d0*/  STL [R1+0x190], R15 ;  /* 0x0001900f01007387 */ /* 0x0001e60000100800 */
[----:B------:R-:W-:Y:S01]  /*647e0*/  PRMT R10, R16, 0x3340, R12 ;  /* 0x00003340100a7816 */ /* 0x000fe2000000000c */
[----:B------:R1:W-:Y:S04]  /*647f0*/  STL [R1+0xf0], R14 ;  /* 0x0000f00e01007387 */ /* 0x0003e80000100800 */
[----:B------:R2:W-:Y:S01]  /*64800*/  STL [R1+0x18c], R11 ;  /* 0x00018c0b01007387 */ /* 0x0005e20000100800 */
[----:B------:R-:W-:-:S02]  /*64810*/  SHF.R.U32.HI R13, RZ, 0x8, R29 ;  /* 0x00000008ff0d7819 */ /* 0x000fc4000001161d */
[----:B0-----:R-:W-:Y:S02]  /*64820*/  SHF.R.U32.HI R15, RZ, 0x8, R19 ;  /* 0x00000008ff0f7819 */ /* 0x001fe40000011613 */
[----:B------:R-:W3:Y:S04]  /*64830*/  LDL.LU R19, [R1+0x38] ;  /* 0x0000380001137983 */ /* 0x000ee80000300800 */
[----:B------:R0:W-:Y:S04]  /*64840*/  STL [R1+0x1e0], R10 ;  /* 0x0001e00a01007387 */ /* 0x0001e80000100800 */
[----:B------:R-:W4:Y:S01]  /*64850*/  LDL.LU R29, [R1+0xf4] ;  /* 0x0000f400011d7983 */ /* 0x000f220000300800 */
[----:B-1----:R-:W-:-:S03]  /*64860*/  SHF.R.U32.HI R14, RZ, 0x8, R27 ;  /* 0x00000008ff0e7819 */ /* 0x002fc6000001161b */
[----:B------:R-:W4:Y:S01]  /*64870*/  LDL.LU R27, [R1+0xfc] ;  /* 0x0000fc00011b7983 */ /* 0x000f220000300800 */
[----:B------:R-:W-:Y:S02]  /*64880*/  SHF.R.U32.HI R12, RZ, 0x8, R17 ;  /* 0x00000008ff0c7819 */ /* 0x000fe40000011611 */
[----:B--2---:R-:W-:Y:S02]  /*64890*/  SHF.R.U32.HI R11, RZ, 0x8, R18 ;  /* 0x00000008ff0b7819 */ /* 0x004fe40000011612 */
[----:B------:R-:W-:Y:S02]  /*648a0*/  LOP3.LUT R15, R15, 0xffff, RZ, 0xc0, !PT ;  /* 0x0000ffff0f0f7812 */ /* 0x000fe400078ec0ff */
[----:B------:R-:W-:Y:S02]  /*648b0*/  LOP3.LUT R13, R13, 0xffff, RZ, 0xc0, !PT ;  /* 0x0000ffff0d0d7812 */ /* 0x000fe400078ec0ff */
[----:B0-----:R-:W-:Y:S02]  /*648c0*/  SHF.R.U32.HI R10, RZ, 0x8, R24 ;  /* 0x00000008ff0a7819 */ /* 0x001fe40000011618 */
[----:B------:R-:W-:-:S02]  /*648d0*/  LOP3.LUT R12, R12, 0xffff, RZ, 0xc0, !PT ;  /* 0x0000ffff0c0c7812 */ /* 0x000fc400078ec0ff */
[----:B------:R-:W-:Y:S02]  /*648e0*/  LOP3.LUT R14, R14, 0xffff, RZ, 0xc0, !PT ;  /* 0x0000ffff0e0e7812 */ /* 0x000fe400078ec0ff */
[----:B------:R-:W-:Y:S02]  /*648f0*/  LOP3.LUT R11, R11, 0xffff, RZ, 0xc0, !PT ;  /* 0x0000ffff0b0b7812 */ /* 0x000fe400078ec0ff */
[----:B------:R-:W-:Y:S02]  /*64900*/  LOP3.LUT R10, R10, 0xffff, RZ, 0xc0, !PT ;  /* 0x0000ffff0a0a7812 */ /* 0x000fe400078ec0ff */
[----:B------:R-:W-:Y:S01]  /*64910*/  PRMT R15, R15, 0x3340, R1 ;  /* 0x000033400f0f7816 */ /* 0x000fe20000000001 */
[----:B------:R-:W2:Y:S04]  /*64920*/  LDL.LU R16, [R1+0xd8] ;  /* 0x0000d80001107983 */ /* 0x000ea80000300800 */
[----:B------:R-:W2:Y:S01]  /*64930*/  LDL.LU R17, [R1+0xe8] ;  /* 0x0000e80001117983 */ /* 0x000ea20000300800 */
[----:B------:R-:W-:-:S02]  /*64940*/  PRMT R13, R12, 0x3340, R13 ;  /* 0x000033400c0d7816 */ /* 0x000fc4000000000d */
[----:B------:R-:W-:Y:S01]  /*64950*/  SHF.R.U32.HI R0, RZ, 0x8, R0 ;  /* 0x00000008ff007819 */ /* 0x000fe20000011600 */
[----:B------:R-:W2:Y:S01]  /*64960*/  LDL.LU R24, [R1+0xf8] ;  /* 0x0000f80001187983 */ /* 0x000ea20000300800 */
[----:B------:R-:W-:-:S03]  /*64970*/  PRMT R12, R14, 0x3340, R1 ;  /* 0x000033400e0c7816 */ /* 0x000fc60000000001 */
[----:B------:R-:W2:Y:S01]  /*64980*/  LDL.LU R18, [R1+0xd4] ;  /* 0x0000d40001127983 */ /* 0x000ea20000300800 */
[----:B------:R-:W-:-:S03]  /*64990*/  PRMT R10, R10, 0x3340, R11 ;  /* 0x000033400a0a7816 */ /* 0x000fc6000000000b */
[----:B------:R-:W-:Y:S04]  /*649a0*/  STL [R1+0xe0], R15 ;  /* 0x0000e00f01007387 */ /* 0x000fe80000100800 */
[----:B------:R-:W2:Y:S01]  /*649b0*/  LDL.LU R14, [R1+0xe4] ;  /* 0x0000e400010e7983 */ /* 0x000ea20000300800 */
[----:B------:R-:W-:-:S03]  /*649c0*/  LOP3.LUT R0, R0, 0xffff, RZ, 0xc0, !PT ;  /* 0x0000ffff00007812 */ /* 0x000fc600078ec0ff */
[----:B------:R0:W-:Y:S04]  /*649d0*/  STL [R1+0x188], R13 ;  /* 0x0001880d01007387 */ /* 0x0001e80000100800 */
[----:B------:R1:W-:Y:S04]  /*649e0*/  STL [R1+0xec], R12 ;  /* 0x0000ec0c01007387 */ /* 0x0003e80000100800 */
[----:B------:R3:W-:Y:S01]  /*649f0*/  STL [R1+0x184], R10 ;  /* 0x0001840a01007387 */ /* 0x0007e20000100800 */
[----:B------:R-:W-:-:S03]  /*64a00*/  PRMT R0, R0, 0x3340, R1 ;  /* 0x0000334000007816 */ /* 0x000fc60000000001 */
[----:B0-----:R-:W2:Y:S01]  /*64a10*/  LDL.LU R13, [R1+0x1c0] ;  /* 0x0001c000010d7983 */ /* 0x001ea20000300800 */
[----:B-1----:R-:W-:-:S03]  /*64a20*/  SHF.R.U32.HI R12, RZ, 0x8, R3 ;  /* 0x00000008ff0c7819 */ /* 0x002fc60000011603 */
[----:B------:R-:W2:Y:S01]  /*64a30*/  LDL.LU R15, [R1+0x1a8] ;  /* 0x0001a800010f7983 */ /* 0x000ea20000300800 */
[----:B---3--:R-:W-:Y:S02]  /*64a40*/  SHF.R.U32.HI R10, RZ, 0x8, R19 ;  /* 0x00000008ff0a7819 */ /* 0x008fe40000011613 */
[----:B----4-:R-:W-:Y:S02]  /*64a50*/  SHF.R.U32.HI R11, RZ, 0x8, R29 ;  /* 0x00000008ff0b7819 */ /* 0x010fe4000001161d */
[----:B------:R-:W-:Y:S02]  /*64a60*/  SHF.R.U32.HI R3, RZ, 0x8, R27 ;  /* 0x00000008ff037819 */ /* 0x000fe4000001161b */
[----:B------:R-:W3:Y:S04]  /*64a70*/  LDL.LU R27, [R1+0x50] ;  /* 0x00005000011b7983 */ /* 0x000ee80000300800 */
[----:B------:R-:W4:Y:S04]  /*64a80*/  LDL.LU R29, [R1+0x20] ;  /* 0x00002000011d7983 */ /* 0x000f280000300800 */
[----:B------:R-:W3:Y:S04]  /*64a90*/  LDL.LU R19, [R1+0x1c] ;  /* 0x00001c0001137983 */ /* 0x000ee80000300800 */
[----:B------:R0:W-:Y:S04]  /*64aa0*/  STL [R1+0xdc], R0 ;  /* 0x0000dc0001007387 */ /* 0x0001e80000100800 */
[----:B0-----:R-:W3:Y:S01]  /*64ab0*/  LDL.LU R0, [R1+0xd0] ;  /* 0x0000d00001007983 */ /* 0x001ee20000300800 */
[----:B------:R-:W-:-:S02]  /*64ac0*/  SHF.R.U32.HI R2, RZ, 0x8, R2 ;  /* 0x00000008ff027819 */ /* 0x000fc40000011602 */
[----:B------:R-:W-:Y:S02]  /*64ad0*/  LOP3.LUT R12, R12, 0xffff, RZ, 0xc0, !PT ;  /* 0x0000ffff0c0c7812 */ /* 0x000fe400078ec0ff */
[----:B------:R-:W-:Y:S02]  /*64ae0*/  LOP3.LUT R3, R3, 0xffff, RZ, 0xc0, !PT ;  /* 0x0000ffff03037812 */ /* 0x000fe400078ec0ff */
[----:B------:R-:W-:Y:S02]  /*64af0*/  LOP3.LUT R11, R11, 0xffff, RZ, 0xc0, !PT ;  /* 0x0000ffff0b0b7812 */ /* 0x000fe400078ec0ff */
[----:B------:R-:W-:Y:S02]  /*64b00*/  LOP3.LUT R2, R2, 0xffff, RZ, 0xc0, !PT ;  /* 0x0000ffff02027812 */ /* 0x000fe400078ec0ff */
[----:B------:R-:W-:Y:S02]  /*64b10*/  LOP3.LUT R10, R10, 0xffff, RZ, 0xc0, !PT ;  /* 0x0000ffff0a0a7812 */ /* 0x000fe400078ec0ff */
[----:B------:R-:W-:-:S02]  /*64b20*/  PRMT R3, R3, 0x3340, R11 ;  /* 0x0000334003037816 */ /* 0x000fc4000000000b */
[----:B------:R-:W-:Y:S02]  /*64b30*/  PRMT R12, R2, 0x3340, R12 ;  /* 0x00003340020c7816 */ /* 0x000fe4000000000c */
[----:B------:R-:W-:Y:S02]  /*64b40*/  PRMT R2, R10, 0x3340, R1 ;  /* 0x000033400a027816 */ /* 0x000fe40000000001 */
[----:B--2---:R-:W-:Y:S01]  /*64b50*/  SHF.R.U32.HI R11, RZ, 0x8, R14 ;  /* 0x00000008ff0b7819 */ /* 0x004fe2000001160e */
[----:B------:R0:W-:Y:S04]  /*64b60*/  STL [R1+0x180], R12 ;  /* 0x0001800c01007387 */ /* 0x0001e80000100800 */
[----:B------:R-:W-:Y:S04]  /*64b70*/  STL [R1+0x1b8], R3 ;  /* 0x0001b80301007387 */ /* 0x000fe80000100800 */
[----:B------:R1:W-:Y:S01]  /*64b80*/  STL [R1+0xc4], R2 ;  /* 0x0000c40201007387 */ /* 0x0003e20000100800 */
[----:B------:R-:W-:-:S02]  /*64b90*/  LOP3.LUT R11, R11, 0xffff, RZ, 0xc0, !PT ;  /* 0x0000ffff0b0b7812 */ /* 0x000fc400078ec0ff */
[----:B0-----:R-:W-:Y:S02]  /*64ba0*/  SHF.R.U32.HI R12, RZ, 0x8, R16 ;  /* 0x00000008ff0c7819 */ /* 0x001fe40000011610 */
[----:B------:R-:W2:Y:S01]  /*64bb0*/  LDL.LU R16, [R1+0x1a4] ;  /* 0x0001a40001107983 */ /* 0x000ea20000300800 */
[----:B-1----:R-:W-:Y:S02]  /*64bc0*/  SHF.R.U32.HI R2, RZ, 0x8, R24 ;  /* 0x00000008ff027819 */ /* 0x002fe40000011618 */
[----:B------:R-:W-:Y:S02]  /*64bd0*/  SHF.R.U32.HI R3, RZ, 0x8, R18 ;  /* 0x00000008ff037819 */ /* 0x000fe40000011612 */
[----:B------:R-:W-:Y:S02]  /*64be0*/  LOP3.LUT R12, R12, 0xffff, RZ, 0xc0, !PT ;  /* 0x0000ffff0c0c7812 */ /* 0x000fe400078ec0ff */
[----:B------:R-:W-:Y:S02]  /*64bf0*/  LOP3.LUT R2, R2, 0xffff, RZ, 0xc0, !PT ;  /* 0x0000ffff02027812 */ /* 0x000fe400078ec0ff */
[----:B------:R-:W-:-:S02]  /*64c00*/  LOP3.LUT R3, R3, 0xffff, RZ, 0xc0, !PT ;  /* 0x0000ffff03037812 */ /* 0x000fc400078ec0ff */
[----:B---3--:R-:W-:Y:S02]  /*64c10*/  SHF.R.U32.HI R10, RZ, 0x8, R0 ;  /* 0x00000008ff0a7819 */ /* 0x008fe40000011600 */
[----:B------:R-:W-:Y:S02]  /*64c20*/  SHF.R.U32.HI R0, RZ, 0x8, R17 ;  /* 0x00000008ff007819 */ /* 0x000fe40000011611 */
[----:B------:R-:W3:Y:S01]  /*64c30*/  LDL.LU R17, [R1+0x1b0] ;  /* 0x0001b00001117983 */ /* 0x000ee20000300800 */
[----:B------:R-:W-:-:S04]  /*64c40*/  LOP3.LUT R10, R10, 0xffff, RZ, 0xc0, !PT ;  /* 0x0000ffff0a0a7812 */ /* 0x000fc800078ec0ff */
[----:B------:R-:W-:-:S05]  /*64c50*/  PRMT R10, R10, 0x3340, R11 ;  /* 0x000033400a0a7816 */ /* 0x000fca000000000b */
[----:B------:R0:W-:Y:S04]  /*64c60*/  STL [R1+0x17c], R10 ;  /* 0x00017c0a01007387 */ /* 0x0001e80000100800 */
[----:B------:R-:W3:Y:S04]  /*64c70*/  LDL.LU R24, [R1+0x1b4] ;  /* 0x0001b40001187983 */ /* 0x000ee80000300800 */
[----:B------:R-:W3:Y:S01]  /*64c80*/  LDL.LU R18, [R1+0xac] ;  /* 0x0000ac0001127983 */ /* 0x000ee20000300800 */
[----:B------:R-:W-:-:S04]  /*64c90*/  LOP3.LUT R0, R0, 0xffff, RZ, 0xc0, !PT ;  /* 0x0000ffff00007812 */ /* 0x000fc800078ec0ff */
[----:B------:R-:W-:Y:S02]  /*64ca0*/  PRMT R2, R0, 0x3340, R2 ;  /* 0x0000334000027816 */ /* 0x000fe40000000002 */
[--C-:B------:R-:W-:Y:S02]  /*64cb0*/  PRMT R0, R3, 0x3340, R1.reuse ;  /* 0x0000334003007816 */ /* 0x100fe40000000001 */
[----:B0-----:R-:W-:Y:S02]  /*64cc0*/  PRMT R10, R12, 0x3340, R1 ;  /* 0x000033400c0a7816 */ /* 0x001fe40000000001 */
[----:B------:R-:W-:Y:S02]  /*64cd0*/  SHF.R.U32.HI R11, RZ, 0x8, R15 ;  /* 0x00000008ff0b7819 */ /* 0x000fe4000001160f */
[----:B------:R-:W-:Y:S01]  /*64ce0*/  SHF.R.U32.HI R12, RZ, 0x8, R22 ;  /* 0x00000008ff0c7819 */ /* 0x000fe20000011616 */
[----:B------:R0:W-:Y:S04]  /*64cf0*/  STL [R1+0xcc], R10 ;  /* 0x0000cc0a01007387 */ /* 0x0001e80000100800 */
[----:B------:R-:W-:Y:S04]  /*64d00*/  STL [R1+0x178], R2 ;  /* 0x0001780201007387 */ /* 0x000fe80000100800 */
[----:B------:R1:W-:Y:S04]  /*64d10*/  STL [R1+0xc8], R0 ;  /* 0x0000c80001007387 */ /* 0x0003e80000100800 */
[----:B------:R-:W3:Y:S04]  /*64d20*/  LDL.LU R22, [R1+0x130] ;  /* 0x0001300001167983 */ /* 0x000ee80000300800 */
[----:B------:R-:W3:Y:S01]  /*64d30*/  LDL.LU R14, [R1+0x1d0] ;  /* 0x0001d000010e7983 */ /* 0x000ee20000300800 */
[----:B------:R-:W-:-:S02]  /*64d40*/  LOP3.LUT R11, R11, 0xffff, RZ, 0xc0, !PT ;  /* 0x0000ffff0b0b7812 */ /* 0x000fc400078ec0ff */
[----:B0-----:R-:W-:Y:S02]  /*64d50*/  SHF.R.U32.HI R10, RZ, 0x8, R13 ;  /* 0x00000008ff0a7819 */ /* 0x001fe4000001160d */
[----:B------:R-:W3:Y:S01]  /*64d60*/  LDL.LU R13, [R1+0x1ac] ;  /* 0x0001ac00010d7983 */ /* 0x000ee20000300800 */
[----:B-1----:R-:W-:Y:S02]  /*64d70*/  SHF.R.U32.HI R0, RZ, 0x8, R27 ;  /* 0x00000008ff007819 */ /* 0x002fe4000001161b */
[----:B------:R-:W-:Y:S01]  /*64d80*/  LOP3.LUT R10, R10, 0xffff, RZ, 0xc0, !PT ;  /* 0x0000ffff0a0a7812 */ /* 0x000fe200078ec0ff */
[----:B------:R-:W3:Y:S01]  /*64d90*/  LDL.LU R15, [R1+0x64] ;  /* 0x00006400010f7983 */ /* 0x000ee20000300800 */
[----:B----4-:R-:W-:-:S03]  /*64da0*/  SHF.R.U32.HI R2, RZ, 0x8, R29 ;  /* 0x00000008ff027819 */ /* 0x010fc6000001161d */
[----:B------:R-:W4:Y:S01]  /*64db0*/  LDL.LU R27, [R1+0x19c] ;  /* 0x00019c00011b7983 */ /* 0x000f220000300800 */
[----:B------:R-:W-:-:S03]  /*64dc0*/  SHF.R.U32.HI R3, RZ, 0x8, R19 ;  /* 0x00000008ff037819 */ /* 0x000fc60000011613 */
[----:B------:R-:W4:Y:S04]  /*64dd0*/  LDL.LU R29, [R1+0x1a0] ;  /* 0x0001a000011d7983 */ /* 0x000f280000300800 */
[----:B------:R-:W4:Y:S01]  /*64de0*/  LDL.LU R19, [R1+0x198] ;  /* 0x0001980001137983 */ /* 0x000f220000300800 */
[----:B------:R-:W-:-:S03]  /*64df0*/  PRMT R10, R10, 0x3340, R11 ;  /* 0x000033400a0a7816 */ /* 0x000fc6000000000b */
[----:B------:R-:W4:Y:S01]  /*64e00*/  LDL.LU R11, [R1+0x168] ;  /* 0x00016800010b7983 */ /* 0x000f220000300800 */
[----:B------:R-:W-:Y:S02]  /*64e10*/  LOP3.LUT R12, R12, 0xffff, RZ, 0xc0, !PT ;  /* 0x0000ffff0c0c7812 */ /* 0x000fe400078ec0ff */
[----:B------:R-:W-:Y:S02]  /*64e20*/  LOP3.LUT R0, R0, 0xffff, RZ, 0xc0, !PT ;  /* 0x0000ffff00007812 */ /* 0x000fe400078ec0ff */
[----:B------:R-:W-:Y:S02]  /*64e30*/  LOP3.LUT R2, R2, 0xffff, RZ, 0xc0, !PT ;  /* 0x0000ffff02027812 */ /* 0x000fe400078ec0ff */
[----:B------:R-:W-:Y:S01]  /*64e40*/  LOP3.LUT R3, R3, 0xffff, RZ, 0xc0, !PT ;  /* 0x0000ffff03037812 */ /* 0x000fe200078ec0ff */
[----:B------:R0:W-:Y:S01]  /*64e50*/  STL [R1+0x170], R10 ;  /* 0x0001700a01007387 */ /* 0x0001e20000100800 */
[----:B------:R-:W-:Y:S02]  /*64e60*/  PRMT R2, R0, 0x3340, R2 ;  /* 0x0000334000027816 */ /* 0x000fe40000000002 */
[----:B------:R-:W-:-:S02]  /*64e70*/  PRMT R0, R3, 0x3340, R1 ;  /* 0x0000334003007816 */ /* 0x000fc40000000001 */
[----:B0-----:R-:W-:Y:S02]  /*64e80*/  PRMT R10, R12, 0x3340, R1 ;  /* 0x000033400c0a7816 */ /* 0x001fe40000000001 */
[----:B--2---:R-:W-:-:S03]  /*64e90*/  SHF.R.U32.HI R12, RZ, 0x8, R16 ;  /* 0x00000008ff0c7819 */ /* 0x004fc60000011610 */
[----:B------:R-:W-:Y:S04]  /*64ea0*/  STL [R1+0xb4], R10 ;  /* 0x0000b40a01007387 */ /* 0x000fe80000100800 */
[----:B------:R-:W-:Y:S04]  /*64eb0*/  STL [R1+0x16c], R2 ;  /* 0x00016c0201007387 */ /* 0x000fe80000100800 */
[----:B------:R3:W-:Y:S04]  /*64ec0*/  STL [R1+0xf4], R0 ;  /* 0x0000f40001007387 */ /* 0x0007e80000100800 */
[----:B------:R-:W2:Y:S01]  /*64ed0*/  LDL.LU R16, [R1+0x1c8] ;  /* 0x0001c80001107983 */ /* 0x000ea20000300800 */
[----:B---3--:R-:W-:-:S03]  /*64ee0*/  SHF.R.U32.HI R0, RZ, 0x8, R17 ;  /* 0x00000008ff007819 */ /* 0x008fc60000011611 */
[----:B------:R-:W3:Y:S01]  /*64ef0*/  LDL.LU R17, [R1+0x1c4] ;  /* 0x0001c40001117983 */ /* 0x000ee20000300800 */
[----:B------:R-:W-:Y:S02]  /*64f00*/  SHF.R.U32.HI R2, RZ, 0x8, R24 ;  /* 0x00000008ff027819 */ /* 0x000fe40000011618 */
[----:B------:R-:W-:Y:S01]  /*64f10*/  SHF.R.U32.HI R3, RZ, 0x8, R18 ;  /* 0x00000008ff037819 */ /* 0x000fe20000011612 */
[----:B------:R-:W3:Y:S04]  /*64f20*/  LDL.LU R24, [R1+0x1d4] ;  /* 0x0001d40001187983 */ /* 0x000ee80000300800 */
[----:B------:R-:W3:Y:S01]  /*64f30*/  LDL.LU R18, [R1+0x1cc] ;  /* 0x0001cc0001127983 */ /* 0x000ee20000300800 */
[----:B------:R-:W-:Y:S02]  /*64f40*/  LOP3.LUT R12, R12, 0xffff, RZ, 0xc0, !PT ;  /* 0x0000ffff0c0c7812 */ /* 0x000fe400078ec0ff */
[----:B------:R-:W-:-:S02]  /*64f50*/  LOP3.LUT R0, R0, 0xffff, RZ, 0xc0, !PT ;  /* 0x0000ffff00007812 */ /* 0x000fc400078ec0ff */
[----:B------:R-:W-:Y:S02]  /*64f60*/  LOP3.LUT R2, R2, 0xffff, RZ, 0xc0, !PT ;  /* 0x0000ffff02027812 */ /* 0x000fe400078ec0ff */
[----:B------:R-:W-:Y:S02]  /*64f70*/  LOP3.LUT R3, R3, 0xffff, RZ, 0xc0, !PT ;  /* 0x0000ffff03037812 */ /* 0x000fe400078ec0ff */
[----:B------:R-:W-:Y:S02]  /*64f80*/  PRMT R2, R0, 0x3340, R2 ;  /* 0x0000334000027816 */ /* 0x000fe40000000002 */
[----:B------:R-:W-:Y:S02]  /*64f90*/  PRMT R0, R3, 0x3340, R1 ;  /* 0x0000334003007816 */ /* 0x000fe40000000001 */
[----:B----4-:R-:W-:Y:S02]  /*64fa0*/  SHF.R.U32.HI R10, RZ, 0x8, R11 ;  /* 0x00000008ff0a7819 */ /* 0x010fe4000001160b */
[----:B------:R-:W-:-:S02]  /*64fb0*/  SHF.R.U32.HI R11, RZ, 0x8, R22 ;  /* 0x00000008ff0b7819 */ /* 0x000fc40000011616 */
[----:B------:R-:W-:Y:S02]  /*64fc0*/  LOP3.LUT R10, R10, 0xffff, RZ, 0xc0, !PT ;  /* 0x0000ffff0a0a7812 */ /* 0x000fe400078ec0ff */
[----:B------:R-:W-:-:S04]  /*64fd0*/  LOP3.LUT R11, R11, 0xffff, RZ, 0xc0, !PT ;  /* 0x0000ffff0b0b7812 */ /* 0x000fc800078ec0ff */
[----:B------:R-:W-:Y:S02]  /*64fe0*/  PRMT R11, R10, 0x3340, R11 ;  /* 0x000033400a0b7816 */ /* 0x000fe4000000000b */
[----:B------:R-:W-:-:S03]  /*64ff0*/  PRMT R10, R12, 0x3340, R1 ;  /* 0x000033400c0a7816 */ /* 0x000fc60000000001 */
[----:B------:R0:W-:Y:S04]  /*65000*/  STL [R1+0x168], R11 ;  /* 0x0001680b01007387 */ /* 0x0001e80000100800 */
[----:B------:R1:W-:Y:S04]  /*65010*/  STL [R1+0x8], R10 ;  /* 0x0000080a01007387 */ /* 0x0003e80000100800 */
[----:B------:R-:W-:Y:S04]  /*65020*/  STL [R1+0x164], R2 ;  /* 0x0001640201007387 */ /* 0x000fe80000100800 */
[----:B------:R4:W-:Y:S01]  /*65030*/  STL [R1+0xc], R0 ;  /* 0x00000c0001007387 */ /* 0x0009e20000100800 */
[----:B0-----:R-:W-:-:S03]  /*65040*/  SHF.R.U32.HI R11, RZ, 0x8, R13 ;  /* 0x00000008ff0b7819 */ /* 0x001fc6000001160d */
[----:B------:R-:W3:Y:S01]  /*65050*/  LDL.LU R13, [R1+0x2338] ;  /* 0x00233800010d7983 */ /* 0x000ee20000300800 */
[----:B-1----:R-:W-:Y:S02]  /*65060*/  SHF.R.U32.HI R10, RZ, 0x8, R14 ;  /* 0x00000008ff0a7819 */ /* 0x002fe4000001160e */
[----:B----4-:R-:W-:Y:S02]  /*65070*/  SHF.R.U32.HI R0, RZ, 0x8, R27 ;  /* 0x00000008ff007819 */ /* 0x010fe4000001161b */
[----:B------:R-:W-:Y:S02]  /*65080*/  SHF.R.U32.HI R2, RZ, 0x8, R29 ;  /* 0x00000008ff027819 */ /* 0x000fe4000001161d */
[----:B------:R-:W-:Y:S02]  /*65090*/  SHF.R.U32.HI R3, RZ, 0x8, R19 ;  /* 0x00000008ff037819 */ /* 0x000fe40000011613 */
[----:B------:R-:W-:Y:S02]  /*650a0*/  LOP3.LUT R10, R10, 0xffff, RZ, 0xc0, !PT ;  /* 0x0000ffff0a0a7812 */ /* 0x000fe400078ec0ff */
[----:B------:R-:W-:-:S02]  /*650b0*/  LOP3.LUT R11, R11, 0xffff, RZ, 0xc0, !PT ;  /* 0x0000ffff0b0b7812 */ /* 0x000fc400078ec0ff */
[----:B------:R-:W-:Y:S02]  /*650c0*/  LOP3.LUT R0, R0, 0xffff, RZ, 0xc0, !PT ;  /* 0x0000ffff00007812 */ /* 0x000fe400078ec0ff */
[----:B------:R-:W-:Y:S02]  /*650d0*/  LOP3.LUT R2, R2, 0xffff, RZ, 0xc0, !PT ;  /* 0x0000ffff02027812 */ /* 0x000fe400078ec0ff */
[----:B------:R-:W-:Y:S02]  /*650e0*/  LOP3.LUT R3, R3, 0xffff, RZ, 0xc0, !PT ;  /* 0x0000ffff03037812 */ /* 0x000fe400078ec0ff */
[----:B------:R-:W-:Y:S02]  /*650f0*/  SHF.R.U32.HI R12, RZ, 0x8, R15 ;  /* 0x00000008ff0c7819 */ /* 0x000fe4000001160f */
[----:B------:R-:W-:Y:S02]  /*65100*/  PRMT R14, R10, 0x3340, R11 ;  /* 0x000033400a0e7816 */ /* 0x000fe4000000000b */
[----:B------:R-:W-:-:S02]  /*65110*/  PRMT R10, R0, 0x3340, R2 ;  /* 0x00003340000a7816 */ /* 0x000fc40000000002 */
[--C-:B------:R-:W-:Y:S02]  /*65120*/  PRMT R2, R3, 0x3340, R1.reuse ;  /* 0x0000334003027816 */ /* 0x100fe40000000001 */
[----:B------:R-:W-:Y:S02]  /*65130*/  LOP3.LUT R12, R12, 0xffff, RZ, 0xc0, !PT ;  /* 0x0000ffff0c0c7812 */ /* 0x000fe400078ec0ff */
[----:B--2---:R-:W-:Y:S02]  /*65140*/  SHF.R.U32.HI R0, RZ, 0x8, R16 ;  /* 0x00000008ff007819 */ /* 0x004fe40000011610 */
[----:B------:R-:W-:Y:S02]  /*65150*/  PRMT R11, R12, 0x3340, R1 ;  /* 0x000033400c0b7816 */ /* 0x000fe40000000001 */
[----:B------:R-:W-:Y:S01]  /*65160*/  LOP3.LUT R0, R0, 0xffff, RZ, 0xc0, !PT ;  /* 0x0000ffff00007812 */ /* 0x000fe200078ec0ff */
[----:B------:R-:W-:Y:S04]  /*65170*/  STL [R1+0x15c], R14 ;  /* 0x00015c0e01007387 */ /* 0x000fe80000100800 */
[----:B------:R-:W-:Y:S04]  /*65180*/  STL [R1+0x4], R11 ;  /* 0x0000040b01007387 */ /* 0x000fe80000100800 */
[----:B------:R-:W-:Y:S04]  /*65190*/  STL [R1+0x158], R10 ;  /* 0x0001580a01007387 */ /* 0x000fe80000100800 */
[----:B------:R0:W-:Y:S04]  /*651a0*/  STL [R1+0xe8], R2 ;  /* 0x0000e80201007387 */ /* 0x0001e80000100800 */
[----:B------:R-:W2:Y:S01]  /*651b0*/  LDL.LU R22, [R1+0x234] ;  /* 0x0002340001167983 */ /* 0x000ea20000300800 */
[----:B0-----:R-:W-:-:S02]  /*651c0*/  SHF.R.U32.HI R2, RZ, 0x8, R9 ;  /* 0x00000008ff027819 */ /* 0x001fc40000011609 */
[----:B---3--:R-:W-:-:S04]  /*651d0*/  SHF.R.U32.HI R3, RZ, 0x8, R17 ;  /* 0x00000008ff037819 */ /* 0x008fc80000011611 */
[----:B------:R-:W-:-:S04]  /*651e0*/  LOP3.LUT R3, R3, 0xffff, RZ, 0xc0, !PT ;  /* 0x0000ffff03037812 */ /* 0x000fc800078ec0ff */
[----:B------:R-:W-:Y:S02]  /*651f0*/  PRMT R3, R0, 0x3340, R3 ;  /* 0x0000334000037816 */ /* 0x000fe40000000003 */
[----:B------:R-:W-:Y:S02]  /*65200*/  SHF.R.U32.HI R11, RZ, 0x8, R24 ;  /* 0x00000008ff0b7819 */ /* 0x000fe40000011618 */
[----:B------:R-:W-:Y:S01]  /*65210*/  SHF.R.U32.HI R10, RZ, 0x8, R18 ;  /* 0x00000008ff0a7819 */ /* 0x000fe20000011612 */
[----:B------:R0:W-:Y:S04]  /*65220*/  STL [R1+0x154], R3 ;  /* 0x0001540301007387 */ /* 0x0001e80000100800 */
[----:B------:R-:W3:Y:S01]  /*65230*/  LDL.LU R29, [R1+0x230] ;  /* 0x00023000011d7983 */ /* 0x000ee20000300800 */
[----:B------:R-:W-:-:S02]  /*65240*/  LOP3.LUT R9, R11, 0xffff, RZ, 0xc0, !PT ;  /* 0x0000ffff0b097812 */ /* 0x000fc400078ec0ff */
[----:B------:R-:W-:-:S04]  /*65250*/  LOP3.LUT R10, R10, 0xffff, RZ, 0xc0, !PT ;  /* 0x0000ffff0a0a7812 */ /* 0x000fc800078ec0ff */
[----:B------:R-:W-:-:S05]  /*65260*/  PRMT R0, R9, 0x3340, R10 ;  /* 0x0000334009007816 */ /* 0x000fca000000000a */
[----:B------:R-:W-:Y:S04]  /*65270*/  STL [R1+0x174], R0 ;  /* 0x0001740001007387 */ /* 0x000fe80000100800 */
[----:B------:R-:W4:Y:S04]  /*65280*/  LDL.LU R17, [R1+0x1ec] ;  /* 0x0001ec0001117983 */ /* 0x000f280000300800 */
[----:B------:R-:W4:Y:S04]  /*65290*/  LDL.LU R24, [R1+0x1f0] ;  /* 0x0001f00001187983 */ /* 0x000f280000300800 */
[----:B------:R-:W4:Y:S01]  /*652a0*/  LDL.LU R18, [R1+0x1e8] ;  /* 0x0001e80001127983 */ /* 0x000f220000300800 */
[----:B------:R-:W-:-:S04]  /*652b0*/  LOP3.LUT R2, R2, 0xffff, RZ, 0xc0, !PT ;  /* 0x0000ffff02027812 */ /* 0x000fc800078ec0ff */
[----:B------:R-:W-:Y:S02]  /*652c0*/  PRMT R2, R2, 0x3340, R1 ;  /* 0x0000334002027816 */ /* 0x000fe40000000001 */
[----:B------:R-:W-:Y:S02]  /*652d0*/  SHF.R.U32.HI R5, RZ, 0x8, R5 ;  /* 0x00000008ff057819 */ /* 0x000fe40000011605 */
[----:B------:R-:W-:Y:S01]  /*652e0*/  SHF.R.U32.HI R8, RZ, 0x8, R8 ;  /* 0x00000008ff087819 */ /* 0x000fe20000011608 */
[----:B------:R1:W-:Y:S01]  /*652f0*/  STL [R1], R2 ;  /* 0x0000000201007387 */ /* 0x0003e20000100800 */
[----:B------:R-:W-:Y:S02]  /*65300*/  LOP3.LUT R5, R5, 0xffff, RZ, 0xc0, !PT ;  /* 0x0000ffff05057812 */ /* 0x000fe400078ec0ff */
[----:B------:R-:W-:Y:S02]  /*65310*/  LOP3.LUT R8, R8, 0xffff, RZ, 0xc0, !PT ;  /* 0x0000ffff08087812 */ /* 0x000fe400078ec0ff */
[----:B0-----:R-:W-:-:S02]  /*65320*/  SHF.R.U32.HI R3, RZ, 0x8, R21 ;  /* 0x00000008ff037819 */ /* 0x001fc40000011615 */
[----:B-1----:R-:W-:Y:S02]  /*65330*/  SHF.R.U32.HI R2, RZ, 0x8, R20 ;  /* 0x00000008ff027819 */ /* 0x002fe40000011614 */
[----:B------:R-:W-:Y:S02]  /*65340*/  SHF.R.U32.HI R6, RZ, 0x8, R6 ;  /* 0x00000008ff067819 */ /* 0x000fe40000011606 */
[----:B------:R-:W-:Y:S02]  /*65350*/  LOP3.LUT R2, R2, 0xffff, RZ, 0xc0, !PT ;  /* 0x0000ffff02027812 */ /* 0x000fe400078ec0ff */
[----:B------:R-:W-:Y:S02]  /*65360*/  LOP3.LUT R3, R3, 0xffff, RZ, 0xc0, !PT ;  /* 0x0000ffff03037812 */ /* 0x000fe400078ec0ff */
[----:B------:R-:W-:Y:S02]  /*65370*/  LOP3.LUT R6, R6, 0xffff, RZ, 0xc0, !PT ;  /* 0x0000ffff06067812 */ /* 0x000fe400078ec0ff */
[----:B------:R-:W-:-:S05]  /*65380*/  LOP3.LUT R11, R13, 0x100, RZ, 0xc0, !PT ;  /* 0x000001000d0b7812 */ /* 0x000fca00078ec0ff */
[----:B------:R-:W-:Y:S01]  /*65390*/  IMAD.IADD R0, R4, 0x1, R11 ;  /* 0x0000000104007824 */ /* 0x000fe200078e020b */
[----:B------:R-:W-:Y:S02]  /*653a0*/  PRMT R4, R2, 0x3340, R5 ;  /* 0x0000334002047816 */ /* 0x000fe40000000005 */
[----:B------:R-:W-:-:S05]  /*653b0*/  PRMT R2, R8, 0x3340, R1 ;  /* 0x0000334008027816 */ /* 0x000fca0000000001 */
[----:B------:R0:W-:Y:S04]  /*653c0*/  STL [R1+0x32d4], R2 ;  /* 0x0032d40201007387 */ /* 0x0001e80000100800 */
[----:B------:R-:W-:Y:S04]  /*653d0*/  STL [R1+0x150], R4 ;  /* 0x0001500401007387 */ /* 0x000fe80000100800 */
[----:B------:R-:W4:Y:S04]  /*653e0*/  LDL.LU R14, [R1+0x254] ;  /* 0x00025400010e7983 */ /* 0x000f280000300800 */
[----:B------:R-:W4:Y:S01]  /*653f0*/  LDL.LU R13, [R1+0x218] ;  /* 0x00021800010d7983 */ /* 0x000f220000300800 */
[----:B0-----:R-:W-:-:S02]  /*65400*/  PRMT R2, R3, 0x3340, R6 ;  /* 0x0000334003027816 */ /* 0x001fc40000000006 */
[----:B------:R-:W-:-:S03]  /*65410*/  SHF.R.U32.HI R7, RZ, 0x8, R7 ;  /* 0x00000008ff077819 */ /* 0x000fc60000011607 */
[----:B------:R-:W-:Y:S04]  /*65420*/  STL [R1+0x148], R2 ;  /* 0x0001480201007387 */ /* 0x000fe80000100800 */
[----:B------:R-:W4:Y:S04]  /*65430*/  LDL.LU R15, [R1+0x204] ;  /* 0x00020400010f7983 */ /* 0x000f280000300800 */
[----:B------:R-:W4:Y:S04]  /*65440*/  LDL.LU R27, [R1+0x22c] ;  /* 0x00022c00011b7983 */ /* 0x000f280000300800 */
[----:B------:R-:W4:Y:S01]  /*65450*/  LDL.LU R19, [R1+0x220] ;  /* 0x0002200001137983 */ /* 0x000f220000300800 */
[----:B------:R-:W-:-:S02]  /*65460*/  LOP3.LUT R7, R7, 0xffff, RZ, 0xc0, !PT ;  /* 0x0000ffff07077812 */ /* 0x000fc400078ec0ff */
[----:B------:R-:W-:Y:S02]  /*65470*/  SHF.R.U32.HI R8, RZ, 0x8, R28 ;  /* 0x00000008ff087819 */ /* 0x000fe4000001161c */
[----:B------:R-:W-:Y:S02]  /*65480*/  SHF.R.U32.HI R6, RZ, 0x8, R23 ;  /* 0x00000008ff067819 */ /* 0x000fe40000011617 */
[----:B--2---:R-:W-:Y:S02]  /*65490*/  SHF.R.U32.HI R10, RZ, 0x8, R22 ;  /* 0x00000008ff0a7819 */ /* 0x004fe40000011616 */
[----:B------:R-:W-:Y:S02]  /*654a0*/  PRMT R3, R7, 0x3340, R1 ;  /* 0x0000334007037816 */ /* 0x000fe40000000001 */
[----:B------:R-:W-:Y:S02]  /*654b0*/  LOP3.LUT R8, R8, 0xffff, RZ, 0xc0, !PT ;  /* 0x0000ffff08087812 */ /* 0x000fe400078ec0ff */
[----:B------:R-:W-:Y:S01]  /*654c0*/  LOP3.LUT R6, R6, 0xffff, RZ, 0xc0, !PT ;  /* 0x0000ffff06067812 */ /* 0x000fe200078ec0ff */
[----:B------:R-:W2:Y:S01]  /*654d0*/  LDL.LU R16, [R1+0x210] ;  /* 0x0002100001107983 */ /* 0x000ea20000300800 */
[----:B------:R-:W-:-:S03]  /*654e0*/  LOP3.LUT R10, R10, 0xffff, RZ, 0xc0, !PT ;  /* 0x0000ffff0a0a7812 */ /* 0x000fc600078ec0ff */
[----:B------:R0:W-:Y:S02]  /*654f0*/  STL [R1+0x32d8], R3 ;  /* 0x0032d80301007387 */ /* 0x0001e40000100800 */
[----:B0-----:R-:W-:Y:S02]  /*65500*/  PRMT R3, R8, 0x3340, R6 ;  /* 0x0000334008037816 */ /* 0x001fe40000000006 */
[----:B---3--:R-:W-:Y:S02]  /*65510*/  SHF.R.U32.HI R9, RZ, 0x8, R29 ;  /* 0x00000008ff097819 */ /* 0x008fe4000001161d */
[----:B------:R-:W3:Y:S02]  /*65520*/  LDL.LU R29, [R1+0x238] ;  /* 0x00023800011d7983 */ /* 0x000ee40000300800 */
[----:B------:R-:W-:Y:S02]  /*65530*/  LOP3.LUT R9, R9, 0xffff, RZ, 0xc0, !PT ;  /* 0x0000ffff09097812 */ /* 0x000fe400078ec0ff */
[----:B------:R-:W-:Y:S02]  /*65540*/  STL [R1+0x144], R3 ;  /* 0x0001440301007387 */ /* 0x000fe40000100800 */
[----:B------:R-:W-:-:S02]  /*65550*/  PRMT R2, R10, 0x3340, R9 ;  /* 0x000033400a027816 */ /* 0x000fc40000000009 */
[----:B----4-:R-:W-:Y:S02]  /*65560*/  SHF.R.U32.HI R7, RZ, 0x8, R17 ;  /* 0x00000008ff077819 */ /* 0x010fe40000011611 */
[----:B------:R-:W-:Y:S01]  /*65570*/  SHF.R.U32.HI R5, RZ, 0x8, R24 ;  /* 0x00000008ff057819 */ /* 0x000fe20000011618 */
[----:B------:R-:W4:Y:S04]  /*65580*/  LDL.LU R17, [R1+0x84] ;  /* 0x0000840001117983 */ /* 0x000f280000300800 */
[----:B------:R0:W-:Y:S04]  /*65590*/  STL [R1+0x13c], R2 ;  /* 0x00013c0201007387 */ /* 0x0001e80000100800 */
[----:B------:R-:W4:Y:S01]  /*655a0*/  LDL.LU R24, [R1+0x30] ;  /* 0x0000300001187983 */ /* 0x000f220000300800 */
[----:B------:R-:W-:-:S03]  /*655b0*/  SHF.R.U32.HI R4, RZ, 0x8, R18 ;  /* 0x00000008ff047819 */ /* 0x000fc60000011612 */
[----:B------:R-:W4:Y:S01]  /*655c0*/  LDL.LU R18, [R1+0x28] ;  /* 0x0000280001127983 */ /* 0x000f220000300800 */
[----:B------:R-:W-:Y:S02]  /*655d0*/  LOP3.LUT R7, R7, 0xffff, RZ, 0xc0, !PT ;  /* 0x0000ffff07077812 */ /* 0x000fe400078ec0ff */
[----:B------:R-:W-:-:S04]  /*655e0*/  LOP3.LUT R5, R5, 0xffff, RZ, 0xc0, !PT ;  /* 0x0000ffff05057812 */ /* 0x000fc800078ec0ff */
[----:B0-----:R-:W-:Y:S02]  /*655f0*/  PRMT R2, R7, 0x3340, R5 ;  /* 0x0000334007027816 */ /* 0x001fe40000000005 */
[----:B------:R-:W-:-:S04]  /*65600*/  LOP3.LUT R4, R4, 0xffff, RZ, 0xc0, !PT ;  /* 0x0000ffff04047812 */ /* 0x000fc800078ec0ff */
[----:B------:R-:W-:Y:S01]  /*65610*/  PRMT R4, R4, 0x3340, R1 ;  /* 0x0000334004047816 */ /* 0x000fe20000000001 */
[----:B------:R0:W-:Y:S04]  /*65620*/  STL [R1+0x138], R2 ;  /* 0x0001380201007387 */ /* 0x0001e80000100800 */
[----:B------:R-:W-:Y:S01]  /*65630*/  STL [R1+0x32dc], R4 ;  /* 0x0032dc0401007387 */ /* 0x000fe20000100800 */
[----:B------:R-:W-:-:S04]  /*65640*/  SHF.R.U32.HI R12, RZ, 0x8, R25 ;  /* 0x00000008ff0c7819 */ /* 0x000fc80000011619 */
[----:B------:R-:W-:Y:S02]  /*65650*/  LOP3.LUT R12, R12, 0xffff, RZ, 0xc0, !PT ;  /* 0x0000ffff0c0c7812 */ /* 0x000fe400078ec0ff */
[----:B------:R-:W-:Y:S02]  /*65660*/  SHF.R.U32.HI R5, RZ, 0x8, R14 ;  /* 0x00000008ff057819 */ /* 0x000fe4000001160e */
[----:B------:R-:W-:Y:S02]  /*65670*/  SHF.R.U32.HI R7, RZ, 0x8, R13 ;  /* 0x00000008ff077819 */ /* 0x000fe4000001160d */
[----:B------:R-:W-:Y:S02]  /*65680*/  LOP3.LUT R5, R5, 0xffff, RZ, 0xc0, !PT ;  /* 0x0000ffff05057812 */ /* 0x000fe400078ec0ff */
[----:B------:R-:W-:Y:S02]  /*65690*/  LOP3.LUT R7, R7, 0xffff, RZ, 0xc0, !PT ;  /* 0x0000ffff07077812 */ /* 0x000fe400078ec0ff */
[----:B------:R-:W-:-:S02]  /*656a0*/  PRMT R5, R5, 0x3340, R1 ;  /* 0x0000334005057816 */ /* 0x000fc40000000001 */
[----:B------:R-:W-:Y:S02]  /*656b0*/  SHF.R.U32.HI R8, RZ, 0x8, R15 ;  /* 0x00000008ff087819 */ /* 0x000fe4000001160f */
[----:B------:R-:W-:Y:S02]  /*656c0*/  SHF.R.U32.HI R6, RZ, 0x8, R27 ;  /* 0x00000008ff067819 */ /* 0x000fe4000001161b */
[----:B------:R-:W-:Y:S02]  /*656d0*/  SHF.R.U32.HI R9, RZ, 0x8, R19 ;  /* 0x00000008ff097819 */ /* 0x000fe40000011613 */
[----:B------:R-:W-:Y:S02]  /*656e0*/  LOP3.LUT R8, R8, 0xffff, RZ, 0xc0, !PT ;  /* 0x0000ffff08087812 */ /* 0x000fe400078ec0ff */
[----:B------:R-:W-:Y:S02]  /*656f0*/  LOP3.LUT R6, R6, 0xffff, RZ, 0xc0, !PT ;  /* 0x0000ffff06067812 */ /* 0x000fe400078ec0ff */
[----:B------:R-:W-:-:S02]  /*65700*/  LOP3.LUT R9, R9, 0xffff, RZ, 0xc0, !PT ;  /* 0x0000ffff09097812 */ /* 0x000fc400078ec0ff */
[----:B------:R-:W-:Y:S01]  /*65710*/  PRMT R3, R7, 0x3340, R8 ;  /* 0x0000334007037816 */ /* 0x000fe20000000008 */
[----:B------:R-:W-:Y:S01]  /*65720*/  STL [R1+0x32e0], R5 ;  /* 0x0032e00501007387 */ /* 0x000fe20000100800 */
[----:B0-----:R-:W-:-:S03]  /*65730*/  PRMT R2, R6, 0x3340, R9 ;  /* 0x0000334006027816 */ /* 0x001fc60000000009 */
[----:B------:R-:W4:Y:S04]  /*65740*/  LDL.LU R20, [R1+0x250] ;  /* 0x0002500001147983 */ /* 0x000f280000300800 */
[----:B------:R-:W-:Y:S04]  /*65750*/  STL [R1+0x134], R3 ;  /* 0x0001340301007387 */ /* 0x000fe80000100800 */
[----:B------:R-:W4:Y:S01]  /*65760*/  LDL.LU R22, [R1+0x24c] ;  /* 0x00024c0001167983 */ /* 0x000f220000300800 */
[----:B--2---:R-:W-:-:S03]  /*65770*/  SHF.R.U32.HI R10, RZ, 0x8, R16 ;  /* 0x00000008ff0a7819 */ /* 0x004fc60000011610 */
[----:B------:R0:W-:Y:S04]  /*65780*/  STL [R1+0x130], R2 ;  /* 0x0001300201007387 */ /* 0x0001e80000100800 */
[----:B------:R-:W2:Y:S04]  /*65790*/  LDL.LU R14, [R1+0x25c] ;  /* 0x00025c00010e7983 */ /* 0x000ea80000300800 */
[----:B------:R-:W2:Y:S04]  /*657a0*/  LDL.LU R13, [R1+0x23c] ;  /* 0x00023c00010d7983 */ /* 0x000ea80000300800 */
[----:B------:R-:W2:Y:S01]  /*657b0*/  LDL.LU R19, [R1+0x258] ;  /* 0x0002580001137983 */ /* 0x000ea20000300800 */
[----:B------:R-:W-:-:S03]  /*657c0*/  LOP3.LUT R10, R10, 0xffff, RZ, 0xc0, !PT ;  /* 0x0000ffff0a0a7812 */ /* 0x000fc600078ec0ff */
[----:B------:R-:W2:Y:S01]  /*657d0*/  LDL.LU R16, [R1+0x248] ;  /* 0x0002480001107983 */ /* 0x000ea20000300800 */
[--C-:B------:R-:W-:Y:S02]  /*657e0*/  PRMT R6, R10, 0x3340, R1.reuse ;  /* 0x000033400a067816 */ /* 0x100fe40000000001 */
[----:B0-----:R-:W-:-:S03]  /*657f0*/  PRMT R2, R12, 0x3340, R1 ;  /* 0x000033400c027816 */ /* 0x001fc60000000001 */
[----:B------:R-:W-:Y:S01]  /*65800*/  STL [R1+0x32e4], R6 ;  /* 0x0032e40601007387 */ /* 0x000fe20000100800 */
[----:B---3--:R-:W-:-:S04]  /*65810*/  SHF.R.U32.HI R7, RZ, 0x8, R29 ;  /* 0x00000008ff077819 */ /* 0x008fc8000001161d */
[----:B------:R-:W-:Y:S02]  /*65820*/  LOP3.LUT R7, R7, 0xffff, RZ, 0xc0, !PT ;  /* 0x0000ffff07077812 */ /* 0x000fe400078ec0ff */
[----:B----4-:R-:W-:Y:S02]  /*65830*/  SHF.R.U32.HI R10, RZ, 0x8, R17 ;  /* 0x00000008ff0a7819 */ /* 0x010fe40000011611 */
[----:B------:R-:W-:Y:S02]  /*65840*/  SHF.R.U32.HI R11, RZ, 0x8, R24 ;  /* 0x00000008ff0b7819 */ /* 0x000fe40000011618 */
[----:B------:R-:W-:Y:S02]  /*65850*/  LOP3.LUT R10, R10, 0xffff, RZ, 0xc0, !PT ;  /* 0x0000ffff0a0a7812 */ /* 0x000fe400078ec0ff */
[----:B------:R-:W-:Y:S02]  /*65860*/  LOP3.LUT R11, R11, 0xffff, RZ, 0xc0, !PT ;  /* 0x0000ffff0b0b7812 */ /* 0x000fe400078ec0ff */
[----:B------:R-:W-:-:S02]  /*65870*/  PRMT R7, R7, 0x3340, R1 ;  /* 0x0000334007077816 */ /* 0x000fc40000000001 */
[----:B------:R-:W-:-:S03]  /*65880*/  PRMT R3, R10, 0x3340, R11 ;  /* 0x000033400a037816 */ /* 0x000fc6000000000b */
[----:B------:R-:W-:Y:S04]  /*65890*/  STL [R1+0x32e8], R7 ;  /* 0x0032e80701007387 */ /* 0x000fe80000100800 */
[----:B------:R-:W3:Y:S04]  /*658a0*/  LDL.LU R15, [R1+0x280] ;  /* 0x00028000010f7983 */ /* 0x000ee80000300800 */
[----:B------:R-:W-:Y:S04]  /*658b0*/  STL [R1+0x14c], R3 ;  /* 0x00014c0301007387 */ /* 0x000fe80000100800 */
[----:B------:R-:W4:Y:S04]  /*658c0*/  LDL.LU R27, [R1+0x270] ;  /* 0x00027000011b7983 */ /* 0x000f280000300800 */
[----:B------:R0:W-:Y:S04]  /*658d0*/  STL [R1+0xd0], R2 ;  /* 0x0000d00201007387 */ /* 0x0001e80000100800 */
[----:B------:R-:W4:Y:S04]  /*658e0*/  LDL.LU R29, [R1+0x2a4] ;  /* 0x0002a400011d7983 */ /* 0x000f280000300800 */
[----:B------:R-:W4:Y:S04]  /*658f0*/  LDL.LU R17, [R1+0x268] ;  /* 0x0002680001117983 */ /* 0x000f280000300800 */
[----:B------:R-:W4:Y:S01]  /*65900*/  LDL.LU R24, [R1+0x288] ;  /* 0x0002880001187983 */ /* 0x000f220000300800 */
[----:B------:R-:W-:-:S03]  /*65910*/  SHF.R.U32.HI R9, RZ, 0x8, R18 ;  /* 0x00000008ff097819 */ /* 0x000fc60000011612 */
[----:B------:R-:W4:Y:S01]  /*65920*/  LDL.LU R18, [R1+0x26c] ;  /* 0x00026c0001127983 */ /* 0x000f220000300800 */
[----:B------:R-:W-:Y:S02]  /*65930*/  SHF.R.U32.HI R8, RZ, 0x8, R26 ;  /* 0x00000008ff087819 */ /* 0x000fe4000001161a */
[----:B------:R-:W-:Y:S02]  /*65940*/  LOP3.LUT R9, R9, 0xffff, RZ, 0xc0, !PT ;  /* 0x0000ffff09097812 */ /* 0x000fe400078ec0ff */
[----:B------:R-:W-:-:S04]  /*65950*/  LOP3.LUT R8, R8, 0xffff, RZ, 0xc0, !PT ;  /* 0x0000ffff08087812 */ /* 0x000fc800078ec0ff */
[----:B0-----:R-:W-:-:S05]  /*65960*/  PRMT R2, R8, 0x3340, R9 ;  /* 0x0000334008027816 */ /* 0x001fca0000000009 */
[----:B------:R0:W-:Y:S01]  /*65970*/  STL [R1+0x128], R2 ;  /* 0x0001280201007387 */ /* 0x0001e20000100800 */
[----:B------:R-:W-:Y:S02]  /*65980*/  SHF.R.U32.HI R9, RZ, 0x8, R20 ;  /* 0x00000008ff097819 */ /* 0x000fe40000011614 */
[----:B------:R-:W-:Y:S02]  /*65990*/  SHF.R.U32.HI R10, RZ, 0x8, R22 ;  /* 0x00000008ff0a7819 */ /* 0x000fe40000011616 */
[----:B------:R-:W-:Y:S02]  /*659a0*/  LOP3.LUT R9, R9, 0xffff, RZ, 0xc0, !PT ;  /* 0x0000ffff09097812 */ /* 0x000fe400078ec0ff */
[----:B--2---:R-:W-:Y:S02]  /*659b0*/  SHF.R.U32.HI R8, RZ, 0x8, R14 ;  /* 0x00000008ff087819 */ /* 0x004fe4000001160e */
[----:B------:R-:W-:Y:S02]  /*659c0*/  SHF.R.U32.HI R11, RZ, 0x8, R19 ;  /* 0x00000008ff0b7819 */ /* 0x000fe40000011613 */
[----:B------:R-:W-:-:S02]  /*659d0*/  LOP3.LUT R10, R10, 0xffff, RZ, 0xc0, !PT ;  /* 0x0000ffff0a0a7812 */ /* 0x000fc400078ec0ff */
[----:B------:R-:W-:Y:S02]  /*659e0*/  LOP3.LUT R8, R8, 0xffff, RZ, 0xc0, !PT ;  /* 0x0000ffff08087812 */ /* 0x000fe400078ec0ff */
[----:B------:R-:W-:Y:S02]  /*659f0*/  LOP3.LUT R11, R11, 0xffff, RZ, 0xc0, !PT ;  /* 0x0000ffff0b0b7812 */ /* 0x000fe400078ec0ff */
[----:B------:R-:W-:Y:S02]  /*65a00*/  PRMT R3, R9, 0x3340, R10 ;  /* 0x0000334009037816 */ /* 0x000fe4000000000a */
[----:B------:R-:W-:Y:S02]  /*65a10*/  SHF.R.U32.HI R12, RZ, 0x8, R16 ;  /* 0x00000008ff0c7819 */ /* 0x000fe40000011610 */
[----:B0-----:R-:W-:Y:S01]  /*65a20*/  PRMT R2, R8, 0x3340, R11 ;  /* 0x0000334008027816 */ /* 0x001fe2000000000b */
[----:B------:R-:W2:Y:S04]  /*65a30*/  LDL.LU R16, [R1+0xa0] ;  /* 0x0000a00001107983 */ /* 0x000ea80000300800 */
[----:B------:R0:W-:Y:S01]  /*65a40*/  STL [R1+0x124], R3 ;  /* 0x0001240301007387 */ /* 0x0001e20000100800 */
[----:B------:R-:W-:-:S03]  /*65a50*/  SHF.R.U32.HI R13, RZ, 0x8, R13 ;  /* 0x00000008ff0d7819 */ /* 0x000fc6000001160d */
[----:B0-----:R-:W2:Y:S04]  /*65a60*/  LDL.LU R3, [R1+0x224] ;  /* 0x0002240001037983 */ /* 0x001ea80000300800 */
[----:B------:R0:W-:Y:S01]  /*65a70*/  STL [R1+0x120], R2 ;  /* 0x0001200201007387 */ /* 0x0001e20000100800 */
[----:B------:R-:W-:-:S03]  /*65a80*/  LOP3.LUT R12, R12, 0xffff, RZ, 0xc0, !PT ;  /* 0x0000ffff0c0c7812 */ /* 0x000fc600078ec0ff */
[----:B0-----:R-:W2:Y:S01]  /*65a90*/  LDL.LU R2, [R1+0x214] ;  /* 0x0002140001027983 */ /* 0x001ea20000300800 */
[----:B------:R-:W-:Y:S02]  /*65aa0*/  LOP3.LUT R13, R13, 0xffff, RZ, 0xc0, !PT ;  /* 0x0000ffff0d0d7812 */ /* 0x000fe400078ec0ff */
[--C-:B------:R-:W-:Y:S01]  /*65ab0*/  PRMT R12, R12, 0x3340, R1.reuse ;  /* 0x000033400c0c7816 */ /* 0x100fe20000000001 */
[----:B------:R-:W2:Y:S04]  /*65ac0*/  LDL.LU R21, [R1+0x200] ;  /* 0x0002000001157983 */ /* 0x000ea80000300800 */
[----:B------:R-:W2:Y:S01]  /*65ad0*/  LDL.LU R20, [R1+0x228] ;  /* 0x0002280001147983 */ /* 0x000ea20000300800 */
[----:B------:R-:W-:-:S03]  /*65ae0*/  PRMT R13, R13, 0x3340, R1 ;  /* 0x000033400d0d7816 */ /* 0x000fc60000000001 */
[----:B------:R-:W2:Y:S04]  /*65af0*/  LDL.LU R19, [R1+0x21c] ;  /* 0x00021c0001137983 */ /* 0x000ea80000300800 */
[----:B------:R-:W-:Y:S04]  /*65b00*/  STL [R1+0x32d0], R12 ;  /* 0x0032d00c01007387 */ /* 0x000fe80000100800 */
[----:B------:R-:W-:Y:S04]  /*65b10*/  STL [R1+0x32ec], R13 ;  /* 0x0032ec0d01007387 */ /* 0x000fe80000100800 */
[----:B------:R-:W2:Y:S01]  /*65b20*/  LDL.LU R22, [R1+0x40] ;  /* 0x0000400001167983 */ /* 0x000ea20000300800 */
[----:B---3--:R-:W-:-:S02]  /*65b30*/  SHF.R.U32.HI R10, RZ, 0x8, R15 ;  /* 0x00000008ff0a7819 */ /* 0x008fc4000001160f */
[----:B----4-:R-:W-:Y:S02]  /*65b40*/  SHF.R.U32.HI R11, RZ, 0x8, R27 ;  /* 0x00000008ff0b7819 */ /* 0x010fe4000001161b */
[----:B------:R-:W-:Y:S02]  /*65b50*/  SHF.R.U32.HI R9, RZ, 0x8, R29 ;  /* 0x00000008ff097819 */ /* 0x000fe4000001161d */
[----:B------:R-:W-:Y:S02]  /*65b60*/  SHF.R.U32.HI R14, RZ, 0x8, R24 ;  /* 0x00000008ff0e7819 */ /* 0x000fe40000011618 */
[----:B------:R-:W-:Y:S02]  /*65b70*/  LOP3.LUT R10, R10, 0xffff, RZ, 0xc0, !PT ;  /* 0x0000ffff0a0a7812 */ /* 0x000fe400078ec0ff */
[----:B------:R-:W-:Y:S02]  /*65b80*/  LOP3.LUT R11, R11, 0xffff, RZ, 0xc0, !PT ;  /* 0x0000ffff0b0b7812 */ /* 0x000fe400078ec0ff */
[----:B------:R-:W-:-:S02]  /*65b90*/  LOP3.LUT R9, R9, 0xffff, RZ, 0xc0, !PT ;  /* 0x0000ffff09097812 */ /* 0x000fc400078ec0ff */
[----:B------:R-:W-:Y:S02]  /*65ba0*/  LOP3.LUT R14, R14, 0xffff, RZ, 0xc0, !PT ;  /* 0x0000ffff0e0e7812 */ /* 0x000fe400078ec0ff */
[----:B------:R-:W-:Y:S02]  /*65bb0*/  PRMT R5, R10, 0x3340, R11 ;  /* 0x000033400a057816 */ /* 0x000fe4000000000b */
[----:B------:R-:W-:-:S03]  /*65bc0*/  PRMT R4, R9, 0x3340, R14 ;  /* 0x0000334009047816 */ /* 0x000fc6000000000e */
[----:B------:R-:W-:Y:S04]  /*65bd0*/  STL [R1+0x11c], R5 ;  /* 0x00011c0501007387 */ /* 0x000fe80000100800 */
[----:B------:R-:W3:Y:S04]  /*65be0*/  LDL.LU R27, [R1+0x1e4] ;  /* 0x0001e400011b7983 */ /* 0x000ee80000300800 */
[----:B------:R0:W-:Y:S04]  /*65bf0*/  STL [R1+0x118], R4 ;  /* 0x0001180401007387 */ /* 0x0001e80000100800 */
[----:B------:R-:W4:Y:S01]  /*65c00*/  LDL.LU R29, [R1+0x110] ;  /* 0x00011000011d7983 */ /* 0x000f220000300800 */
[----:B------:R-:W-:-:S03]  /*65c10*/  SHF.R.U32.HI R8, RZ, 0x8, R17 ;  /* 0x00000008ff087819 */ /* 0x000fc60000011611 */
[----:B------:R-:W4:Y:S01]  /*65c20*/  LDL.LU R17, [R1+0x10] ;  /* 0x0000100001117983 */ /* 0x000f220000300800 */
[----:B------:R-:W-:-:S03]  /*65c30*/  SHF.R.U32.HI R15, RZ, 0x8, R18 ;  /* 0x00000008ff0f7819 */ /* 0x000fc60000011612 */
[----:B------:R-:W4:Y:S04]  /*65c40*/  LDL.LU R24, [R1+0x2c] ;  /* 0x00002c0001187983 */ /* 0x000f280000300800 */
[----:B------:R-:W4:Y:S01]  /*65c50*/  LDL.LU R18, [R1+0x24] ;  /* 0x0000240001127983 */ /* 0x000f220000300800 */
[----:B------:R-:W-:Y:S02]  /*65c60*/  LOP3.LUT R8, R8, 0xffff, RZ, 0xc0, !PT ;  /* 0x0000ffff08087812 */ /* 0x000fe400078ec0ff */
[----:B------:R-:W-:Y:S02]  /*65c70*/  LOP3.LUT R15, R15, 0xffff, RZ, 0xc0, !PT ;  /* 0x0000ffff0f0f7812 */ /* 0x000fe400078ec0ff */
[--C-:B0-----:R-:W-:Y:S02]  /*65c80*/  PRMT R4, R8, 0x3340, R1.reuse ;  /* 0x0000334008047816 */ /* 0x101fe40000000001 */
[----:B------:R-:W-:-:S05]  /*65c90*/  PRMT R14, R15, 0x3340, R1 ;  /* 0x000033400f0e7816 */ /* 0x000fca0000000001 */
[----:B------:R-:W-:Y:S04]  /*65ca0*/  STL [R1+0x32f0], R14 ;  /* 0x0032f00e01007387 */ /* 0x000fe80000100800 */
[----:B------:R-:W-:Y:S04]  /*65cb0*/  STL [R1+0xb8], R4 ;  /* 0x0000b80401007387 */ /* 0x000fe80000100800 */
[----:B------:R-:W4:Y:S01]  /*65cc0*/  LDL.LU R28, [R1+0x44] ;  /* 0x00004400011c7983 */ /* 0x000f220000300800 */
[----:B--2---:R-:W-:-:S04]  /*65cd0*/  SHF.R.U32.HI R16, RZ, 0x8, R16 ;  /* 0x00000008ff107819 */ /* 0x004fc80000011610 */
[----:B------:R-:W-:Y:S02]  /*65ce0*/  LOP3.LUT R16, R16, 0xffff, RZ, 0xc0, !PT ;  /* 0x0000ffff10107812 */ /* 0x000fe400078ec0ff */
[----:B------:R-:W-:Y:S02]  /*65cf0*/  SHF.R.U32.HI R10, RZ, 0x8, R3 ;  /* 0x00000008ff0a7819 */ /* 0x000fe40000011603 */
[----:B------:R-:W-:Y:S02]  /*65d00*/  PRMT R3, R16, 0x3340, R1 ;  /* 0x0000334010037816 */ /* 0x000fe40000000001 */
[----:B------:R-:W-:Y:S02]  /*65d10*/  LOP3.LUT R10, R10, 0xffff, RZ, 0xc0, !PT ;  /* 0x0000ffff0a0a7812 */ /* 0x000fe400078ec0ff */
[----:B------:R-:W-:-:S04]  /*65d20*/  SHF.R.U32.HI R11, RZ, 0x8, R2 ;  /* 0x00000008ff0b7819 */ /* 0x000fc80000011602 */
[----:B------:R-:W-:Y:S01]  /*65d30*/  LOP3.LUT R11, R11, 0xffff, RZ, 0xc0, !PT ;  /* 0x0000ffff0b0b7812 */ /* 0x000fe200078ec0ff */
[----:B------:R0:W-:Y:S03]  /*65d40*/  STL [R1+0xa0], R3 ;  /* 0x0000a00301007387 */ /* 0x0001e60000100800 */
[----:B------:R-:W-:Y:S02]  /*65d50*/  PRMT R2, R10, 0x3340, R11 ;  /* 0x000033400a027816 */ /* 0x000fe4000000000b */
[----:B------:R-:W-:Y:S01]  /*65d60*/  SHF.R.U32.HI R15, RZ, 0x8, R21 ;  /* 0x00000008ff0f7819 */ /* 0x000fe20000011615 */
[----:B0-----:R-:W2:Y:S04]  /*65d70*/  LDL.LU R3, [R1+0x4c] ;  /* 0x00004c0001037983 */ /* 0x001ea80000300800 */
[----:B------:R0:W-:Y:S01]  /*65d80*/  STL [R1+0xe4], R2 ;  /* 0x0000e40201007387 */ /* 0x0001e20000100800 */
[----:B------:R-:W-:-:S02]  /*65d90*/  SHF.R.U32.HI R8, RZ, 0x8, R20 ;  /* 0x00000008ff087819 */ /* 0x000fc40000011614 */
[----:B------:R-:W-:Y:S02]  /*65da0*/  SHF.R.U32.HI R9, RZ, 0x8, R19 ;  /* 0x00000008ff097819 */ /* 0x000fe40000011613 */
[----:B------:R-:W-:Y:S01]  /*65db0*/  LOP3.LUT R15, R15, 0xffff, RZ, 0xc0, !PT ;  /* 0x0000ffff0f0f7812 */ /* 0x000fe200078ec0ff */
[----:B0-----:R-:W2:Y:S01]  /*65dc0*/  LDL.LU R2, [R1+0x48] ;  /* 0x0000480001027983 */ /* 0x001ea20000300800 */
[----:B------:R-:W-:Y:S02]  /*65dd0*/  LOP3.LUT R8, R8, 0xffff, RZ, 0xc0, !PT ;  /* 0x0000ffff08087812 */ /* 0x000fe400078ec0ff */
[----:B------:R-:W-:Y:S02]  /*65de0*/  LOP3.LUT R9, R9, 0xffff, RZ, 0xc0, !PT ;  /* 0x0000ffff09097812 */ /* 0x000fe400078ec0ff */
[----:B------:R-:W-:Y:S02]  /*65df0*/  SHF.R.U32.HI R16, RZ, 0x8, R22 ;  /* 0x00000008ff107819 */ /* 0x000fe40000011616 */
[----:B------:R-:W-:Y:S01]  /*65e00*/  PRMT R5, R15, 0x3340, R1 ;  /* 0x000033400f057816 */ /* 0x000fe20000000001 */
[----:B------:R-:W2:Y:S01]  /*65e10*/  LDL.LU R21, [R1+0x6c] ;  /* 0x00006c0001157983 */ /* 0x000ea20000300800 */
[----:B------:R-:W-:-:S02]  /*65e20*/  PRMT R4, R8, 0x3340, R9 ;  /* 0x0000334008047816 */ /* 0x000fc40000000009 */
[----:B------:R-:W-:Y:S01]  /*65e30*/  LOP3.LUT R16, R16, 0xffff, RZ, 0xc0, !PT ;  /* 0x0000ffff10107812 */ /* 0x000fe200078ec0ff */
[----:B------:R-:W2:Y:S04]  /*65e40*/  LDL.LU R20, [R1+0x8c] ;  /* 0x00008c0001147983 */ /* 0x000ea80000300800 */
[----:B------:R-:W2:Y:S04]  /*65e50*/  LDL.LU R19, [R1+0xa8] ;  /* 0x0000a80001137983 */ /* 0x000ea80000300800 */
[----:B------:R0:W-:Y:S04]  /*65e60*/  STL [R1+0x98], R5 ;  /* 0x0000980501007387 */ /* 0x0001e80000100800 */
[----:B------:R1:W-:Y:S04]  /*65e70*/  STL [R1+0x114], R4 ;  /* 0x0001140401007387 */ /* 0x0003e80000100800 */
[----:B------:R-:W2:Y:S01]  /*65e80*/  LDL.LU R23, [R1+0x264] ;  /* 0x0002640001177983 */ /* 0x000ea20000300800 */
[----:B0-----:R-:W-:-:S05]  /*65e90*/  PRMT R5, R16, 0x3340, R1 ;  /* 0x0000334010057816 */ /* 0x001fca0000000001 */
[----:B------:R0:W-:Y:S04]  /*65ea0*/  STL [R1+0x90], R5 ;  /* 0x0000900501007387 */ /* 0x0001e80000100800 */
[----:B------:R-:W2:Y:S01]  /*65eb0*/  LDL.LU R22, [R1+0x260] ;  /* 0x0002600001167983 */ /* 0x000ea20000300800 */
[----:B---3--:R-:W-:Y:S02]  /*65ec0*/  SHF.R.U32.HI R10, RZ, 0x8, R27 ;  /* 0x00000008ff0a7819 */ /* 0x008fe4000001161b */
[----:B----4-:R-:W-:Y:S02]  /*65ed0*/  SHF.R.U32.HI R11, RZ, 0x8, R29 ;  /* 0x00000008ff0b7819 */ /* 0x010fe4000001161d */
[----:B------:R-:W-:Y:S02]  /*65ee0*/  LOP3.LUT R10, R10, 0xffff, RZ, 0xc0, !PT ;  /* 0x0000ffff0a0a7812 */ /* 0x000fe400078ec0ff */
[----:B------:R-:W-:-:S04]  /*65ef0*/  LOP3.LUT R11, R11, 0xffff, RZ, 0xc0, !PT ;  /* 0x0000ffff0b0b7812 */ /* 0x000fc800078ec0ff */
[----:B-1----:R-:W-:Y:S02]  /*65f00*/  PRMT R4, R10, 0x3340, R11 ;  /* 0x000033400a047816 */ /* 0x002fe4000000000b */
[----:B------:R-:W-:Y:S02]  /*65f10*/  SHF.R.U32.HI R15, RZ, 0x8, R17 ;  /* 0x00000008ff0f7819 */ /* 0x000fe40000011611 */
[----:B------:R-:W-:Y:S01]  /*65f20*/  SHF.R.U32.HI R8, RZ, 0x8, R24 ;  /* 0x00000008ff087819 */ /* 0x000fe20000011618 */
[----:B------:R1:W-:Y:S04]  /*65f30*/  STL [R1+0x110], R4 ;  /* 0x0001100401007387 */ /* 0x0003e80000100800 */
[----:B------:R-:W3:Y:S04]  /*65f40*/  LDL.LU R17, [R1+0x1f4] ;  /* 0x0001f40001117983 */ /* 0x000ee80000300800 */
[----:B------:R-:W4:Y:S04]  /*65f50*/  LDL.LU R27, [R1+0x1f8] ;  /* 0x0001f800011b7983 */ /* 0x000f280000300800 */
[----:B------:R-:W4:Y:S01]  /*65f60*/  LDL.LU R29, [R1+0x1fc] ;  /* 0x0001fc00011d7983 */ /* 0x000f220000300800 */
[----:B------:R-:W-:-:S03]  /*65f70*/  SHF.R.U32.HI R9, RZ, 0x8, R18 ;  /* 0x00000008ff097819 */ /* 0x000fc60000011612 */
[----:B------:R-:W4:Y:S04]  /*65f80*/  LDL.LU R24, [R1+0x68] ;  /* 0x0000680001187983 */ /* 0x000f280000300800 */
[----:B------:R-:W4:Y:S01]  /*65f90*/  LDL.LU R18, [R1+0xa4] ;  /* 0x0000a40001127983 */ /* 0x000f220000300800 */
[----:B------:R-:W-:Y:S02]  /*65fa0*/  SHF.R.U32.HI R16, RZ, 0x8, R28 ;  /* 0x00000008ff107819 */ /* 0x000fe4000001161c */
[----:B------:R-:W-:Y:S02]  /*65fb0*/  LOP3.LUT R15, R15, 0xffff, RZ, 0xc0, !PT ;  /* 0x0000ffff0f0f7812 */ /* 0x000fe400078ec0ff */
[----:B------:R-:W-:Y:S02]  /*65fc0*/  LOP3.LUT R8, R8, 0xffff, RZ, 0xc0, !PT ;  /* 0x0000ffff08087812 */ /* 0x000fe400078ec0ff */
[----:B------:R-:W-:-:S02]  /*65fd0*/  LOP3.LUT R9, R9, 0xffff, RZ, 0xc0, !PT ;  /* 0x0000ffff09097812 */ /* 0x000fc400078ec0ff */
[----:B------:R-:W-:Y:S02]  /*65fe0*/  LOP3.LUT R16, R16, 0xffff, RZ, 0xc0, !PT ;  /* 0x0000ffff10107812 */ /* 0x000fe400078ec0ff */
[----:B0-----:R-:W-:Y:S02]  /*65ff0*/  PRMT R5, R15, 0x3340, R1 ;  /* 0x000033400f057816 */ /* 0x001fe40000000001 */
[----:B-1----:R-:W-:-:S03]  /*66000*/  PRMT R4, R8, 0x3340, R9 ;  /* 0x0000334008047816 */ /* 0x002fc60000000009 */
[----:B------:R-:W-:Y:S04]  /*66010*/  STL [R1+0x9c], R5 ;  /* 0x00009c0501007387 */ /* 0x000fe80000100800 */
[----:B------:R-:W-:Y:S04]  /*66020*/  STL [R1+0x104], R4 ;  /* 0x0001040401007387 */ /* 0x000fe80000100800 */
[----:B------:R-:W4:Y:S01]  /*66030*/  LDL.LU R28, [R1+0x354] ;  /* 0x00035400011c7983 */ /* 0x000f220000300800 */
[----:B--2---:R-:W-:Y:S02]  /*66040*/  SHF.R.U32.HI R10, RZ, 0x8, R3 ;  /* 0x00000008ff0a7819 */ /* 0x004fe40000011603 */
[----:B------:R-:W-:-:S02]  /*66050*/  PRMT R3, R16, 0x3340, R1 ;  /* 0x0000334010037816 */ /* 0x000fc40000000001 */
[----:B------:R-:W-:Y:S02]  /*66060*/  LOP3.LUT R10, R10, 0xffff, RZ, 0xc0, !PT ;  /* 0x0000ffff0a0a7812 */ /* 0x000fe400078ec0ff */
[----:B------:R-:W-:Y:S01]  /*66070*/  SHF.R.U32.HI R11, RZ, 0x8, R2 ;  /* 0x00000008ff0b7819 */ /* 0x000fe20000011602 */
[----:B------:R0:W-:Y:S03]  /*66080*/  STL [R1+0x84], R3 ;  /* 0x0000840301007387 */ /* 0x0001e60000100800 */
[----:B------:R-:W-:-:S04]  /*66090*/  LOP3.LUT R11, R11, 0xffff, RZ, 0xc0, !PT ;  /* 0x0000ffff0b0b7812 */ /* 0x000fc800078ec0ff */
[----:B------:R-:W-:Y:S01]  /*660a0*/  PRMT R2, R10, 0x3340, R11 ;  /* 0x000033400a027816 */ /* 0x000fe2000000000b */
[----:B0-----:R-:W2:Y:S04]  /*660b0*/  LDL.LU R3, [R1+0x33c] ;  /* 0x00033c0001037983 */ /* 0x001ea80000300800 */
[----:B------:R0:W-:Y:S01]  /*660c0*/  STL [R1+0xfc], R2 ;  /* 0x0000fc0201007387 */ /* 0x0001e20000100800 */
[----:B------:R-:W-:Y:S02]  /*660d0*/  SHF.R.U32.HI R15, RZ, 0x8, R21 ;  /* 0x00000008ff0f7819 */ /* 0x000fe40000011615 */
[----:B------:R-:W-:Y:S02]  /*660e0*/  SHF.R.U32.HI R8, RZ, 0x8, R20 ;  /* 0x00000008ff087819 */ /* 0x000fe40000011614 */
[----:B------:R-:W-:Y:S01]  /*660f0*/  SHF.R.U32.HI R9, RZ, 0x8, R19 ;  /* 0x00000008ff097819 */ /* 0x000fe20000011613 */
[----:B0-----:R-:W2:Y:S04]  /*66100*/  LDL R2, [R1+0x314] ;  /* 0x0003140001027983 */ /* 0x001ea80000100800 */
[----:B------:R-:W2:Y:S04]  /*66110*/  LDL.LU R21, [R1+0x2c4] ;  /* 0x0002c40001157983 */ /* 0x000ea80000300800 */
[----:B------:R-:W2:Y:S01]  /*66120*/  LDL.LU R20, [R1+0x2dc] ;  /* 0x0002dc0001147983 */ /* 0x000ea20000300800 */
[----:B------:R-:W-:-:S02]  /*66130*/  LOP3.LUT R8, R8, 0xffff, RZ, 0xc0, !PT ;  /* 0x0000ffff08087812 */ /* 0x000fc400078ec0ff */
[----:B------:R-:W-:Y:S01]  /*66140*/  LOP3.LUT R9, R9, 0xffff, RZ, 0xc0, !PT ;  /* 0x0000ffff09097812 */ /* 0x000fe200078ec0ff */
[----:B------:R-:W2:Y:S01]  /*66150*/  LDL R19, [R1+0x2d4] ;  /* 0x0002d40001137983 */ /* 0x000ea20000100800 */
[----:B------:R-:W-:Y:S02]  /*66160*/  LOP3.LUT R15, R15, 0xffff, RZ, 0xc0, !PT ;  /* 0x0000ffff0f0f7812 */ /* 0x000fe400078ec0ff */
[----:B------:R-:W-:Y:S02]  /*66170*/  PRMT R4, R8, 0x3340, R9 ;  /* 0x0000334008047816 */ /* 0x000fe40000000009 */
[----:B------:R-:W-:Y:S02]  /*66180*/  PRMT R5, R15, 0x3340, R1 ;  /* 0x000033400f057816 */ /* 0x000fe40000000001 */
[----:B------:R-:W-:-:S03]  /*66190*/  SHF.R.U32.HI R16, RZ, 0x8, R22 ;  /* 0x00000008ff107819 */ /* 0x000fc60000011616 */
[----:B------:R0:W-:Y:S04]  /*661a0*/  STL [R1+0x8c], R5 ;  /* 0x00008c0501007387 */ /* 0x0001e80000100800 */
[----:B------:R1:W-:Y:S01]  /*661b0*/  STL [R1+0xf8], R4 ;  /* 0x0000f80401007387 */ /* 0x0003e20000100800 */
[----:B---3--:R-:W-:Y:S02]  /*661c0*/  SHF.R.U32.HI R17, RZ, 0x8, R17 ;  /* 0x00000008ff117819 */ /* 0x008fe40000011611 */
[----:B----4-:R-:W-:Y:S02]  /*661d0*/  SHF.R.U32.HI R8, RZ, 0x8, R27 ;  /* 0x00000008ff087819 */ /* 0x010fe4000001161b */
[----:B------:R-:W-:Y:S02]  /*661e0*/  SHF.R.U32.HI R9, RZ, 0x8, R29 ;  /* 0x00000008ff097819 */ /* 0x000fe4000001161d */
[----:B------:R-:W-:-:S02]  /*661f0*/  SHF.R.U32.HI R10, RZ, 0x8, R24 ;  /* 0x00000008ff0a7819 */ /* 0x000fc40000011618 */
[----:B------:R-:W-:Y:S02]  /*66200*/  SHF.R.U32.HI R11, RZ, 0x8, R18 ;  /* 0x00000008ff0b7819 */ /* 0x000fe40000011612 */
[----:B------:R-:W-:Y:S02]  /*66210*/  LOP3.LUT R17, R17, 0xffff, RZ, 0xc0, !PT ;  /* 0x0000ffff11117812 */ /* 0x000fe400078ec0ff */
[----:B------:R-:W-:Y:S02]  /*66220*/  LOP3.LUT R8, R8, 0xffff, RZ, 0xc0, !PT ;  /* 0x0000ffff08087812 */ /* 0x000fe400078ec0ff */
[----:B------:R-:W-:Y:S02]  /*66230*/  LOP3.LUT R9, R9, 0xffff, RZ, 0xc0, !PT ;  /* 0x0000ffff09097812 */ /* 0x000fe400078ec0ff */
[----:B------:R-:W-:Y:S02]  /*66240*/  LOP3.LUT R10, R10, 0xffff, RZ, 0xc0, !PT ;  /* 0x0000ffff0a0a7812 */ /* 0x000fe400078ec0ff */
[----:B------:R-:W-:-:S02]  /*66250*/  LOP3.LUT R11, R11, 0xffff, RZ, 0xc0, !PT ;  /* 0x0000ffff0b0b7812 */ /* 0x000fc400078ec0ff */
[----:B------:R-:W-:Y:S02]  /*66260*/  PRMT R6, R17, 0x3340, R1 ;  /* 0x0000334011067816 */ /* 0x000fe40000000001 */
[----:B0-----:R-:W-:Y:S02]  /*66270*/  PRMT R5, R8, 0x3340, R9 ;  /* 0x0000334008057816 */ /* 0x001fe40000000009 */
[----:B-1----:R-:W-:Y:S01]  /*66280*/  PRMT R4, R10, 0x3340, R11 ;  /* 0x000033400a047816 */ /* 0x002fe2000000000b */
        /* <DEDUP_REMOVED lines=8> */
[----:B------:R-:W-:-:S02]  /*66310*/  SHF.R.U32.HI R15, RZ, 0x8, R23 ;  /* 0x00000008ff0f7819 */ /* 0x000fc40000011617 */
[----:B------:R-:W-:Y:S02]  /*66320*/  SHF.R.U32.HI R10, RZ, 0x8, R28 ;  /* 0x00000008ff0a7819 */ /* 0x000fe4000001161c */
[----:B------:R-:W-:Y:S02]  /*66330*/  LOP3.LUT R16, R16, 0xffff, RZ, 0xc0, !PT ;  /* 0x0000ffff10107812 */ /* 0x000fe400078ec0ff */
[----:B------:R-:W-:Y:S02]  /*66340*/  LOP3.LUT R15, R15, 0xffff, RZ, 0xc0, !PT ;  /* 0x0000ffff0f0f7812 */ /* 0x000fe400078ec0ff */
[----:B------:R-:W-:Y:S02]  /*66350*/  LOP3.LUT R10, R10, 0xffff, RZ, 0xc0, !PT ;  /* 0x0000ffff0a0a7812 */ /* 0x000fe400078ec0ff */
[----:B0-----:R-:W-:-:S05]  /*66360*/  PRMT R4, R15, 0x3340, R16 ;  /* 0x000033400f047816 */ /* 0x001fca0000000010 */
[----:B------:R0:W-:Y:S01]  /*66370*/  STL [R1+0xd4], R4 ;  /* 0x0000d40401007387 */ /* 0x0001e20000100800 */
[----:B--2---:R-:W-:-:S04]  /*66380*/  SHF.R.U32.HI R11, RZ, 0x8, R3 ;  /* 0x00000008ff0b7819 */ /* 0x004fc80000011603 */
[----:B------:R-:W-:Y:S02]  /*66390*/  LOP3.LUT R11, R11, 0xffff, RZ, 0xc0, !PT ;  /* 0x0000ffff0b0b7812 */ /* 0x000fe400078ec0ff */
[----:B------:R-:W-:Y:S02]  /*663a0*/  SHF.R.U32.HI R15, RZ, 0x8, R2 ;  /* 0x00000008ff0f7819 */ /* 0x000fe40000011602 */
[----:B------:R-:W-:Y:S02]  /*663b0*/  PRMT R2, R10, 0x3340, R11 ;  /* 0x000033400a027816 */ /* 0x000fe4000000000b */
[----:B------:R-:W-:Y:S02]  /*663c0*/  SHF.R.U32.HI R16, RZ, 0x8, R21 ;  /* 0x00000008ff107819 */ /* 0x000fe40000011615 */
[----:B------:R-:W-:Y:S01]  /*663d0*/  SHF.R.U32.HI R8, RZ, 0x8, R20 ;  /* 0x00000008ff087819 */ /* 0x000fe20000011614 */
[----:B------:R-:W2:Y:S04]  /*663e0*/  LDL.LU R21, [R1+0x338] ;  /* 0x0003380001157983 */ /* 0x000ea80000300800 */
[----:B------:R-:W2:Y:S04]  /*663f0*/  LDL.LU R20, [R1+0x334] ;  /* 0x0003340001147983 */ /* 0x000ea80000300800 */
[----:B------:R1:W-:Y:S01]  /*66400*/  STL [R1+0xc0], R2 ;  /* 0x0000c00201007387 */ /* 0x0003e20000100800 */
[----:B------:R-:W-:-:S03]  /*66410*/  SHF.R.U32.HI R9, RZ, 0x8, R19 ;  /* 0x00000008ff097819 */ /* 0x000fc60000011613 */
[----:B------:R-:W2:Y:S04]  /*66420*/  LDL.LU R5, [R1+0x2ec] ;  /* 0x0002ec0001057983 */ /* 0x000ea80000300800 */
[----:B------:R-:W2:Y:S04]  /*66430*/  LDL.LU R19, [R1+0x244] ;  /* 0x0002440001137983 */ /* 0x000ea80000300800 */
[----:B0-----:R-:W2:Y:S04]  /*66440*/  LDL.LU R4, [R1+0x240] ;  /* 0x0002400001047983 */ /* 0x001ea80000300800 */
[----:B------:R-:W2:Y:S04]  /*66450*/  LDL.LU R23, [R1+0x2e8] ;  /* 0x0002e80001177983 */ /* 0x000ea80000300800 */
[----:B-1----:R-:W2:Y:S01]  /*66460*/  LDL.LU R2, [R1+0x2e0] ;  /* 0x0002e00001027983 */ /* 0x002ea20000300800 */
[----:B------:R-:W-:-:S02]  /*66470*/  LOP3.LUT R8, R8, 0xffff, RZ, 0xc0, !PT ;  /* 0x0000ffff08087812 */ /* 0x000fc400078ec0ff */
[----:B------:R-:W-:Y:S02]  /*66480*/  LOP3.LUT R9, R9, 0xffff, RZ, 0xc0, !PT ;  /* 0x0000ffff09097812 */ /* 0x000fe400078ec0ff */
[----:B------:R-:W-:Y:S02]  /*66490*/  LOP3.LUT R15, R15, 0xffff, RZ, 0xc0, !PT ;  /* 0x0000ffff0f0f7812 */ /* 0x000fe400078ec0ff */
[----:B------:R-:W-:Y:S02]  /*664a0*/  LOP3.LUT R16, R16, 0xffff, RZ, 0xc0, !PT ;  /* 0x0000ffff10107812 */ /* 0x000fe400078ec0ff */
[----:B------:R-:W-:Y:S02]  /*664b0*/  PRMT R3, R8, 0x3340, R9 ;  /* 0x0000334008037816 */ /* 0x000fe40000000009 */
[--C-:B------:R-:W-:Y:S02]  /*664c0*/  PRMT R15, R15, 0x3340, R1.reuse ;  /* 0x000033400f0f7816 */ /* 0x100fe40000000001 */
[----:B------:R-:W-:-:S03]  /*664d0*/  PRMT R16, R16, 0x3340, R1 ;  /* 0x0000334010107816 */ /* 0x000fc60000000001 */
[----:B------:R-:W-:Y:S04]  /*664e0*/  STL [R1+0x32cc], R15 ;  /* 0x0032cc0f01007387 */ /* 0x000fe80000100800 */
[----:B------:R-:W-:Y:S04]  /*664f0*/  STL [R1+0x32f4], R16 ;  /* 0x0032f41001007387 */ /* 0x000fe80000100800 */
[----:B------:R0:W-:Y:S01]  /*66500*/  STL [R1+0xbc], R3 ;  /* 0x0000bc0301007387 */ /* 0x0001e20000100800 */
[----:B---3--:R-:W-:Y:S02]  /*66510*/  SHF.R.U32.HI R9, RZ, 0x8, R22 ;  /* 0x00000008ff097819 */ /* 0x008fe40000011616 */
[----:B----4-:R-:W-:-:S02]  /*66520*/  SHF.R.U32.HI R10, RZ, 0x8, R27 ;  /* 0x00000008ff0a7819 */ /* 0x010fc4000001161b */
[----:B------:R-:W-:Y:S02]  /*66530*/  SHF.R.U32.HI R17, RZ, 0x8, R29 ;  /* 0x00000008ff117819 */ /* 0x000fe4000001161d */
[----:B------:R-:W-:Y:S02]  /*66540*/  SHF.R.U32.HI R18, RZ, 0x8, R18 ;  /* 0x00000008ff127819 */ /* 0x000fe40000011612 */
[----:B------:R-:W-:Y:S02]  /*66550*/  SHF.R.U32.HI R8, RZ, 0x8, R24 ;  /* 0x00000008ff087819 */ /* 0x000fe40000011618 */
[----:B------:R-:W-:Y:S02]  /*66560*/  LOP3.LUT R9, R9, 0xffff, RZ, 0xc0, !PT ;  /* 0x0000ffff09097812 */ /* 0x000fe400078ec0ff */
[----:B------:R-:W-:Y:S02]  /*66570*/  LOP3.LUT R17, R17, 0xffff, RZ, 0xc0, !PT ;  /* 0x0000ffff11117812 */ /* 0x000fe400078ec0ff */
[----:B------:R-:W-:-:S02]  /*66580*/  LOP3.LUT R10, R10, 0xffff, RZ, 0xc0, !PT ;  /* 0x0000ffff0a0a7812 */ /* 0x000fc400078ec0ff */
[----:B------:R-:W-:Y:S02]  /*66590*/  LOP3.LUT R18, R18, 0xffff, RZ, 0xc0, !PT ;  /* 0x0000ffff12127812 */ /* 0x000fe400078ec0ff */
[----:B------:R-:W-:Y:S02]  /*665a0*/  LOP3.LUT R8, R8, 0xffff, RZ, 0xc0, !PT ;  /* 0x0000ffff08087812 */ /* 0x000fe400078ec0ff */
[--C-:B------:R-:W-:Y:S02]  /*665b0*/  PRMT R17, R17, 0x3340, R1.reuse ;  /* 0x0000334011117816 */ /* 0x100fe40000000001 */
[----:B0-----:R-:W-:Y:S02]  /*665c0*/  PRMT R3, R9, 0x3340, R10 ;  /* 0x0000334009037816 */ /* 0x001fe4000000000a */
[--C-:B------:R-:W-:Y:S02]  /*665d0*/  PRMT R18, R18, 0x3340, R1.reuse ;  /* 0x0000334012127816 */ /* 0x100fe40000000001 */
[----:B------:R-:W-:Y:S01]  /*665e0*/  PRMT R6, R8, 0x3340, R1 ;  /* 0x0000334008067816 */ /* 0x000fe20000000001 */
[----:B------:R-:W-:Y:S04]  /*665f0*/  STL [R1+0x32f8], R17 ;  /* 0x0032f81101007387 */ /* 0x000fe80000100800 */
[----:B------:R0:W-:Y:S04]  /*66600*/  STL [R1+0xb0], R3 ;  /* 0x0000b00301007387 */ /* 0x0001e80000100800 */
[----:B------:R-:W-:Y:S04]  /*66610*/  STL [R1+0x32fc], R18 ;  /* 0x0032fc1201007387 */ /* 0x000fe80000100800 */
[----:B------:R-:W3:Y:S04]  /*66620*/  LDL.LU R28, [R1+0x370] ;  /* 0x00037000011c7983 */ /* 0x000ee80000300800 */
[----:B0-----:R-:W4:Y:S04]  /*66630*/  LDL.LU R3, [R1+0x344] ;  /* 0x0003440001037983 */ /* 0x001f280000300800 */
[----:B------:R0:W-:Y:S04]  /*66640*/  STL [R1+0x14], R6 ;  /* 0x0000140601007387 */ /* 0x0001e80000100800 */
[----:B------:R-:W4:Y:S04]  /*66650*/  LDL.LU R22, [R1+0x328] ;  /* 0x0003280001167983 */ /* 0x000f280000300800 */
[----:B------:R-:W4:Y:S04]  /*66660*/  LDL.LU R27, [R1+0x35c] ;  /* 0x00035c00011b7983 */ /* 0x000f280000300800 */
[----:B------:R-:W4:Y:S04]  /*66670*/  LDL.LU R29, [R1+0x340] ;  /* 0x00034000011d7983 */ /* 0x000f280000300800 */
[----:B------:R-:W4:Y:S04]  /*66680*/  LDL R24, [R1+0x324] ;  /* 0x0003240001187983 */ /* 0x000f280000100800 */
[----:B------:R-:W4:Y:S01]  /*66690*/  LDL.LU R25, [R1+0x36c] ;  /* 0x00036c0001197983 */ /* 0x000f220000300800 */
[----:B--2---:R-:W-:-:S02]  /*666a0*/  SHF.R.U32.HI R21, RZ, 0x8, R21 ;  /* 0x00000008ff157819 */ /* 0x004fc40000011615 */
[----:B------:R-:W-:Y:S02]  /*666b0*/  SHF.R.U32.HI R20, RZ, 0x8, R20 ;  /* 0x00000008ff147819 */ /* 0x000fe40000011614 */
[----:B------:R-:W-:Y:S02]  /*666c0*/  SHF.R.U32.HI R19, RZ, 0x8, R19 ;  /* 0x00000008ff137819 */ /* 0x000fe40000011613 */
[----:B------:R-:W-:Y:S02]  /*666d0*/  SHF.R.U32.HI R10, RZ, 0x8, R4 ;  /* 0x00000008ff0a7819 */ /* 0x000fe40000011604 */
[----:B------:R-:W-:Y:S02]  /*666e0*/  LOP3.LUT R21, R21, 0xffff, RZ, 0xc0, !PT ;  /* 0x0000ffff15157812 */ /* 0x000fe400078ec0ff */
[----:B------:R-:W-:Y:S02]  /*666f0*/  LOP3.LUT R19, R19, 0xffff, RZ, 0xc0, !PT ;  /* 0x0000ffff13137812 */ /* 0x000fe400078ec0ff */
[----:B------:R-:W-:-:S02]  /*66700*/  LOP3.LUT R10, R10, 0xffff, RZ, 0xc0, !PT ;  /* 0x0000ffff0a0a7812 */ /* 0x000fc400078ec0ff */
[----:B------:R-:W-:Y:S02]  /*66710*/  LOP3.LUT R20, R20, 0xffff, RZ, 0xc0, !PT ;  /* 0x0000ffff14147812 */ /* 0x000fe400078ec0ff */
[----:B------:R-:W-:Y:S02]  /*66720*/  SHF.R.U32.HI R8, RZ, 0x8, R2 ;  /* 0x00000008ff087819 */ /* 0x000fe40000011602 */
[----:B------:R-:W-:Y:S02]  /*66730*/  PRMT R4, R19, 0x3340, R10 ;  /* 0x0000334013047816 */ /* 0x000fe4000000000a */
[----:B------:R-:W-:Y:S02]  /*66740*/  PRMT R2, R21, 0x3340, R20 ;  /* 0x0000334015027816 */ /* 0x000fe40000000014 */
[----:B------:R-:W-:Y:S01]  /*66750*/  SHF.R.U32.HI R11, RZ, 0x8, R5 ;  /* 0x00000008ff0b7819 */ /* 0x000fe20000011605 */
[----:B------:R1:W-:Y:S04]  /*66760*/  STL [R1+0xac], R4 ;  /* 0x0000ac0401007387 */ /* 0x0003e80000100800 */
[----:B0-----:R-:W2:Y:S04]  /*66770*/  LDL.LU R6, [R1+0x2b0] ;  /* 0x0002b00001067983 */ /* 0x001ea80000300800 */
[----:B------:R0:W-:Y:S04]  /*66780*/  STL [R1+0xa8], R2 ;  /* 0x0000a80201007387 */ /* 0x0001e80000100800 */
[----:B------:R-:W2:Y:S01]  /*66790*/  LDL.LU R5, [R1+0x298] ;  /* 0x0002980001057983 */ /* 0x000ea20000300800 */
[----:B------:R-:W-:-:S03]  /*667a0*/  SHF.R.U32.HI R9, RZ, 0x8, R23 ;  /* 0x00000008ff097819 */ /* 0x000fc60000011617 */
[----:B-1----:R-:W2:Y:S04]  /*667b0*/  LDL.LU R4, [R1+0x2bc] ;  /* 0x0002bc0001047983 */ /* 0x002ea80000300800 */
[----:B------:R-:W2:Y:S04]  /*667c0*/  LDL.LU R23, [R1+0x2ac] ;  /* 0x0002ac0001177983 */ /* 0x000ea80000300800 */
[----:B0-----:R-:W2:Y:S01]  /*667d0*/  LDL.LU R2, [R1+0x28c] ;  /* 0x00028c0001027983 */ /* 0x001ea20000300800 */
[----:B------:R-:W-:Y:S02]  /*667e0*/  LOP3.LUT R8, R8, 0xffff, RZ, 0xc0, !PT ;  /* 0x0000ffff08087812 */ /* 0x000fe400078ec0ff */
[----:B------:R-:W-:-:S02]  /*667f0*/  LOP3.LUT R11, R11, 0xffff, RZ, 0xc0, !PT ;  /* 0x0000ffff0b0b7812 */ /* 0x000fc400078ec0ff */
[----:B------:R-:W-:Y:S02]  /*66800*/  LOP3.LUT R9, R9, 0xffff, RZ, 0xc0, !PT ;  /* 0x0000ffff09097812 */ /* 0x000fe400078ec0ff */
[----:B------:R-:W-:Y:S02]  /*66810*/  PRMT R19, R8, 0x3340, R1 ;  /* 0x0000334008137816 */ /* 0x000fe40000000001 */
[----:B------:R-:W-:-:S03]  /*66820*/  PRMT R7, R11, 0x3340, R9 ;  /* 0x000033400b077816 */ /* 0x000fc60000000009 */
[----:B------:R-:W-:Y:S04]  /*66830*/  STL [R1+0x32c0], R19 ;  /* 0x0032c01301007387 */ /* 0x000fe80000100800 */
[----:B------:R0:W-:Y:S01]  /*66840*/  STL [R1+0xa4], R7 ;  /* 0x0000a40701007387 */ /* 0x0001e20000100800 */
[----:B---3--:R-:W-:-:S03]  /*66850*/  SHF.R.U32.HI R21, RZ, 0x8, R28 ;  /* 0x00000008ff157819 */ /* 0x008fc6000001161c */
[----:B------:R-:W3:Y:S01]  /*66860*/  LDL.LU R28, [R1+0x2c8] ;  /* 0x0002c800011c7983 */ /* 0x000ee20000300800 */
[----:B----4-:R-:W-:Y:S02]  /*66870*/  SHF.R.U32.HI R10, RZ, 0x8, R3 ;  /* 0x00000008ff0a7819 */ /* 0x010fe40000011603 */
[----:B------:R-:W-:Y:S01]  /*66880*/  SHF.R.U32.HI R11, RZ, 0x8, R22 ;  /* 0x00000008ff0b7819 */ /* 0x000fe20000011616 */
[----:B------:R-:W4:Y:S01]  /*66890*/  LDL.LU R3, [R1+0x284] ;  /* 0x0002840001037983 */ /* 0x000f220000300800 */
[----:B------:R-:W-:-:S03]  /*668a0*/  SHF.R.U32.HI R9, RZ, 0x8, R27 ;  /* 0x00000008ff097819 */ /* 0x000fc6000001161b */
[----:B------:R-:W4:Y:S04]  /*668b0*/  LDL.LU R22, [R1+0x27c] ;  /* 0x00027c0001167983 */ /* 0x000f280000300800 */
[----:B------:R-:W4:Y:S01]  /*668c0*/  LDL.LU R27, [R1+0x60] ;  /* 0x00006000011b7983 */ /* 0x000f220000300800 */
[----:B------:R-:W-:Y:S02]  /*668d0*/  SHF.R.U32.HI R20, RZ, 0x8, R29 ;  /* 0x00000008ff147819 */ /* 0x000fe4000001161d */
[----:B------:R-:W-:Y:S01]  /*668e0*/  SHF.R.U32.HI R8, RZ, 0x8, R24 ;  /* 0x00000008ff087819 */ /* 0x000fe20000011618 */
[----:B------:R-:W4:Y:S04]  /*668f0*/  LDL.LU R29, [R1+0x278] ;  /* 0x00027800011d7983 */ /* 0x000f280000300800 */
[----:B------:R-:W4:Y:S01]  /*66900*/  LDL.LU R24, [R1+0x274] ;  /* 0x0002740001187983 */ /* 0x000f220000300800 */
[----:B------:R-:W-:-:S02]  /*66910*/  LOP3.LUT R21, R21, 0xffff, RZ, 0xc0, !PT ;  /* 0x0000ffff15157812 */ /* 0x000fc400078ec0ff */
[----:B------:R-:W-:Y:S02]  /*66920*/  LOP3.LUT R10, R10, 0xffff, RZ, 0xc0, !PT ;  /* 0x0000ffff0a0a7812 */ /* 0x000fe400078ec0ff */
[----:B------:R-:W-:Y:S02]  /*66930*/  LOP3.LUT R11, R11, 0xffff, RZ, 0xc0, !PT ;  /* 0x0000ffff0b0b7812 */ /* 0x000fe400078ec0ff */
[----:B------:R-:W-:Y:S02]  /*66940*/  LOP3.LUT R9, R9, 0xffff, RZ, 0xc0, !PT ;  /* 0x0000ffff09097812 */ /* 0x000fe400078ec0ff */
[----:B0-----:R-:W-:Y:S02]  /*66950*/  PRMT R7, R21, 0x3340, R1 ;  /* 0x0000334015077816 */ /* 0x001fe40000000001 */
[----:B------:R-:W-:Y:S02]  /*66960*/  LOP3.LUT R20, R20, 0xffff, RZ, 0xc0, !PT ;  /* 0x0000ffff14147812 */ /* 0x000fe400078ec0ff */
[----:B------:R-:W-:-:S02]  /*66970*/  LOP3.LUT R8, R8, 0xffff, RZ, 0xc0, !PT ;  /* 0x0000ffff08087812 */ /* 0x000fc400078ec0ff */
[----:B------:R-:W-:Y:S02]  /*66980*/  PRMT R10, R10, 0x3340, R11 ;  /* 0x000033400a0a7816 */ /* 0x000fe4000000000b */
[----:B------:R-:W-:Y:S02]  /*66990*/  SHF.R.U32.HI R21, RZ, 0x8, R25 ;  /* 0x00000008ff157819 */ /* 0x000fe40000011619 */
[----:B------:R-:W-:Y:S01]  /*669a0*/  PRMT R9, R9, 0x3340, R20 ;  /* 0x0000334009097816 */ /* 0x000fe20000000014 */
[----:B------:R0:W-:Y:S04]  /*669b0*/  STL [R1+0x28], R7 ;  /* 0x0000280701007387 */ /* 0x0001e80000100800 */
[----:B------:R-:W-:Y:S01]  /*669c0*/  STL [R1+0x94], R10 ;  /* 0x0000940a01007387 */ /* 0x000fe20000100800 */
[----:B------:R-:W-:-:S03]  /*669d0*/  LOP3.LUT R21, R21, 0xffff, RZ, 0xc0, !PT ;  /* 0x0000ffff15157812 */ /* 0x000fc600078ec0ff */
[----:B------:R2:W-:Y:S01]  /*669e0*/  STL [R1+0x88], R9 ;  /* 0x0000880901007387 */ /* 0x0005e20000100800 */
[----:B0-----:R-:W-:-:S05]  /*669f0*/  PRMT R7, R8, 0x3340, R1 ;  /* 0x0000334008077816 */ /* 0x001fca0000000001 */
[----:B------:R-:W-:Y:S01]  /*66a00*/  STL [R1+0x2c], R7 ;  /* 0x00002c0701007387 */ /* 0x000fe20000100800 */
[----:B--2---:R-:W-:-:S03]  /*66a10*/  SHF.R.U32.HI R9, RZ, 0x8, R6 ;  /* 0x00000008ff097819 */ /* 0x004fc60000011606 */
[----:B------:R-:W2:Y:S01]  /*66a20*/  LDL.LU R6, [R1+0x2c0] ;  /* 0x0002c00001067983 */ /* 0x000ea20000300800 */
[----:B------:R-:W-:-:S03]  /*66a30*/  SHF.R.U32.HI R10, RZ, 0x8, R5 ;  /* 0x00000008ff0a7819 */ /* 0x000fc60000011605 */
[----:B------:R-:W2:Y:S01]  /*66a40*/  LDL.LU R5, [R1+0x29c] ;  /* 0x00029c0001057983 */ /* 0x000ea20000300800 */
[----:B------:R-:W-:Y:S02]  /*66a50*/  LOP3.LUT R9, R9, 0xffff, RZ, 0xc0, !PT ;  /* 0x0000ffff09097812 */ /* 0x000fe400078ec0ff */
[----:B------:R-:W-:Y:S02]  /*66a60*/  SHF.R.U32.HI R20, RZ, 0x8, R2 ;  /* 0x00000008ff147819 */ /* 0x000fe40000011602 */
[----:B------:R-:W-:Y:S02]  /*66a70*/  PRMT R2, R21, 0x3340, R1 ;  /* 0x0000334015027816 */ /* 0x000fe40000000001 */
[----:B------:R-:W-:Y:S02]  /*66a80*/  SHF.R.U32.HI R8, RZ, 0x8, R4 ;  /* 0x00000008ff087819 */ /* 0x000fe40000011604 */
[----:B------:R-:W-:Y:S02]  /*66a90*/  SHF.R.U32.HI R11, RZ, 0x8, R23 ;  /* 0x00000008ff0b7819 */ /* 0x000fe40000011617 */
[----:B------:R-:W-:Y:S01]  /*66aa0*/  LOP3.LUT R10, R10, 0xffff, RZ, 0xc0, !PT ;  /* 0x0000ffff0a0a7812 */ /* 0x000fe200078ec0ff */
[----:B------:R0:W-:Y:S01]  /*66ab0*/  STL [R1+0x30], R2 ;  /* 0x0000300201007387 */ /* 0x0001e20000100800 */
[----:B------:R-:W-:-:S02]  /*66ac0*/  LOP3.LUT R8, R8, 0xffff, RZ, 0xc0, !PT ;  /* 0x0000ffff08087812 */ /* 0x000fc400078ec0ff */
[----:B------:R-:W-:Y:S01]  /*66ad0*/  LOP3.LUT R11, R11, 0xffff, RZ, 0xc0, !PT ;  /* 0x0000ffff0b0b7812 */ /* 0x000fe200078ec0ff */
[----:B------:R-:W2:Y:S01]  /*66ae0*/  LDL.LU R4, [R1+0x2b8] ;  /* 0x0002b80001047983 */ /* 0x000ea20000300800 */
[----:B------:R-:W-:-:S03]  /*66af0*/  LOP3.LUT R20, R20, 0xffff, RZ, 0xc0, !PT ;  /* 0x0000ffff14147812 */ /* 0x000fc600078ec0ff */
[----:B------:R-:W2:Y:S01]  /*66b00*/  LDL R23, [R1+0x2b4] ;  /* 0x0002b40001177983 */ /* 0x000ea20000100800 */
[----:B------:R-:W-:Y:S02]  /*66b10*/  PRMT R9, R9, 0x3340, R10 ;  /* 0x0000334009097816 */ /* 0x000fe4000000000a */
[----:B------:R-:W-:Y:S01]  /*66b20*/  PRMT R8, R8, 0x3340, R11 ;  /* 0x0000334008087816 */ /* 0x000fe2000000000b */
[----:B0-----:R-:W2:Y:S01]  /*66b30*/  LDL.LU R2, [R1+0x5c] ;  /* 0x00005c0001027983 */ /* 0x001ea20000300800 */
[----:B------:R-:W-:-:S03]  /*66b40*/  PRMT R7, R20, 0x3340, R1 ;  /* 0x0000334014077816 */ /* 0x000fc60000000001 */
[----:B------:R-:W-:Y:S04]  /*66b50*/  STL [R1+0x80], R9 ;  /* 0x0000800901007387 */ /* 0x000fe80000100800 */
[----:B------:R0:W-:Y:S04]  /*66b60*/  STL [R1+0x7c], R8 ;  /* 0x00007c0801007387 */ /* 0x0001e80000100800 */
[----:B------:R1:W-:Y:S04]  /*66b70*/  STL [R1+0x54], R7 ;  /* 0x0000540701007387 */ /* 0x0003e80000100800 */
[----:B------:R-:W2:Y:S01]  /*66b80*/  LDL R25, [R1+0x30c] ;  /* 0x00030c0001197983 */ /* 0x000ea20000100800 */
        /* <DEDUP_REMOVED lines=8> */
[----:B0-----:R-:W-:Y:S02]  /*66c10*/  SHF.R.U32.HI R8, RZ, 0x8, R29 ;  /* 0x00000008ff087819 */ /* 0x001fe4000001161d */
[----:B------:R-:W-:Y:S01]  /*66c20*/  SHF.R.U32.HI R9, RZ, 0x8, R24 ;  /* 0x00000008ff097819 */ /* 0x000fe20000011618 */
[----:B------:R-:W4:Y:S04]  /*66c30*/  LDL.LU R29, [R1+0x2a8] ;  /* 0x0002a800011d7983 */ /* 0x000f280000300800 */
[----:B------:R-:W4:Y:S01]  /*66c40*/  LDL.LU R24, [R1+0x294] ;  /* 0x0002940001187983 */ /* 0x000f220000300800 */
[----:B------:R-:W-:-:S02]  /*66c50*/  LOP3.LUT R21, R21, 0xffff, RZ, 0xc0, !PT ;  /* 0x0000ffff15157812 */ /* 0x000fc400078ec0ff */
[----:B------:R-:W-:Y:S02]  /*66c60*/  LOP3.LUT R20, R20, 0xffff, RZ, 0xc0, !PT ;  /* 0x0000ffff14147812 */ /* 0x000fe400078ec0ff */
[----:B------:R-:W-:Y:S02]  /*66c70*/  LOP3.LUT R8, R8, 0xffff, RZ, 0xc0, !PT ;  /* 0x0000ffff08087812 */ /* 0x000fe400078ec0ff */
[----:B-1----:R-:W-:Y:S02]  /*66c80*/  PRMT R7, R21, 0x3340, R1 ;  /* 0x0000334015077816 */ /* 0x002fe40000000001 */
[----:B------:R-:W-:Y:S02]  /*66c90*/  LOP3.LUT R9, R9, 0xffff, RZ, 0xc0, !PT ;  /* 0x0000ffff09097812 */ /* 0x000fe400078ec0ff */
[----:B------:R-:W-:Y:S02]  /*66ca0*/  LOP3.LUT R10, R10, 0xffff, RZ, 0xc0, !PT ;  /* 0x0000ffff0a0a7812 */ /* 0x000fe400078ec0ff */
[----:B------:R-:W-:-:S02]  /*66cb0*/  LOP3.LUT R11, R11, 0xffff, RZ, 0xc0, !PT ;  /* 0x0000ffff0b0b7812 */ /* 0x000fc400078ec0ff */
[----:B------:R-:W-:Y:S01]  /*66cc0*/  PRMT R12, R20, 0x3340, R1 ;  /* 0x00003340140c7816 */ /* 0x000fe20000000001 */
[----:B------:R0:W-:Y:S01]  /*66cd0*/  STL [R1+0x3c], R7 ;  /* 0x00003c0701007387 */ /* 0x0001e20000100800 */
[----:B------:R-:W-:-:S03]  /*66ce0*/  PRMT R8, R8, 0x3340, R9 ;  /* 0x0000334008087816 */ /* 0x000fc60000000009 */
[----:B------:R-:W-:Y:S04]  /*66cf0*/  STL [R1+0x4c], R12 ;  /* 0x00004c0c01007387 */ /* 0x000fe80000100800 */
[----:B------:R1:W-:Y:S01]  /*66d00*/  STL [R1+0x78], R8 ;  /* 0x0000780801007387 */ /* 0x0003e20000100800 */
[----:B0-----:R-:W-:-:S05]  /*66d10*/  PRMT R7, R10, 0x3340, R11 ;  /* 0x000033400a077816 */ /* 0x001fca000000000b */
[----:B------:R-:W-:Y:S01]  /*66d20*/  STL [R1+0x74], R7 ;  /* 0x0000740701007387 */ /* 0x000fe20000100800 */
[----:B--2---:R-:W-:Y:S02]  /*66d30*/  SHF.R.U32.HI R20, RZ, 0x8, R6 ;  /* 0x00000008ff147819 */ /* 0x004fe40000011606 */
[----:B------:R-:W-:Y:S01]  /*66d40*/  SHF.R.U32.HI R11, RZ, 0x8, R5 ;  /* 0x00000008ff0b7819 */ /* 0x000fe20000011605 */
[----:B------:R-:W2:Y:S01]  /*66d50*/  LDL.LU R6, [R1+0x380] ;  /* 0x0003800001067983 */ /* 0x000ea20000300800 */
[----:B------:R-:W-:Y:S02]  /*66d60*/  LOP3.LUT R20, R20, 0xffff, RZ, 0xc0, !PT ;  /* 0x0000ffff14147812 */ /* 0x000fe400078ec0ff */
[----:B------:R-:W-:Y:S02]  /*66d70*/  LOP3.LUT R11, R11, 0xffff, RZ, 0xc0, !PT ;  /* 0x0000ffff0b0b7812 */ /* 0x000fe400078ec0ff */
[----:B-1----:R-:W-:Y:S02]  /*66d80*/  SHF.R.U32.HI R8, RZ, 0x8, R4 ;  /* 0x00000008ff087819 */ /* 0x002fe40000011604 */
[----:B------:R-:W-:-:S02]  /*66d90*/  PRMT R4, R20, 0x3340, R1 ;  /* 0x0000334014047816 */ /* 0x000fc40000000001 */
[----:B------:R-:W-:Y:S02]  /*66da0*/  SHF.R.U32.HI R9, RZ, 0x8, R23 ;  /* 0x00000008ff097819 */ /* 0x000fe40000011617 */
[----:B------:R-:W-:Y:S02]  /*66db0*/  SHF.R.U32.HI R10, RZ, 0x8, R2 ;  /* 0x00000008ff0a7819 */ /* 0x000fe40000011602 */
[----:B------:R-:W-:Y:S01]  /*66dc0*/  PRMT R2, R11, 0x3340, R1 ;  /* 0x000033400b027816 */ /* 0x000fe20000000001 */
[----:B------:R0:W-:Y:S04]  /*66dd0*/  STL [R1+0x38], R4 ;  /* 0x0000380401007387 */ /* 0x0001e80000100800 */
[----:B------:R-:W2:Y:S01]  /*66de0*/  LDL.LU R5, [R1+0x2d0] ;  /* 0x0002d00001057983 */ /* 0x000ea20000300800 */
[----:B------:R-:W-:-:S02]  /*66df0*/  LOP3.LUT R8, R8, 0xffff, RZ, 0xc0, !PT ;  /* 0x0000ffff08087812 */ /* 0x000fc400078ec0ff */
[----:B------:R-:W-:Y:S01]  /*66e00*/  LOP3.LUT R9, R9, 0xffff, RZ, 0xc0, !PT ;  /* 0x0000ffff09097812 */ /* 0x000fe200078ec0ff */
[----:B------:R1:W-:Y:S01]  /*66e10*/  STL [R1+0x44], R2 ;  /* 0x0000440201007387 */ /* 0x0003e20000100800 */
[----:B------:R-:W-:-:S03]  /*66e20*/  LOP3.LUT R10, R10, 0xffff, RZ, 0xc0, !PT ;  /* 0x0000ffff0a0a7812 */ /* 0x000fc600078ec0ff */
[----:B0-----:R-:W2:Y:S04]  /*66e30*/  LDL.LU R4, [R1+0x2cc] ;  /* 0x0002cc0001047983 */ /* 0x001ea80000300800 */
[----:B------:R-:W2:Y:S01]  /*66e40*/  LDL.LU R23, [R1+0x2e4] ;  /* 0x0002e40001177983 */ /* 0x000ea20000300800 */
[----:B------:R-:W-:-:S03]  /*66e50*/  PRMT R8, R8, 0x3340, R9 ;  /* 0x0000334008087816 */ /* 0x000fc60000000009 */
[----:B-1----:R-:W2:Y:S01]  /*66e60*/  LDL.LU R2, [R1+0x2d8] ;  /* 0x0002d80001027983 */ /* 0x002ea20000300800 */
[----:B------:R-:W-:-:S03]  /*66e70*/  PRMT R7, R10, 0x3340, R1 ;  /* 0x000033400a077816 */ /* 0x000fc60000000001 */
[----:B------:R0:W-:Y:S04]  /*66e80*/  STL [R1+0x6c], R8 ;  /* 0x00006c0801007387 */ /* 0x0001e80000100800 */
[----:B------:R1:W-:Y:S01]  /*66e90*/  STL [R1+0x40], R7 ;  /* 0x0000400701007387 */ /* 0x0003e20000100800 */
[----:B---3--:R-:W-:Y:S02]  /*66ea0*/  SHF.R.U32.HI R10, RZ, 0x8, R28 ;  /* 0x00000008ff0a7819 */ /* 0x008fe4000001161c */
[----:B----4-:R-:W-:Y:S02]  /*66eb0*/  SHF.R.U32.HI R20, RZ, 0x8, R22 ;  /* 0x00000008ff147819 */ /* 0x010fe40000011616 */
[----:B------:R-:W-:Y:S02]  /*66ec0*/  SHF.R.U32.HI R9, RZ, 0x8, R27 ;  /* 0x00000008ff097819 */ /* 0x000fe4000001161b */
[----:B0-----:R-:W-:-:S02]  /*66ed0*/  SHF.R.U32.HI R8, RZ, 0x8, R3 ;  /* 0x00000008ff087819 */ /* 0x001fc40000011603 */
[----:B------:R-:W-:Y:S02]  /*66ee0*/  LOP3.LUT R20, R20, 0xffff, RZ, 0xc0, !PT ;  /* 0x0000ffff14147812 */ /* 0x000fe400078ec0ff */
[----:B------:R-:W-:Y:S02]  /*66ef0*/  SHF.R.U32.HI R22, RZ, 0x8, R24 ;  /* 0x00000008ff167819 */ /* 0x000fe40000011618 */
[----:B------:R-:W-:Y:S01]  /*66f00*/  LOP3.LUT R9, R9, 0xffff, RZ, 0xc0, !PT ;  /* 0x0000ffff09097812 */ /* 0x000fe200078ec0ff */
[----:B------:R-:W3:Y:S04]  /*66f10*/  LDL.LU R24, [R1+0x458] ;  /* 0x0004580001187983 */ /* 0x000ee80000300800 */
[----:B------:R-:W4:Y:S04]  /*66f20*/  LDL.LU R28, [R1+0x350] ;  /* 0x00035000011c7983 */ /* 0x000f280000300800 */
[----:B------:R-:W3:Y:S01]  /*66f30*/  LDL.LU R3, [R1+0x34c] ;  /* 0x00034c0001037983 */ /* 0x000ee20000300800 */
[----:B-1----:R-:W-:-:S03]  /*66f40*/  PRMT R7, R20, 0x3340, R9 ;  /* 0x0000334014077816 */ /* 0x002fc60000000009 */
[----:B------:R-:W3:Y:S01]  /*66f50*/  LDL.LU R27, [R1+0x348] ;  /* 0x00034800011b7983 */ /* 0x000ee20000300800 */
[----:B------:R-:W-:-:S03]  /*66f60*/  SHF.R.U32.HI R11, RZ, 0x8, R29 ;  /* 0x00000008ff0b7819 */ /* 0x000fc6000001161d */
[----:B------:R0:W-:Y:S04]  /*66f70*/  STL [R1+0x5c], R7 ;  /* 0x00005c0701007387 */ /* 0x0001e80000100800 */
[----:B------:R-:W3:Y:S01]  /*66f80*/  LDL.LU R29, [R1+0x34] ;  /* 0x00003400011d7983 */ /* 0x000ee20000300800 */
[----:B------:R-:W-:Y:S02]  /*66f90*/  SHF.R.U32.HI R21, RZ, 0x8, R25 ;  /* 0x00000008ff157819 */ /* 0x000fe40000011619 */
[----:B------:R-:W-:Y:S02]  /*66fa0*/  LOP3.LUT R11, R11, 0xffff, RZ, 0xc0, !PT ;  /* 0x0000ffff0b0b7812 */ /* 0x000fe400078ec0ff */
[----:B------:R-:W-:Y:S02]  /*66fb0*/  LOP3.LUT R22, R22, 0xffff, RZ, 0xc0, !PT ;  /* 0x0000ffff16167812 */ /* 0x000fe400078ec0ff */
[----:B------:R-:W-:-:S02]  /*66fc0*/  LOP3.LUT R10, R10, 0xffff, RZ, 0xc0, !PT ;  /* 0x0000ffff0a0a7812 */ /* 0x000fc400078ec0ff */
[----:B------:R-:W-:Y:S02]  /*66fd0*/  LOP3.LUT R21, R21, 0xffff, RZ, 0xc0, !PT ;  /* 0x0000ffff15157812 */ /* 0x000fe400078ec0ff */
[----:B------:R-:W-:Y:S02]  /*66fe0*/  LOP3.LUT R8, R8, 0xffff, RZ, 0xc0, !PT ;  /* 0x0000ffff08087812 */ /* 0x000fe400078ec0ff */
[----:B------:R-:W-:Y:S02]  /*66ff0*/  PRMT R9, R11, 0x3340, R22 ;  /* 0x000033400b097816 */ /* 0x000fe40000000016 */
[----:B0-----:R-:W-:Y:S02]  /*67000*/  PRMT R7, R21, 0x3340, R10 ;  /* 0x0000334015077816 */ /* 0x001fe4000000000a */
[----:B------:R-:W-:Y:S01]  /*67010*/  PRMT R20, R8, 0x3340, R1 ;  /* 0x0000334008147816 */ /* 0x000fe20000000001 */
[----:B------:R0:W-:Y:S04]  /*67020*/  STL [R1+0x58], R9 ;  /* 0x0000580901007387 */ /* 0x0001e80000100800 */
[----:B------:R-:W-:Y:S04]  /*67030*/  STL [R1+0x32ac], R20 ;  /* 0x0032ac1401007387 */ /* 0x000fe80000100800 */
[----:B------:R1:W-:Y:S01]  /*67040*/  STL [R1+0x50], R7 ;  /* 0x0000500701007387 */ /* 0x0003e20000100800 */
[----:B--2---:R-:W-:-:S04]  /*67050*/  SHF.R.U32.HI R22, RZ, 0x8, R6 ;  /* 0x00000008ff167819 */ /* 0x004fc80000011606 */
[----:B------:R-:W-:-:S04]  /*67060*/  LOP3.LUT R22, R22, 0xffff, RZ, 0xc0, !PT ;  /* 0x0000ffff16167812 */ /* 0x000fc800078ec0ff */
[----:B------:R-:W-:Y:S02]  /*67070*/  PRMT R22, R22, 0x3340, R1 ;  /* 0x0000334016167816 */ /* 0x000fe40000000001 */
[----:B------:R-:W-:-:S04]  /*67080*/  SHF.R.U32.HI R21, RZ, 0x8, R5 ;  /* 0x00000008ff157819 */ /* 0x000fc80000011605 */
[----:B------:R-:W-:Y:S02]  /*67090*/  LOP3.LUT R21, R21, 0xffff, RZ, 0xc0, !PT ;  /* 0x0000ffff15157812 */ /* 0x000fe400078ec0ff */
[----:B------:R-:W-:Y:S02]  /*670a0*/  SHF.R.U32.HI R10, RZ, 0x8, R4 ;  /* 0x00000008ff0a7819 */ /* 0x000fe40000011604 */
[----:B------:R-:W-:Y:S02]  /*670b0*/  SHF.R.U32.HI R8, RZ, 0x8, R23 ;  /* 0x00000008ff087819 */ /* 0x000fe40000011617 */
[----:B0-----:R-:W-:Y:S02]  /*670c0*/  SHF.R.U32.HI R9, RZ, 0x8, R2 ;  /* 0x00000008ff097819 */ /* 0x001fe40000011602 */
[----:B------:R-:W-:Y:S02]  /*670d0*/  LOP3.LUT R10, R10, 0xffff, RZ, 0xc0, !PT ;  /* 0x0000ffff0a0a7812 */ /* 0x000fe400078ec0ff */
[----:B------:R-:W-:-:S02]  /*670e0*/  LOP3.LUT R8, R8, 0xffff, RZ, 0xc0, !PT ;  /* 0x0000ffff08087812 */ /* 0x000fc400078ec0ff */
[--C-:B------:R-:W-:Y:S02]  /*670f0*/  PRMT R21, R21, 0x3340, R1.reuse ;  /* 0x0000334015157816 */ /* 0x100fe40000000001 */
[----:B------:R-:W-:Y:S02]  /*67100*/  LOP3.LUT R9, R9, 0xffff, RZ, 0xc0, !PT ;  /* 0x0000ffff09097812 */ /* 0x000fe400078ec0ff */
[----:B------:R-:W-:Y:S02]  /*67110*/  PRMT R5, R10, 0x3340, R1 ;  /* 0x000033400a057816 */ /* 0x000fe40000000001 */
[----:B------:R-:W-:Y:S01]  /*67120*/  PRMT R4, R8, 0x3340, R9 ;  /* 0x0000334008047816 */ /* 0x000fe20000000009 */
[----:B------:R-:W-:Y:S04]  /*67130*/  STL [R1+0x32a8], R21 ;  /* 0x0032a81501007387 */ /* 0x000fe80000100800 */
[----:B------:R-:W2:Y:S04]  /*67140*/  LDL.LU R2, [R1+0x48c] ;  /* 0x00048c0001027983 */ /* 0x000ea80000300800 */
[----:B------:R0:W-:Y:S04]  /*67150*/  STL [R1+0x24], R5 ;  /* 0x0000240501007387 */ /* 0x0001e80000100800 */
[----:B------:R-:W-:Y:S04]  /*67160*/  STL [R1+0x329c], R22 ;  /* 0x00329c1601007387 */ /* 0x000fe80000100800 */
[----:B------:R-:W-:Y:S04]  /*67170*/  STL [R1+0x48], R4 ;  /* 0x0000480401007387 */ /* 0x000fe80000100800 */
[----:B------:R-:W2:Y:S04]  /*67180*/  LDL R17, [R1+0x2f4] ;  /* 0x0002f40001117983 */ /* 0x000ea80000100800 */
[----:B------:R-:W2:Y:S04]  /*67190*/  LDL.LU R16, [R1+0x2f0] ;  /* 0x0002f00001107983 */ /* 0x000ea80000300800 */
[----:B------:R-:W2:Y:S04]  /*671a0*/  LDL.LU R15, [R1+0x31c] ;  /* 0x00031c00010f7983 */ /* 0x000ea80000300800 */
[----:B------:R-:W2:Y:S04]  /*671b0*/  LDL.LU R14, [R1+0x318] ;  /* 0x00031800010e7983 */ /* 0x000ea80000300800 */
[----:B------:R-:W2:Y:S04]  /*671c0*/  LDL.LU R26, [R1+0x310] ;  /* 0x00031000011a7983 */ /* 0x000ea80000300800 */
[----:B------:R-:W2:Y:S04]  /*671d0*/  LDL.LU R13, [R1+0x5a4] ;  /* 0x0005a400010d7983 */ /* 0x000ea80000300800 */
[----:B-1----:R-:W2:Y:S01]  /*671e0*/  LDL.LU R7, [R1+0x5a0] ;  /* 0x0005a00001077983 */ /* 0x002ea20000300800 */
[----:B----4-:R-:W-:-:S02]  /*671f0*/  SHF.R.U32.HI R9, RZ, 0x8, R28 ;  /* 0x00000008ff097819 */ /* 0x010fc4000001161c */
[----:B---3--:R-:W-:Y:S02]  /*67200*/  SHF.R.U32.HI R10, RZ, 0x8, R3 ;  /* 0x00000008ff0a7819 */ /* 0x008fe40000011603 */
        /* <DEDUP_REMOVED lines=8> */
[--C-:B------:R-:W-:Y:S02]  /*67290*/  PRMT R24, R24, 0x3340, R1.reuse ;  /* 0x0000334018187816 */ /* 0x100fe40000000001 */
[--C-:B------:R-:W-:Y:S02]  /*672a0*/  PRMT R23, R23, 0x3340, R1.reuse ;  /* 0x0000334017177816 */ /* 0x100fe40000000001 */
[----:B------:R-:W-:Y:S01]  /*672b0*/  LOP3.LUT R8, R8, 0xffff, RZ, 0xc0, !PT ;  /* 0x0000ffff08087812 */ /* 0x000fe200078ec0ff */
[----:B------:R1:W-:Y:S04]  /*672c0*/  STL [R1+0x34], R3 ;  /* 0x0000340301007387 */ /* 0x0003e80000100800 */
[----:B0-----:R-:W3:Y:S04]  /*672d0*/  LDL.LU R5, [R1+0x530] ;  /* 0x0005300001057983 */ /* 0x001ee80000300800 */
[----:B------:R-:W4:Y:S04]  /*672e0*/  LDL R27, [R1+0x4bc] ;  /* 0x0004bc00011b7983 */ /* 0x000f280000100800 */
[----:B------:R-:W4:Y:S04]  /*672f0*/  LDL.LU R28, [R1+0x4cc] ;  /* 0x0004cc00011c7983 */ /* 0x000f280000300800 */
[----:B------:R-:W-:Y:S04]  /*67300*/  STL [R1+0x32a0], R23 ;  /* 0x0032a01701007387 */ /* 0x000fe80000100800 */
[----:B------:R-:W-:Y:S04]  /*67310*/  STL [R1+0x32a4], R24 ;  /* 0x0032a41801007387 */ /* 0x000fe80000100800 */
[----:B------:R-:W4:Y:S01]  /*67320*/  LDL.LU R29, [R1+0x508] ;  /* 0x00050800011d7983 */ /* 0x000f220000300800 */
[----:B-1----:R-:W-:-:S05]  /*67330*/  PRMT R3, R8, 0x3340, R1 ;  /* 0x0000334008037816 */ /* 0x002fca0000000001 */
[----:B------:R0:W-:Y:S04]  /*67340*/  STL [R1+0x18], R3 ;  /* 0x0000180301007387 */ /* 0x0001e80000100800 */
[----:B------:R-:W4:Y:S04]  /*67350*/  LDL R12, [R1+0x394] ;  /* 0x00039400010c7983 */ /* 0x000f280000100800 */
[----:B0-----:R-:W4:Y:S04]  /*67360*/  LDL R3, [R1+0x534] ;  /* 0x0005340001037983 */ /* 0x001f280000100800 */
[----:B------:R-:W4:Y:S04]  /*67370*/  LDL.LU R6, [R1+0x3b4] ;  /* 0x0003b40001067983 */ /* 0x000f280000300800 */
[----:B------:R-:W4:Y:S01]  /*67380*/  LDL.LU R4, [R1+0x38c] ;  /* 0x00038c0001047983 */ /* 0x000f220000300800 */
[----:B--2---:R-:W-:-:S03]  /*67390*/  SHF.R.U32.HI R25, RZ, 0x8, R2 ;  /* 0x00000008ff197819 */ /* 0x004fc60000011602 */
[----:B------:R-:W2:Y:S01]  /*673a0*/  LDL.LU R2, [R1+0x398] ;  /* 0x0003980001027983 */ /* 0x000ea20000300800 */
[----:B------:R-:W-:Y:S02]  /*673b0*/  SHF.R.U32.HI R10, RZ, 0x8, R17 ;  /* 0x00000008ff0a7819 */ /* 0x000fe40000011611 */
[----:B------:R-:W-:Y:S02]  /*673c0*/  SHF.R.U32.HI R9, RZ, 0x8, R16 ;  /* 0x00000008ff097819 */ /* 0x000fe40000011610 */
[----:B------:R-:W-:Y:S02]  /*673d0*/  LOP3.LUT R25, R25, 0xffff, RZ, 0xc0, !PT ;  /* 0x0000ffff19197812 */ /* 0x000fe400078ec0ff */
[----:B------:R-:W-:Y:S02]  /*673e0*/  SHF.R.U32.HI R11, RZ, 0x8, R15 ;  /* 0x00000008ff0b7819 */ /* 0x000fe4000001160f */
[----:B------:R-:W-:Y:S02]  /*673f0*/  SHF.R.U32.HI R26, RZ, 0x8, R26 ;  /* 0x00000008ff1a7819 */ /* 0x000fe4000001161a */
[----:B------:R-:W-:-:S02]  /*67400*/  LOP3.LUT R10, R10, 0xffff, RZ, 0xc0, !PT ;  /* 0x0000ffff0a0a7812 */ /* 0x000fc400078ec0ff */
[----:B------:R-:W-:Y:S02]  /*67410*/  LOP3.LUT R9, R9, 0xffff, RZ, 0xc0, !PT ;  /* 0x0000ffff09097812 */ /* 0x000fe400078ec0ff */
[----:B------:R-:W-:Y:S02]  /*67420*/  SHF.R.U32.HI R8, RZ, 0x8, R14 ;  /* 0x00000008ff087819 */ /* 0x000fe4000001160e */
[----:B------:R-:W-:Y:S02]  /*67430*/  PRMT R25, R25, 0x3340, R1 ;  /* 0x0000334019197816 */ /* 0x000fe40000000001 */
[----:B------:R-:W-:Y:S02]  /*67440*/  LOP3.LUT R26, R26, 0xffff, RZ, 0xc0, !PT ;  /* 0x0000ffff1a1a7812 */ /* 0x000fe400078ec0ff */
[----:B------:R-:W-:Y:S02]  /*67450*/  PRMT R9, R10, 0x3340, R9 ;  /* 0x000033400a097816 */ /* 0x000fe40000000009 */
[----:B------:R-:W-:-:S02]  /*67460*/  LOP3.LUT R11, R11, 0xffff, RZ, 0xc0, !PT ;  /* 0x0000ffff0b0b7812 */ /* 0x000fc400078ec0ff */
[----:B------:R-:W-:Y:S01]  /*67470*/  LOP3.LUT R8, R8, 0xffff, RZ, 0xc0, !PT ;  /* 0x0000ffff08087812 */ /* 0x000fe200078ec0ff */
[----:B------:R-:W-:Y:S01]  /*67480*/  STL [R1+0x3290], R25 ;  /* 0x0032901901007387 */ /* 0x000fe20000100800 */
[----:B------:R-:W-:-:S03]  /*67490*/  PRMT R26, R26, 0x3340, R1 ;  /* 0x000033401a1a7816 */ /* 0x000fc60000000001 */
[----:B------:R0:W-:Y:S01]  /*674a0*/  STL [R1+0x20], R9 ;  /* 0x0000200901007387 */ /* 0x0001e20000100800 */
[----:B------:R-:W-:Y:S02]  /*674b0*/  PRMT R8, R11, 0x3340, R8 ;  /* 0x000033400b087816 */ /* 0x000fe40000000008 */
[----:B------:R-:W-:Y:S01]  /*674c0*/  LOP3.LUT R7, R7, 0xffff, RZ, 0xc0, !PT ;  /* 0x0000ffff07077812 */ /* 0x000fe200078ec0ff */
[----:B------:R-:W-:Y:S04]  /*674d0*/  STL [R1+0x328c], R26 ;  /* 0x00328c1a01007387 */ /* 0x000fe80000100800 */
[----:B------:R-:W-:Y:S01]  /*674e0*/  STL [R1+0x1c], R8 ;  /* 0x00001c0801007387 */ /* 0x000fe20000100800 */
[----:B0-----:R-:W-:-:S05]  /*674f0*/  LOP3.LUT R9, R13, 0xffff, RZ, 0xc0, !PT ;  /* 0x0000ffff0d097812 */ /* 0x001fca00078ec0ff */
[----:B------:R-:W-:Y:S04]  /*67500*/  STL [R1+0x60], R9 ;  /* 0x0000600901007387 */ /* 0x000fe80000100800 */
[----:B------:R-:W-:Y:S01]  /*67510*/  STL [R1+0x64], R7 ;  /* 0x0000640701007387 */ /* 0x000fe20000100800 */
[----:B---3--:R-:W-:-:S05]  /*67520*/  LOP3.LUT R5, R5, 0xffff, RZ, 0xc0, !PT ;  /* 0x0000ffff05057812 */ /* 0x008fca00078ec0ff */
[----:B------:R-:W-:Y:S01]  /*67530*/  STL [R1+0x68], R5 ;  /* 0x0000680501007387 */ /* 0x000fe20000100800 */
[----:B----4-:R-:W-:-:S05]  /*67540*/  LOP3.LUT R3, R3, 0xffff, RZ, 0xc0, !PT ;  /* 0x0000ffff03037812 */ /* 0x010fca00078ec0ff */
[----:B------:R-:W-:Y:S04]  /*67550*/  STL [R1+0x70], R3 ;  /* 0x0000700301007387 */ /* 0x000fe80000100800 */
[----:B------:R-:W3:Y:S04]  /*67560*/  LDL.LU R24, [R1+0x140] ;  /* 0x0001400001187983 */ /* 0x000ee80000300800 */
[----:B---3--:R0:W-:Y:S04]  /*67570*/  STL [R1+0x3320], R24 ;  /* 0x0033201801007387 */ /* 0x0081e80000100800 */
[----:B0-----:R-:W3:Y:S04]  /*67580*/  LDL.LU R24, [R1+0x160] ;  /* 0x0001600001187983 */ /* 0x001ee80000300800 */
[----:B------:R-:W4:Y:S04]  /*67590*/  LDL.LU R23, [R1+0x1d8] ;  /* 0x0001d80001177983 */ /* 0x000f280000300800 */
[----:B------:R-:W2:Y:S04]  /*675a0*/  LDL.LU R22, [R1+0x194] ;  /* 0x0001940001167983 */ /* 0x000ea80000300800 */
[----:B--2---:R0:W-:Y:S04]  /*675b0*/  STL [R1+0x3318], R22 ;  /* 0x0033181601007387 */ /* 0x0041e80000100800 */
[----:B0-----:R-:W2:Y:S04]  /*675c0*/  LDL.LU R22, [R1+0x1bc] ;  /* 0x0001bc0001167983 */ /* 0x001ea80000300800 */
        /* <DEDUP_REMOVED lines=14> */
[----:B------:R-:W2:Y:S01]  /*676b0*/  LDL.LU R17, [R1+0x184] ;  /* 0x0001840001117983 */ /* 0x000ea20000300800 */
[----:B------:R-:W-:-:S02]  /*676c0*/  PRMT R8, R12, 0x4210, R9 ;  /* 0x000042100c087816 */ /* 0x000fc40000000009 */
[----:B------:R-:W-:Y:S02]  /*676d0*/  SHF.R.U32.HI R27, RZ, 0x8, R27 ;  /* 0x00000008ff1b7819 */ /* 0x000fe4000001161b */
[----:B------:R-:W-:Y:S02]  /*676e0*/  PRMT R9, R6, 0x4210, R7 ;  /* 0x0000421006097816 */ /* 0x000fe40000000007 */
[----:B------:R-:W-:Y:S02]  /*676f0*/  SHF.R.U32.HI R28, RZ, 0x8, R28 ;  /* 0x00000008ff1c7819 */ /* 0x000fe4000001161c */
[----:B------:R-:W-:Y:S02]  /*67700*/  PRMT R10, R4, 0x4210, R5 ;  /* 0x00004210040a7816 */ /* 0x000fe40000000005 */
[----:B------:R-:W-:Y:S02]  /*67710*/  SHF.R.U32.HI R29, RZ, 0x8, R29 ;  /* 0x00000008ff1d7819 */ /* 0x000fe4000001161d */
[----:B------:R-:W-:-:S02]  /*67720*/  LOP3.LUT R27, R27, 0xffff, RZ, 0xc0, !PT ;  /* 0x0000ffff1b1b7812 */ /* 0x000fc400078ec0ff */
[----:B------:R-:W-:Y:S02]  /*67730*/  PRMT R11, R2, 0x4210, R3 ;  /* 0x00004210020b7816 */ /* 0x000fe40000000003 */
[----:B------:R-:W-:Y:S02]  /*67740*/  LOP3.LUT R28, R28, 0xffff, RZ, 0xc0, !PT ;  /* 0x0000ffff1c1c7812 */ /* 0x000fe400078ec0ff */
[----:B------:R-:W-:Y:S02]  /*67750*/  LOP3.LUT R29, R29, 0xffff, RZ, 0xc0, !PT ;  /* 0x0000ffff1d1d7812 */ /* 0x000fe400078ec0ff */
[--C-:B------:R-:W-:Y:S02]  /*67760*/  PRMT R27, R27, 0x3340, R1.reuse ;  /* 0x000033401b1b7816 */ /* 0x100fe40000000001 */
[--C-:B------:R-:W-:Y:S02]  /*67770*/  PRMT R28, R28, 0x3340, R1.reuse ;  /* 0x000033401c1c7816 */ /* 0x100fe40000000001 */
[----:B------:R-:W-:Y:S01]  /*67780*/  PRMT R29, R29, 0x3340, R1 ;  /* 0x000033401d1d7816 */ /* 0x000fe20000000001 */
[----:B------:R-:W-:Y:S01]  /*67790*/  STSM.16.M88.4 [R0], R8 ;  /* 0x0000000800007844 */ /* 0x000fe20000000200 */
[----:B------:R-:W-:Y:S01]  /*677a0*/  PRMT R22, R22, 0x5410, R15 ;  /* 0x0000541016167816 */ /* 0x000fe2000000000f */
[----:B------:R-:W-:Y:S06]  /*677b0*/  BAR.SYNC.DEFER_BLOCKING 0x0 ;  /* 0x0000000000007b1d */ /* 0x000fec0000010000 */
        /* <DEDUP_REMOVED lines=15> */
[----:B------:R-:W2:Y:S04]  /*678b0*/  LDL.LU R19, [R1] ;  /* 0x0000000001137983 */ /* 0x000ea80000300800 */
[----:B------:R-:W2:Y:S04]  /*678c0*/  LDL.LU R12, [R1+0x150] ;  /* 0x00015000010c7983 */ /* 0x000ea80000300800 */
[----:B------:R0:W-:Y:S04]  /*678d0*/  STL [R1+0x3288], R27 ;  /* 0x0032881b01007387 */ /* 0x0001e80000100800 */
[----:B0-----:R-:W2:Y:S04]  /*678e0*/  LDL.LU R27, [R1+0x15c] ;  /* 0x00015c00011b7983 */ /* 0x001ea80000300800 */
[----:B------:R0:W-:Y:S04]  /*678f0*/  STL [R1+0x3294], R28 ;  /* 0x0032941c01007387 */ /* 0x0001e80000100800 */
[----:B0-----:R-:W2:Y:S04]  /*67900*/  LDL.LU R28, [R1+0xc] ;  /* 0x00000c00011c7983 */ /* 0x001ea80000300800 */
[----:B------:R0:W-:Y:S04]  /*67910*/  STL [R1+0x3298], R29 ;  /* 0x0032981d01007387 */ /* 0x0001e80000100800 */
[----:B0-----:R-:W2:Y:S04]  /*67920*/  LDL.LU R29, [R1+0x164] ;  /* 0x00016400011d7983 */ /* 0x001ea80000300800 */
[----:B------:R-:W3:Y:S04]  /*67930*/  LDL.LU R11, [R1+0x1dc] ;  /* 0x0001dc00010b7983 */ /* 0x000ee80000300800 */
[----:B------:R-:W2:Y:S04]  /*67940*/  LDL.LU R8, [R1+0xf4] ;  /* 0x0000f40001087983 */ /* 0x000ea80000300800 */
[----:B------:R-:W2:Y:S04]  /*67950*/  LDL.LU R9, [R1+0x168] ;  /* 0x0001680001097983 */ /* 0x000ea80000300800 */
[----:B------:R-:W2:Y:S04]  /*67960*/  LDL.LU R10, [R1+0x8] ;  /* 0x00000800010a7983 */ /* 0x000ea80000300800 */
[----:B------:R0:W-:Y:S04]  /*67970*/  STL [R1+0x32b0], R0 ;  /* 0x0032b00001007387 */ /* 0x0001e80000100800 */
[----:B0-----:R-:W2:Y:S01]  /*67980*/  LDL.LU R0, [R1+0x16c] ;  /* 0x00016c0001007983 */ /* 0x001ea20000300800 */
[----:B---3--:R-:W-:-:S03]  /*67990*/  PRMT R11, R11, 0x5410, R24 ;  /* 0x000054100b0b7816 */ /* 0x008fc60000000018 */
[----:B------:R-:W4:Y:S04]  /*679a0*/  LDL.LU R24, [R1+0x3320] ;  /* 0x0033200001187983 */ /* 0x000f280000300800 */
[----:B------:R0:W-:Y:S04]  /*679b0*/  STL [R1+0x2a4], R11 ;  /* 0x0002a40b01007387 */ /* 0x0001e80000100800 */
[----:B0-----:R-:W3:Y:S01]  /*679c0*/  LDL.LU R11, [R1+0x148] ;  /* 0x00014800010b7983 */ /* 0x001ee20000300800 */
[----:B----4-:R-:W-:-:S03]  /*679d0*/  PRMT R23, R23, 0x5410, R24 ;  /* 0x0000541017177816 */ /* 0x010fc60000000018 */
[----:B------:R-:W4:Y:S04]  /*679e0*/  LDL.LU R24, [R1+0x144] ;  /* 0x0001440001187983 */ /* 0x000f280000300800 */
[----:B------:R0:W-:Y:S04]  /*679f0*/  STL [R1+0x2a8], R23 ;  /* 0x0002a81701007387 */ /* 0x0001e80000100800 */
[----:B0-----:R-:W2:Y:S04]  /*67a00*/  LDL.LU R23, [R1+0x138] ;  /* 0x0001380001177983 */ /* 0x001ea80000300800 */
[----:B------:R-:W2:Y:S04]  /*67a10*/  LDL.LU R15, [R1+0x331c] ;  /* 0x00331c00010f7983 */ /* 0x000ea80000300800 */
[----:B------:R0:W-:Y:S04]  /*67a20*/  STL [R1+0x2ac], R22 ;  /* 0x0002ac1601007387 */ /* 0x0001e80000100800 */
[----:B0-----:R-:W2:Y:S02]  /*67a30*/  LDL.LU R22, [R1+0x3318] ;  /* 0x0033180001167983 */ /* 0x001ea40000300800 */
[----:B--2---:R-:W-:-:S02]  /*67a40*/  PRMT R22, R22, 0x5410, R15 ;  /* 0x0000541016167816 */ /* 0x004fc4000000000f */
[----:B------:R-:W2:Y:S04]  /*67a50*/  LDL.LU R15, [R1+0x3314] ;  /* 0x00331400010f7983 */ /* 0x000ea80000300800 */
[----:B------:R0:W-:Y:S04]  /*67a60*/  STL [R1+0x29c], R22 ;  /* 0x00029c1601007387 */ /* 0x0001e80000100800 */
[----:B0-----:R-:W3:Y:S01]  /*67a70*/  LDL.LU R22, [R1+0x13c] ;  /* 0x00013c0001167983 */ /* 0x001ee20000300800 */
[----:B--2---:R-:W-:-:S03]  /*67a80*/  PRMT R15, R15, 0x5410, R18 ;  /* 0x000054100f0f7816 */ /* 0x004fc60000000012 */
        /* <DEDUP_REMOVED lines=10> */
[----:B0-----:R-:W2:Y:S01]  /*67b30*/  LDL.LU R18, [R1+0x3300] ;  /* 0x0033000001127983 */ /* 0x001ea20000300800 */
[----:B------:R-:W-:Y:S02]  /*67b40*/  PRMT R14, R14, 0x5410, R16 ;  /* 0x000054100e0e7816 */ /* 0x000fe40000000010 */
[----:B------:R-:W-:-:S02]  /*67b50*/  PRMT R7, R7, 0x5410, R13 ;  /* 0x0000541007077816 */ /* 0x000fc4000000000d */
[----:B------:R-:W-:Y:S02]  /*67b60*/  PRMT R5, R5, 0x5410, R6 ;  /* 0x0000541005057816 */ /* 0x000fe40000000006 */
[----:B------:R-:W-:Y:S02]  /*67b70*/  PRMT R3, R3, 0x5410, R4 ;  /* 0x0000541003037816 */ /* 0x000fe40000000004 */
[----:B------:R-:W-:Y:S02]  /*67b80*/  PRMT R0, R0, 0x5410, R2 ;  /* 0x0000541000007816 */ /* 0x000fe40000000002 */
[----:B------:R-:W-:Y:S02]  /*67b90*/  PRMT R9, R9, 0x5410, R8 ;  /* 0x0000541009097816 */ /* 0x000fe40000000008 */
[----:B------:R-:W-:Y:S02]  /*67ba0*/  PRMT R8, R29, 0x5410, R10 ;  /* 0x000054101d087816 */ /* 0x000fe4000000000a */
[----:B--2---:R-:W-:-:S02]  /*67bb0*/  PRMT R17, R17, 0x5410, R18 ;  /* 0x0000541011117816 */ /* 0x004fc40000000012 */
[----:B------:R-:W2:Y:S04]  /*67bc0*/  LDL.LU R18, [R1+0x32fc] ;  /* 0x0032fc0001127983 */ /* 0x000ea80000300800 */
[----:B------:R0:W-:Y:S04]  /*67bd0*/  STL [R1+0x294], R17 ;  /* 0x0002941101007387 */ /* 0x0001e80000100800 */
[----:B0-----:R-:W2:Y:S04]  /*67be0*/  LDL.LU R17, [R1+0x32f8] ;  /* 0x0032f80001117983 */ /* 0x001ea80000300800 */
[----:B------:R-:W2:Y:S04]  /*67bf0*/  LDL.LU R16, [R1+0x32f4] ;  /* 0x0032f40001107983 */ /* 0x000ea80000300800 */
[----:B------:R0:W-:Y:S04]  /*67c00*/  STL [R1+0x290], R14 ;  /* 0x0002900e01007387 */ /* 0x0001e80000100800 */
[----:B0-----:R-:W2:Y:S04]  /*67c10*/  LDL.LU R14, [R1+0x32f0] ;  /* 0x0032f000010e7983 */ /* 0x001ea80000300800 */
[----:B------:R-:W2:Y:S04]  /*67c20*/  LDL.LU R13, [R1+0x32ec] ;  /* 0x0032ec00010d7983 */ /* 0x000ea80000300800 */
[----:B------:R0:W-:Y:S04]  /*67c30*/  STL [R1+0x280], R7 ;  /* 0x0002800701007387 */ /* 0x0001e80000100800 */
[----:B0-----:R-:W2:Y:S04]  /*67c40*/  LDL.LU R7, [R1+0x32e8] ;  /* 0x0032e80001077983 */ /* 0x001ea80000300800 */
[----:B------:R-:W3:Y:S04]  /*67c50*/  LDL.LU R6, [R1+0x32e4] ;  /* 0x0032e40001067983 */ /* 0x000ee80000300800 */
[----:B------:R0:W-:Y:S04]  /*67c60*/  STL [R1+0x288], R5 ;  /* 0x0002880501007387 */ /* 0x0001e80000100800 */
[----:B0-----:R-:W2:Y:S04]  /*67c70*/  LDL.LU R5, [R1+0x32e0] ;  /* 0x0032e00001057983 */ /* 0x001ea80000300800 */
[----:B------:R-:W2:Y:S04]  /*67c80*/  LDL.LU R4, [R1+0x32dc] ;  /* 0x0032dc0001047983 */ /* 0x000ea80000300800 */
[----:B------:R0:W-:Y:S04]  /*67c90*/  STL [R1+0x284], R3 ;  /* 0x0002840301007387 */ /* 0x0001e80000100800 */
[----:B0-----:R-:W4:Y:S04]  /*67ca0*/  LDL.LU R3, [R1+0x32d8] ;  /* 0x0032d80001037983 */ /* 0x001f280000300800 */
[----:B------:R-:W2:Y:S04]  /*67cb0*/  LDL.LU R2, [R1+0x32d4] ;  /* 0x0032d40001027983 */ /* 0x000ea80000300800 */
[----:B------:R0:W-:Y:S04]  /*67cc0*/  STL [R1+0x228], R0 ;  /* 0x0002280001007387 */ /* 0x0001e80000100800 */
[----:B------:R1:W-:Y:S04]  /*67cd0*/  STL [R1+0x22c], R9 ;  /* 0x00022c0901007387 */ /* 0x0003e80000100800 */
[----:B------:R-:W-:Y:S01]  /*67ce0*/  STL [R1+0x220], R8 ;  /* 0x0002200801007387 */ /* 0x000fe20000100800 */
[----:B0-----:R-:W-:-:S02]  /*67cf0*/  PRMT R0, R27, 0x5410, R28 ;  /* 0x000054101b007816 */ /* 0x001fc4000000001c */
[----:B-1----:R-:W-:-:S03]  /*67d00*/  PRMT R9, R25, 0x5410, R26 ;  /* 0x0000541019097816 */ /* 0x002fc6000000001a */
[----:B------:R0:W-:Y:S04]  /*67d10*/  STL [R1+0x224], R0 ;  /* 0x0002240001007387 */ /* 0x0001e80000100800 */
[----:B------:R-:W-:Y:S01]  /*67d20*/  STL [R1+0x108], R9 ;  /* 0x0001080901007387 */ /* 0x000fe20000100800 */
[----:B0-----:R-:W-:-:S03]  /*67d30*/  PRMT R0, R12, 0x5410, R19 ;  /* 0x000054100c007816 */ /* 0x001fc60000000013 */
[----:B------:R-:W4:Y:S01]  /*67d40*/  LDL.LU R12, [R1+0x134] ;  /* 0x00013400010c7983 */ /* 0x000f220000300800 */
[----:B------:R-:W-:-:S05]  /*67d50*/  PRMT R8, R20, 0x5410, R21 ;  /* 0x0000541014087816 */ /* 0x000fca0000000015 */
[----:B------:R2:W-:Y:S04]  /*67d60*/  STL [R1+0x10c], R8 ;  /* 0x00010c0801007387 */ /* 0x0005e80000100800 */
[----:B------:R-:W4:Y:S04]  /*67d70*/  LDL.LU R21, [R1+0x128] ;  /* 0x0001280001157983 */ /* 0x000f280000300800 */
[----:B------:R4:W-:Y:S04]  /*67d80*/  STL [R1+0xf4], R0 ;  /* 0x0000f40001007387 */ /* 0x0009e80000100800 */
[----:B------:R-:W4:Y:S04]  /*67d90*/  LDL.LU R20, [R1+0x120] ;  /* 0x0001200001147983 */ /* 0x000f280000300800 */
[----:B------:R-:W4:Y:S04]  /*67da0*/  LDL.LU R29, [R1+0xb8] ;  /* 0x0000b800011d7983 */ /* 0x000f280000300800 */
[----:B------:R-:W4:Y:S04]  /*67db0*/  LDL.LU R28, [R1+0x11c] ;  /* 0x00011c00011c7983 */ /* 0x000f280000300800 */
[----:B------:R-:W4:Y:S04]  /*67dc0*/  LDL.LU R27, [R1+0xa0] ;  /* 0x0000a000011b7983 */ /* 0x000f280000300800 */
[----:B------:R-:W4:Y:S04]  /*67dd0*/  LDL.LU R26, [R1+0xe4] ;  /* 0x0000e400011a7983 */ /* 0x000f280000300800 */
[----:B------:R-:W4:Y:S04]  /*67de0*/  LDL.LU R25, [R1+0x98] ;  /* 0x0000980001197983 */ /* 0x000f280000300800 */
[----:B------:R-:W4:Y:S01]  /*67df0*/  LDL.LU R19, [R1+0x114] ;  /* 0x0001140001137983 */ /* 0x000f220000300800 */
[----:B---3--:R-:W-:-:S02]  /*67e00*/  PRMT R6, R15, 0x5410, R6 ;  /* 0x000054100f067816 */ /* 0x008fc40000000006 */
[----:B--2---:R-:W-:Y:S02]  /*67e10*/  PRMT R8, R11, 0x5410, R2 ;  /* 0x000054100b087816 */ /* 0x004fe40000000002 */
[----:B------:R-:W-:Y:S02]  /*67e20*/  PRMT R2, R23, 0x5410, R4 ;  /* 0x0000541017027816 */ /* 0x000fe40000000004 */
[----:B----4-:R-:W-:Y:S02]  /*67e30*/  PRMT R0, R24, 0x5410, R3 ;  /* 0x0000541018007816 */ /* 0x010fe40000000003 */
[----:B------:R-:W-:Y:S01]  /*67e40*/  PRMT R3, R22, 0x5410, R5 ;  /* 0x0000541016037816 */ /* 0x000fe20000000005 */
[----:B------:R-:W-:Y:S04]  /*67e50*/  STL [R1+0xec], R8 ;  /* 0x0000ec0801007387 */ /* 0x000fe80000100800 */
[----:B------:R0:W-:Y:S04]  /*67e60*/  STL [R1+0x32b4], R2 ;  /* 0x0032b40201007387 */ /* 0x0001e80000100800 */
[----:B------:R-:W-:Y:S04]  /*67e70*/  STL [R1+0xf0], R0 ;  /* 0x0000f00001007387 */ /* 0x000fe80000100800 */
[----:B0-----:R-:W2:Y:S04]  /*67e80*/  LDL.LU R2, [R1+0x118] ;  /* 0x0001180001027983 */ /* 0x001ea80000300800 */
[----:B------:R0:W-:Y:S04]  /*67e90*/  STL [R1+0x32b8], R3 ;  /* 0x0032b80301007387 */ /* 0x0001e80000100800 */
        /* <DEDUP_REMOVED lines=12> */
[----:B------:R0:W-:Y:S01]  /*67f60*/  STL [R1+0x32bc], R6 ;  /* 0x0032bc0601007387 */ /* 0x0001e20000100800 */
[----:B------:R-:W-:-:S03]  /*67f70*/  PRMT R7, R12, 0x5410, R7 ;  /* 0x000054100c077816 */ /* 0x000fc60000000007 */
[----:B0-----:R-:W4:Y:S04]  /*67f80*/  LDL.LU R6, [R1+0xd0] ;  /* 0x0000d00001067983 */ /* 0x001f280000300800 */
[----:B------:R-:W4:Y:S04]  /*67f90*/  LDL.LU R12, [R1+0x32d0] ;  /* 0x0032d000010c7983 */ /* 0x000f280000300800 */
[----:B------:R-:W-:Y:S01]  /*67fa0*/  STL [R1+0x32c4], R7 ;  /* 0x0032c40701007387 */ /* 0x000fe20000100800 */
[----:B--2---:R-:W-:Y:S02]  /*67fb0*/  PRMT R14, R2, 0x5410, R14 ;  /* 0x00005410020e7816 */ /* 0x004fe4000000000e */
[----:B------:R-:W-:-:S02]  /*67fc0*/  PRMT R2, R19, 0x5410, R25 ;  /* 0x0000541013027816 */ /* 0x000fc40000000019 */
[----:B---3--:R-:W-:Y:S02]  /*67fd0*/  PRMT R13, R3, 0x5410, R13 ;  /* 0x00005410030d7816 */ /* 0x008fe4000000000d */
[----:B------:R-:W-:Y:S02]  /*67fe0*/  PRMT R3, R26, 0x5410, R27 ;  /* 0x000054101a037816 */ /* 0x000fe4000000001b */
[----:B----4-:R-:W-:Y:S02]  /*67ff0*/  PRMT R6, R21, 0x5410, R6 ;  /* 0x0000541015067816 */ /* 0x010fe40000000006 */
[----:B------:R-:W-:Y:S01]  /*68000*/  PRMT R12, R20, 0x5410, R12 ;  /* 0x00005410140c7816 */ /* 0x000fe2000000000c */
[----:B------:R-:W2:Y:S04]  /*68010*/  LDL.LU R21, [R1+0xd4] ;  /* 0x0000d40001157983 */ /* 0x000ea80000300800 */
[----:B------:R0:W-:Y:S04]  /*68020*/  STL [R1+0xe8], R6 ;  /* 0x0000e80601007387 */ /* 0x0001e80000100800 */
[----:B------:R-:W3:Y:S04]  /*68030*/  LDL.LU R20, [R1+0xb0] ;  /* 0x0000b00001147983 */ /* 0x000ee80000300800 */
[----:B------:R1:W-:Y:S01]  /*68040*/  STL [R1+0x32c8], R12 ;  /* 0x0032c80c01007387 */ /* 0x0003e20000100800 */
[----:B0-----:R-:W-:-:S05]  /*68050*/  PRMT R6, R28, 0x5410, R29 ;  /* 0x000054101c067816 */ /* 0x001fca000000001d */
[----:B------:R0:W-:Y:S04]  /*68060*/  STL [R1], R6 ;  /* 0x0000000601007387 */ /* 0x0001e80000100800 */
[----:B-1----:R-:W4:Y:S04]  /*68070*/  LDL.LU R12, [R1+0xbc] ;  /* 0x0000bc00010c7983 */ /* 0x002f280000300800 */
[----:B------:R1:W-:Y:S04]  /*68080*/  STL [R1+0xe4], R3 ;  /* 0x0000e40301007387 */ /* 0x0003e80000100800 */
[----:B------:R-:W3:Y:S04]  /*68090*/  LDL.LU R7, [R1+0x14] ;  /* 0x0000140001077983 */ /* 0x000ee80000300800 */
[----:B------:R1:W-:Y:S04]  /*680a0*/  STL [R1+0xe0], R2 ;  /* 0x0000e00201007387 */ /* 0x0003e80000100800 */
[----:B------:R-:W3:Y:S04]  /*680b0*/  LDL.LU R19, [R1+0xac] ;  /* 0x0000ac0001137983 */ /* 0x000ee80000300800 */
[----:B0-----:R-:W3:Y:S04]  /*680c0*/  LDL.LU R6, [R1+0xa4] ;  /* 0x0000a40001067983 */ /* 0x001ee80000300800 */
[----:B-1----:R-:W3:Y:S04]  /*680d0*/  LDL.LU R3, [R1+0x28] ;  /* 0x0000280001037983 */ /* 0x002ee80000300800 */
[----:B------:R-:W3:Y:S04]  /*680e0*/  LDL.LU R2, [R1+0xa8] ;  /* 0x0000a80001027983 */ /* 0x000ee80000300800 */
[----:B------:R-:W3:Y:S04]  /*680f0*/  LDL.LU R29, [R1+0x88] ;  /* 0x00008800011d7983 */ /* 0x000ee80000300800 */
[----:B------:R-:W3:Y:S04]  /*68100*/  LDL.LU R28, [R1+0x30] ;  /* 0x00003000011c7983 */ /* 0x000ee80000300800 */
[----:B------:R-:W3:Y:S04]  /*68110*/  LDL.LU R27, [R1+0x94] ;  /* 0x00009400011b7983 */ /* 0x000ee80000300800 */
[----:B------:R-:W3:Y:S04]  /*68120*/  LDL.LU R26, [R1+0x54] ;  /* 0x00005400011a7983 */ /* 0x000ee80000300800 */
[----:B------:R-:W3:Y:S01]  /*68130*/  LDL.LU R25, [R1+0x7c] ;  /* 0x00007c0001197983 */ /* 0x000ee20000300800 */
[----:B------:R-:W-:-:S03]  /*68140*/  PRMT R5, R5, 0x5410, R15 ;  /* 0x0000541005057816 */ /* 0x000fc6000000000f */
[----:B------:R-:W3:Y:S01]  /*68150*/  LDL.LU R15, [R1+0x32cc] ;  /* 0x0032cc00010f7983 */ /* 0x000ee20000300800 */
[----:B------:R-:W-:Y:S02]  /*68160*/  PRMT R4, R0, 0x5410, R4 ;  /* 0x0000541000047816 */ /* 0x000fe40000000004 */
[----:B------:R-:W-:Y:S01]  /*68170*/  PRMT R0, R9, 0x5410, R8 ;  /* 0x0000541009007816 */ /* 0x000fe20000000008 */
[----:B------:R-:W-:Y:S04]  /*68180*/  STL [R1+0x98], R5 ;  /* 0x0000980501007387 */ /* 0x000fe80000100800 */
[----:B------:R-:W3:Y:S04]  /*68190*/  LDL R8, [R1+0x74] ;  /* 0x0000740001087983 */ /* 0x000ee80000100800 */
[----:B------:R0:W-:Y:S04]  /*681a0*/  STL [R1+0x9c], R4 ;  /* 0x00009c0401007387 */ /* 0x0001e80000100800 */
[----:B------:R1:W-:Y:S01]  /*681b0*/  STL [R1+0xa0], R0 ;  /* 0x0000a00001007387 */ /* 0x0003e20000100800 */
[----:B0-----:R-:W-:-:S02]  /*681c0*/  PRMT R4, R11, 0x5410, R10 ;  /* 0x000054100b047816 */ /* 0x001fc4000000000a */
[----:B------:R-:W-:Y:S01]  /*681d0*/  PRMT R5, R23, 0x5410, R24 ;  /* 0x0000541017057816 */ /* 0x000fe20000000018 */
[----:B-1----:R-:W3:Y:S04]  /*681e0*/  LDL.LU R0, [R1+0x3c] ;  /* 0x00003c0001007983 */ /* 0x002ee80000300800 */
[----:B------:R-:W-:Y:S04]  /*681f0*/  STL [R1+0x90], R4 ;  /* 0x0000900401007387 */ /* 0x000fe80000100800 */
[----:B------:R2:W-:Y:S02]  /*68200*/  STL [R1+0x8c], R5 ;  /* 0x00008c0501007387 */ /* 0x0005e40000100800 */
[----:B--2---:R-:W-:-:S02]  /*68210*/  PRMT R5, R21, 0x5410, R16 ;  /* 0x0000541015057816 */ /* 0x004fc40000000010 */
[----:B----4-:R-:W-:Y:S02]  /*68220*/  PRMT R18, R12, 0x5410, R18 ;  /* 0x000054100c127816 */ /* 0x010fe40000000012 */
[----:B---3--:R-:W-:Y:S02]  /*68230*/  PRMT R4, R22, 0x5410, R15 ;  /* 0x0000541016047816 */ /* 0x008fe4000000000f */
[----:B------:R-:W2:Y:S04]  /*68240*/  LDL.LU R15, [R1+0x38] ;  /* 0x00003800010f7983 */ /* 0x000ea80000300800 */
[----:B------:R-:W3:Y:S04]  /*68250*/  LDL.LU R9, [R1+0x44] ;  /* 0x0000440001097983 */ /* 0x000ee80000300800 */
[----:B------:R0:W-:Y:S04]  /*68260*/  STL [R1+0x10], R4 ;  /* 0x0000100401007387 */ /* 0x0001e80000100800 */
[----:B------:R-:W3:Y:S04]  /*68270*/  LDL.LU R10, [R1+0x6c] ;  /* 0x00006c00010a7983 */ /* 0x000ee80000300800 */
[----:B------:R-:W4:Y:S04]  /*68280*/  LDL.LU R16, [R1+0x78] ;  /* 0x0000780001107983 */ /* 0x000f280000300800 */
[----:B------:R1:W-:Y:S01]  /*68290*/  STL [R1+0xc], R5 ;  /* 0x00000c0501007387 */ /* 0x0003e20000100800 */
[----:B0-----:R-:W-:-:S03]  /*682a0*/  PRMT R4, R20, 0x5410, R17 ;  /* 0x0000541014047816 */ /* 0x001fc60000000011 */
[----:B------:R-:W2:Y:S04]  /*682b0*/  LDL.LU R17, [R1+0x2c] ;  /* 0x00002c0001117983 */ /* 0x000ea80000300800 */
[----:B------:R-:W2:Y:S04]  /*682c0*/  LDL.LU R20, [R1+0x40] ;  /* 0x0000400001147983 */ /* 0x000ea80000300800 */
[----:B------:R0:W-:Y:S04]  /*682d0*/  STL [R1+0x8], R4 ;  /* 0x0000080401007387 */ /* 0x0001e80000100800 */
[----:B------:R-:W2:Y:S04]  /*682e0*/  LDL.LU R11, [R1+0x5c] ;  /* 0x00005c00010b7983 */ /* 0x000ea80000300800 */
[----:B------:R-:W2:Y:S04]  /*682f0*/  LDL.LU R21, [R1+0x50] ;  /* 0x0000500001157983 */ /* 0x000ea80000300800 */
[----:B------:R-:W2:Y:S04]  /*68300*/  LDL.LU R24, [R1+0x58] ;  /* 0x0000580001187983 */ /* 0x000ea80000300800 */
[----:B------:R-:W2:Y:S04]  /*68310*/  LDL.LU R23, [R1+0x24] ;  /* 0x0000240001177983 */ /* 0x000ea80000300800 */
[----:B------:R-:W2:Y:S04]  /*68320*/  LDL.LU R22, [R1+0x48] ;  /* 0x0000480001167983 */ /* 0x000ea80000300800 */
[----:B-1----:R-:W2:Y:S01]  /*68330*/  LDL.LU R5, [R1+0x100] ;  /* 0x0001000001057983 */ /* 0x002ea20000300800 */
[----:B------:R-:W-:-:S03]  /*68340*/  PRMT R19, R19, 0x5410, R7 ;  /* 0x0000541013137816 */ /* 0x000fc60000000007 */
[----:B0-----:R-:W2:Y:S04]  /*68350*/  LDL.LU R4, [R1+0x34] ;  /* 0x0000340001047983 */ /* 0x001ea80000300800 */
[----:B------:R-:W2:Y:S04]  /*68360*/  LDL.LU R12, [R1+0x32c8] ;  /* 0x0032c800010c7983 */ /* 0x000ea80000300800 */
[----:B------:R0:W-:Y:S04]  /*68370*/  STL [R1+0x4], R18 ;  /* 0x0000041201007387 */ /* 0x0001e80000100800 */
[----:B0-----:R-:W4:Y:S04]  /*68380*/  LDL.LU R18, [R1+0x4c] ;  /* 0x00004c0001127983 */ /* 0x001f280000300800 */
[----:B------:R-:W2:Y:S04]  /*68390*/  LDL.LU R7, [R1+0x32c4] ;  /* 0x0032c40001077983 */ /* 0x000ea80000300800 */
[----:B------:R0:W-:Y:S04]  /*683a0*/  STL [R1+0x84], R19 ;  /* 0x0000841301007387 */ /* 0x0001e80000100800 */
[----:B0-----:R-:W2:Y:S01]  /*683b0*/  LDL.LU R19, [R1+0x32c0] ;  /* 0x0032c00001137983 */ /* 0x001ea20000300800 */
[----:B------:R-:W-:-:S02]  /*683c0*/  PRMT R2, R2, 0x5410, R3 ;  /* 0x0000541002027816 */ /* 0x000fc40000000003 */
[----:B------:R-:W-:Y:S02]  /*683d0*/  PRMT R27, R27, 0x5410, R28 ;  /* 0x000054101b1b7816 */ /* 0x000fe4000000001c */
[----:B--2---:R-:W-:Y:S02]  /*683e0*/  PRMT R19, R6, 0x5410, R19 ;  /* 0x0000541006137816 */ /* 0x004fe40000000013 */
[----:B------:R-:W2:Y:S04]  /*683f0*/  LDL.LU R6, [R1+0x32bc] ;  /* 0x0032bc0001067983 */ /* 0x000ea80000300800 */
[----:B------:R0:W-:Y:S04]  /*68400*/  STL [R1+0x14], R19 ;  /* 0x0000141301007387 */ /* 0x0001e80000100800 */
[----:B0-----:R-:W2:Y:S01]  /*68410*/  LDL.LU R19, [R1+0x80] ;  /* 0x0000800001137983 */ /* 0x001ea20000300800 */
[----:B------:R-:W-:-:S03]  /*68420*/  PRMT R29, R29, 0x5410, R17 ;  /* 0x000054101d1d7816 */ /* 0x000fc60000000011 */
[----:B------:R-:W2:Y:S04]  /*68430*/  LDL.LU R3, [R1+0x32b8] ;  /* 0x0032b80001037983 */ /* 0x000ea80000300800 */
[----:B------:R0:W-:Y:S01]  /*68440*/  STL [R1+0x28], R2 ;  /* 0x0000280201007387 */ /* 0x0001e20000100800 */
[----:B------:R-:W-:Y:S02]  /*68450*/  PRMT R17, R25, 0x5410, R26 ;  /* 0x0000541019117816 */ /* 0x000fe4000000001a */
[----:B----4-:R-:W-:Y:S01]  /*68460*/  PRMT R16, R16, 0x5410, R18 ;  /* 0x0000541010107816 */ /* 0x010fe20000000012 */
[----:B0-----:R-:W4:Y:S04]  /*68470*/  LDL.LU R2, [R1+0x32b4] ;  /* 0x0032b40001027983 */ /* 0x001f280000300800 */
[----:B------:R0:W-:Y:S01]  /*68480*/  STL [R1+0x2c], R29 ;  /* 0x00002c1d01007387 */ /* 0x0001e20000100800 */
[----:B------:R-:W-:-:S03]  /*68490*/  PRMT R8, R8, 0x5410, R15 ;  /* 0x0000541008087816 */ /* 0x000fc6000000000f */
[----:B0-----:R-:W4:Y:S04]  /*684a0*/  LDL.LU R29, [R1+0x14c] ;  /* 0x00014c00011d7983 */ /* 0x001f280000300800 */
[----:B------:R0:W-:Y:S04]  /*684b0*/  STL [R1+0x30], R27 ;  /* 0x0000301b01007387 */ /* 0x0001e80000100800 */
[----:B------:R-:W4:Y:S04]  /*684c0*/  LDL.LU R28, [R1+0x18] ;  /* 0x00001800011c7983 */ /* 0x000f280000300800 */
[----:B------:R1:W-:Y:S04]  /*684d0*/  STL [R1+0x54], R17 ;  /* 0x0000541101007387 */ /* 0x0003e80000100800 */
[----:B------:R-:W4:Y:S04]  /*684e0*/  LDL.LU R25, [R1+0x20] ;  /* 0x0000200001197983 */ /* 0x000f280000300800 */
[----:B------:R-:W4:Y:S04]  /*684f0*/  LDL.LU R26, [R1+0x174] ;  /* 0x00017400011a7983 */ /* 0x000f280000300800 */
[----:B0-----:R-:W4:Y:S04]  /*68500*/  LDL.LU R27, [R1+0x1c] ;  /* 0x00001c00011b7983 */ /* 0x001f280000300800 */
[----:B-1----:R-:W4:Y:S01]  /*68510*/  LDL.LU R17, [R1+0x1b8] ;  /* 0x0001b80001117983 */ /* 0x002f220000300800 */
[----:B---3--:R-:W-:-:S02]  /*68520*/  PRMT R10, R10, 0x5410, R9 ;  /* 0x000054100a0a7816 */ /* 0x008fc40000000009 */
[----:B------:R-:W-:Y:S02]  /*68530*/  PRMT R11, R11, 0x5410, R20 ;  /* 0x000054100b0b7816 */ /* 0x000fe40000000014 */
[----:B--2---:R-:W-:Y:S02]  /*68540*/  PRMT R19, R19, 0x5410, R0 ;  /* 0x0000541013137816 */ /* 0x004fe40000000000 */
[----:B------:R-:W2:Y:S04]  /*68550*/  LDL.LU R0, [R1+0x32b0] ;  /* 0x0032b00001007983 */ /* 0x000ea80000300800 */
[----:B------:R-:W-:Y:S04]  /*68560*/  STL [R1+0x3c], R19 ;  /* 0x00003c1301007387 */ /* 0x000fe80000100800 */
[----:B------:R-:W3:Y:S04]  /*68570*/  LDL.LU R18, [R1+0x3cc] ;  /* 0x0003cc0001127983 */ /* 0x000ee80000300800 */
[----:B------:R0:W-:Y:S04]  /*68580*/  STL [R1+0x4c], R16 ;  /* 0x00004c1001007387 */ /* 0x0001e80000100800 */
[----:B0-----:R-:W2:Y:S04]  /*68590*/  LDL.LU R16, [R1+0x3c8] ;  /* 0x0003c80001107983 */ /* 0x001ea80000300800 */
[----:B------:R0:W-:Y:S04]  /*685a0*/  STL [R1+0x38], R8 ;  /* 0x0000380801007387 */ /* 0x0001e80000100800 */
[----:B------:R-:W2:Y:S04]  /*685b0*/  LDL.LU R15, [R1+0x3ac] ;  /* 0x0003ac00010f7983 */ /* 0x000ea80000300800 */
[----:B------:R-:W2:Y:S04]  /*685c0*/  LDL.LU R19, [R1+0x3a8] ;  /* 0x0003a80001137983 */ /* 0x000ea80000300800 */
[----:B0-----:R-:W2:Y:S04]  /*685d0*/  LDL.LU R8, [R1+0x3e8] ;  /* 0x0003e80001087983 */ /* 0x001ea80000300800 */
[----:B------:R-:W2:Y:S04]  /*685e0*/  LDL.LU R9, [R1+0x3f8] ;  /* 0x0003f80001097983 */ /* 0x000ea80000300800 */
[----:B------:R0:W-:Y:S04]  /*685f0*/  STL [R1+0x44], R10 ;  /* 0x0000440a01007387 */ /* 0x0001e80000100800 */
[----:B0-----:R-:W2:Y:S04]  /*68600*/  LDL R10, [R1+0x3e4] ;  /* 0x0003e400010a7983 */ /* 0x001ea80000100800 */
[----:B------:R-:W2:Y:S04]  /*68610*/  LDL.LU R20, [R1+0x32ac] ;  /* 0x0032ac0001147983 */ /* 0x000ea80000300800 */
[----:B------:R0:W-:Y:S04]  /*68620*/  STL [R1+0x40], R11 ;  /* 0x0000400b01007387 */ /* 0x0001e80000100800 */
[----:B0-----:R-:W3:Y:S01]  /*68630*/  LDL.LU R11, [R1+0x3ec] ;  /* 0x0003ec00010b7983 */ /* 0x001ee20000300800 */
[----:B--2---:R-:W-:-:S03]  /*68640*/  PRMT R20, R21, 0x5410, R20 ;  /* 0x0000541015147816 */ /* 0x004fc60000000014 */
[----:B------:R-:W2:Y:S01]  /*68650*/  LDL.LU R21, [R1+0x32a8] ;  /* 0x0032a80001157983 */ /* 0x000ea20000300800 */
[----:B------:R-:W-:Y:S02]  /*68660*/  PRMT R22, R22, 0x5410, R23 ;  /* 0x0000541016167816 */ /* 0x000fe40000000017 */
[----:B--2---:R-:W-:Y:S02]  /*68670*/  PRMT R21, R24, 0x5410, R21 ;  /* 0x0000541018157816 */ /* 0x004fe40000000015 */
[----:B------:R-:W2:Y:S04]  /*68680*/  LDL.LU R24, [R1+0x32a4] ;  /* 0x0032a40001187983 */ /* 0x000ea80000300800 */
[----:B------:R-:W2:Y:S04]  /*68690*/  LDL.LU R23, [R1+0x32a0] ;  /* 0x0032a00001177983 */ /* 0x000ea80000300800 */
[----:B------:R0:W-:Y:S04]  /*686a0*/  STL [R1+0x24], R22 ;  /* 0x0000241601007387 */ /* 0x0001e80000100800 */
[----:B0-----:R-:W3:Y:S01]  /*686b0*/  LDL.LU R22, [R1+0x329c] ;  /* 0x00329c0001167983 */ /* 0x001ee20000300800 */
[----:B----4-:R-:W-:-:S02]  /*686c0*/  PRMT R25, R25, 0x5410, R28 ;  /* 0x0000541019197816 */ /* 0x010fc4000000001c */
[----:B--2---:R-:W-:Y:S02]  /*686d0*/  PRMT R23, R4, 0x5410, R23 ;  /* 0x0000541004177816 */ /* 0x004fe40000000017 */
[----:B------:R-:W2:Y:S01]  /*686e0*/  LDL.LU R4, [R1+0x60] ;  /* 0x0000600001047983 */ /* 0x000ea20000300800 */
[----:B---3--:R-:W-:-:S03]  /*686f0*/  PRMT R22, R5, 0x5410, R22 ;  /* 0x0000541005167816 */ /* 0x008fc60000000016 */
[----:B------:R-:W3:Y:S04]  /*68700*/  LDL.LU R5, [R1+0x64] ;  /* 0x0000640001057983 */ /* 0x000ee80000300800 */
[----:B------:R0:W-:Y:S01]  /*68710*/  STL.64 [R1+0x3240], R22 ;  /* 0x0032401601007387 */ /* 0x0001e20000100a00 */
[----:B------:R-:W-:-:S03]  /*68720*/  PRMT R24, R29, 0x5410, R24 ;  /* 0x000054101d187816 */ /* 0x000fc60000000018 */
[----:B0-----:R-:W4:Y:S04]  /*68730*/  LDL.LU R23, [R1+0x208] ;  /* 0x0002080001177983 */ /* 0x001f280000300800 */
[----:B------:R-:W2:Y:S04]  /*68740*/  LDL.LU R22, [R1+0x70] ;  /* 0x0000700001167983 */ /* 0x000ea80000300800 */
[----:B------:R0:W-:Y:S04]  /*68750*/  STL.64 [R1+0x3238], R20 ;  /* 0x0032381401007387 */ /* 0x0001e80000100a00 */
[----:B0-----:R-:W2:Y:S04]  /*68760*/  LDL.LU R20, [R1+0x1e0] ;  /* 0x0001e00001147983 */ /* 0x001ea80000300800 */
[----:B------:R-:W2:Y:S04]  /*68770*/  LDL.LU R21, [R1+0x68] ;  /* 0x0000680001157983 */ /* 0x000ea80000300800 */
[----:B------:R-:W4:Y:S04]  /*68780*/  LDL.LU R29, [R1+0x3298] ;  /* 0x00329800011d7983 */ /* 0x000f280000300800 */
[----:B------:R-:W2:Y:S04]  /*68790*/  LDL.LU R28, [R1+0x3294] ;  /* 0x00329400011c7983 */ /* 0x000ea80000300800 */
[----:B------:R0:W-:Y:S04]  /*687a0*/  STL [R1+0x18], R25 ;  /* 0x0000181901007387 */ /* 0x0001e80000100800 */
[----:B0-----:R-:W2:Y:S02]  /*687b0*/  LDL.LU R25, [R1+0x3290] ;  /* 0x0032900001197983 */ /* 0x001ea40000300800 */
[----:B--2---:R-:W-:-:S02]  /*687c0*/  PRMT R25, R26, 0x5410, R25 ;  /* 0x000054101a197816 */ /* 0x004fc40000000019 */
[----:B------:R-:W2:Y:S02]  /*687d0*/  LDL.LU R26, [R1+0x328c] ;  /* 0x00328c00011a7983 */ /* 0x000ea40000300800 */
[----:B--2---:R-:W-:Y:S02]  /*687e0*/  PRMT R26, R27, 0x5410, R26 ;  /* 0x000054101b1a7816 */ /* 0x004fe4000000001a */
[----:B------:R-:W2:Y:S01]  /*687f0*/  LDL.LU R27, [R1+0x3288] ;  /* 0x00328800011b7983 */ /* 0x000ea20000300800 */
[----:B----4-:R-:W-:Y:S02]  /*68800*/  PRMT R29, R23, 0x5410, R29 ;  /* 0x00005410171d7816 */ /* 0x010fe4000000001d */
[----:B------:R-:W-:Y:S02]  /*68810*/  PRMT R4, R2, 0x5210, R4 ;  /* 0x0000521002047816 */ /* 0x000fe40000000004 */
[----:B---3--:R-:W-:Y:S02]  /*68820*/  PRMT R5, R3, 0x5210, R5 ;  /* 0x0000521003057816 */ /* 0x008fe40000000005 */
[----:B--2---:R-:W-:-:S02]  /*68830*/  PRMT R27, R17, 0x5410, R27 ;  /* 0x00005410111b7816 */ /* 0x004fc4000000001b */
[----:B------:R-:W0:Y:S03]  /*68840*/  S2R R17, SR_TID.X ;  /* 0x0000000000117919 */ /* 0x000e260000002100 */
[----:B------:R-:W-:Y:S04]  /*68850*/  STL.64 [R1+0x3200], R26 ;  /* 0x0032001a01007387 */ /* 0x000fe80000100a00 */
[----:B------:R-:W-:Y:S04]  /*68860*/  STL.64 [R1+0x31f8], R24 ;  /* 0x0031f81801007387 */ /* 0x000fe80000100a00 */
[----:B------:R-:W2:Y:S01]  /*68870*/  LDL.LU R23, [R1] ;  /* 0x0000000001177983 */ /* 0x000ea20000300800 */
[----:B0-----:R-:W-:-:S04]  /*68880*/  LOP3.LUT R17, R17, 0x3f, RZ, 0xc0, !PT ;  /* 0x0000003f11117812 */ /* 0x001fc800078ec0ff */
[----:B------:R-:W-:Y:S02]  /*68890*/  LEA R17, R17, UR4, 0x4 ;  /* 0x0000000411117c11 */ /* 0x000fe4000f8e20ff */
[----:B------:R-:W-:Y:S02]  /*688a0*/  LOP3.LUT R18, R18, 0xffff, RZ, 0xc0, !PT ;  /* 0x0000ffff12127812 */ /* 0x000fe400078ec0ff */
[----:B------:R-:W-:Y:S02]  /*688b0*/  LOP3.LUT R16, R16, 0xffff, RZ, 0xc0, !PT ;  /* 0x0000ffff10107812 */ /* 0x000fe400078ec0ff */
[----:B------:R-:W-:Y:S02]  /*688c0*/  LOP3.LUT R15, R15, 0xffff, RZ, 0xc0, !PT ;  /* 0x0000ffff0f0f7812 */ /* 0x000fe400078ec0ff */
[----:B------:R-:W-:Y:S01]  /*688d0*/  LOP3.LUT R19, R19, 0xffff, RZ, 0xc0, !PT ;  /* 0x0000ffff13137812 */ /* 0x000fe200078ec0ff */
[----:B------:R-:W0:Y:S01]  /*688e0*/  LDS.128 R24, [R17] ;  /* 0x0000000011187984 */ /* 0x000e220000000c00 */
[----:B------:R-:W-:Y:S01]  /*688f0*/  BAR.SYNC.DEFER_BLOCKING 0x0 ;  /* 0x0000000000007b1d */ /* 0x000fe20000010000 */
[----:B------:R-:W-:-:S02]  /*68900*/  PRMT R6, R6, 0x5210, R21 ;  /* 0x0000521006067816 */ /* 0x000fc40000000015 */
[----:B------:R-:W-:Y:S02]  /*68910*/  PRMT R7, R7, 0x5210, R22 ;  /* 0x0000521007077816 */ /* 0x000fe40000000016 */
[----:B------:R-:W-:Y:S01]  /*68920*/  PRMT R28, R20, 0x5410, R28 ;  /* 0x00005410141c7816 */ /* 0x000fe2000000001c */
[----:B------:R-:W1:Y:S01]  /*68930*/  LDCU UR4, c[0x0][0x398] ;  /* 0x00007300ff0477ac */ /* 0x000e620008000800 */
[----:B0-----:R0:W-:Y:S04]  /*68940*/  STL.64 [R1+0x200], R24 ;  /* 0x0002001801007387 */ /* 0x0011e80000100a00 */
[----:B------:R3:W-:Y:S04]  /*68950*/  STL.64 [R1+0x208], R26 ;  /* 0x0002081a01007387 */ /* 0x0007e80000100a00 */
[----:B------:R-:W4:Y:S04]  /*68960*/  LDL R2, [R1+0x594] ;  /* 0x0005940001027983 */ /* 0x000f280000100800 */
[----:B------:R-:W2:Y:S04]  /*68970*/  LDL.LU R3, [R1+0x590] ;  /* 0x0005900001037983 */ /* 0x000ea80000300800 */
[----:B0-----:R-:W2:Y:S04]  /*68980*/  LDL R24, [R1+0x3c4] ;  /* 0x0003c40001187983 */ /* 0x001ea80000100800 */
[----:B------:R-:W2:Y:S04]  /*68990*/  LDL.LU R25, [R1+0x3b0] ;  /* 0x0003b00001197983 */ /* 0x000ea80000300800 */
[----:B---3--:R-:W3:Y:S04]  /*689a0*/  LDL R26, [R1+0x3a4] ;  /* 0x0003a400011a7983 */ /* 0x008ee80000100800 */
[----:B------:R-:W3:Y:S01]  /*689b0*/  LDL.LU R27, [R1+0x3a0] ;  /* 0x0003a000011b7983 */ /* 0x000ee20000300800 */
[----:B------:R-:W-:-:S02]  /*689c0*/  PRMT R8, R8, 0x4210, R18 ;  /* 0x0000421008087816 */ /* 0x000fc40000000012 */
[----:B------:R-:W-:Y:S02]  /*689d0*/  PRMT R9, R9, 0x4210, R16 ;  /* 0x0000421009097816 */ /* 0x000fe40000000010 */
[----:B------:R-:W-:Y:S02]  /*689e0*/  PRMT R10, R10, 0x4210, R15 ;  /* 0x000042100a0a7816 */ /* 0x000fe4000000000f */
[----:B------:R-:W-:-:S05]  /*689f0*/  PRMT R11, R11, 0x4210, R19 ;  /* 0x000042100b0b7816 */ /* 0x000fca0000000013 */
[----:B------:R-:W-:Y:S01]  /*68a00*/  STSM.16.M88.4 [R0], R8 ;  /* 0x0000000800007844 */ /* 0x000fe20000000200 */
[----:B------:R-:W-:Y:S06]  /*68a10*/  BAR.SYNC.DEFER_BLOCKING 0x0 ;  /* 0x0000000000007b1d */ /* 0x000fec0000010000 */
[----:B------:R-:W0:Y:S02]  /*68a20*/  LDS.128 R8, [R17] ;  /* 0x0000000011087984 */ /* 0x000e240000000c00 */
[----:B------:R-:W-:Y:S06]  /*68a30*/  BAR.SYNC.DEFER_BLOCKING 0x0 ;  /* 0x0000000000007b1d */ /* 0x000fec0000010000 */
[----:B------:R0:W-:Y:S02]  /*68a40*/  STSM.16.M88.4 [R0], R4 ;  /* 0x0000000400007844 */ /* 0x0001e40000000200 */
[----:B------:R-:W-:Y:S06]  /*68a50*/  BAR.SYNC.DEFER_BLOCKING 0x0 ;  /* 0x0000000000007b1d */ /* 0x000fec0000010000 */
[----:B---3--:R-:W-:Y:S04]  /*68a60*/  STL.64 [R1+0x3280], R26 ;  /* 0x0032801a01007387 */ /* 0x008fe80000100a00 */
[----:B0-----:R0:W-:Y:S04]  /*68a70*/  STL.64 [R1+0x1e0], R8 ;  /* 0x0001e00801007387 */ /* 0x0011e80000100a00 */
[----:B------:R-:W-:Y:S04]  /*68a80*/  STL.64 [R1+0x1e8], R10 ;  /* 0x0001e80a01007387 */ /* 0x000fe80000100a00 */
[----:B--2---:R-:W-:Y:S04]  /*68a90*/  STL.64 [R1+0x3278], R24 ;  /* 0x0032781801007387 */ /* 0x004fe80000100a00 */
[----:B------:R-:W2:Y:S04]  /*68aa0*/  LDS.128 R24, [R17] ;  /* 0x0000000011187984 */ /* 0x000ea80000000c00 */
[----:B------:R-:W3:Y:S04]  /*68ab0*/  LDL R6, [R1+0x524] ;  /* 0x0005240001067983 */ /* 0x000ee80000100800 */
[----:B------:R-:W3:Y:S01]  /*68ac0*/  LDL.LU R7, [R1+0x520] ;  /* 0x0005200001077983 */ /* 0x000ee20000300800 */
[----:B------:R-:W-:Y:S01]  /*68ad0*/  BAR.SYNC.DEFER_BLOCKING 0x0 ;  /* 0x0000000000007b1d */ /* 0x000fe20000010000 */
[----:B0-----:R-:W-:-:S05]  /*68ae0*/  PRMT R9, R13, 0x5210, R16 ;  /* 0x000052100d097816 */ /* 0x001fca0000000010 */
[----:B------:R-:W3:Y:S04]  /*68af0*/  LDL.LU R13, [R1+0x400] ;  /* 0x00040000010d7983 */ /* 0x000ee80000300800 */
[----:B------:R-:W3:Y:S04]  /*68b00*/  LDL.LU R20, [R1+0x3fc] ;  /* 0x0003fc0001147983 */ /* 0x000ee80000300800 */
[----:B--2---:R-:W-:Y:S04]  /*68b10*/  STL.64 [R1+0x190], R24 ;  /* 0x0001901801007387 */ /* 0x004fe80000100a00 */
[----:B------:R0:W-:Y:S04]  /*68b20*/  STL.64 [R1+0x198], R26 ;  /* 0x0001981a01007387 */ /* 0x0001e80000100a00 */
[----:B0-----:R-:W2:Y:S04]  /*68b30*/  LDL.LU.64 R26, [R1+0x3280] ;  /* 0x00328000011a7983 */ /* 0x001ea80000300a00 */
[----:B------:R-:W2:Y:S01]  /*68b40*/  LDL.LU.64 R24, [R1+0x3278] ;  /* 0x0032780001187983 */ /* 0x000ea20000300a00 */
[----:B------:R-:W-:-:S02]  /*68b50*/  PRMT R8, R12, 0x5210, R18 ;  /* 0x000052100c087816 */ /* 0x000fc40000000012 */
[----:B------:R-:W-:Y:S02]  /*68b60*/  PRMT R10, R14, 0x5210, R15 ;  /* 0x000052100e0a7816 */ /* 0x000fe4000000000f */
[----:B------:R-:W-:Y:S01]  /*68b70*/  PRMT R11, R23, 0x5210, R19 ;  /* 0x00005210170b7816 */ /* 0x000fe20000000013 */
[----:B------:R-:W2:Y:S04]  /*68b80*/  LDL.LU R12, [R1+0x3d8] ;  /* 0x0003d800010c7983 */ /* 0x000ea80000300800 */
[----:B------:R-:W2:Y:S01]  /*68b90*/  LDL R21, [R1+0x3d4] ;  /* 0x0003d40001157983 */ /* 0x000ea20000100800 */
[----:B----4-:R-:W-:-:S03]  /*68ba0*/  LOP3.LUT R2, R2, 0xffff, RZ, 0xc0, !PT ;  /* 0x0000ffff02027812 */ /* 0x010fc600078ec0ff */
[----:B------:R-:W4:Y:S04]  /*68bb0*/  LDL.LU R16, [R1+0x388] ;  /* 0x0003880001107983 */ /* 0x000f280000300800 */
[----:B------:R3:W-:Y:S01]  /*68bc0*/  STSM.16.M88.4 [R0], R8 ;  /* 0x0000000800007844 */ /* 0x0007e20000000200 */
[----:B------:R-:W-:-:S03]  /*68bd0*/  LOP3.LUT R3, R3, 0xffff, RZ, 0xc0, !PT ;  /* 0x0000ffff03037812 */ /* 0x000fc600078ec0ff */
[----:B------:R-:W4:Y:S04]  /*68be0*/  LDL.LU R18, [R1+0x3b8] ;  /* 0x0003b80001127983 */ /* 0x000f280000300800 */
[----:B------:R-:W4:Y:S04]  /*68bf0*/  LDL R22, [R1+0x384] ;  /* 0x0003840001167983 */ /* 0x000f280000100800 */
[----:B------:R-:W4:Y:S01]  /*68c00*/  LDL.LU R23, [R1+0x390] ;  /* 0x0003900001177983 */ /* 0x000f220000300800 */
[----:B------:R-:W-:Y:S01]  /*68c10*/  BAR.SYNC.DEFER_BLOCKING 0x0 ;  /* 0x0000000000007b1d */ /* 0x000fe20000010000 */
[----:B---3--:R-:W-:-:S02]  /*68c20*/  LOP3.LUT R8, R6, 0xffff, RZ, 0xc0, !PT ;  /* 0x0000ffff06087812 */ /* 0x008fc400078ec0ff */
[----:B------:R-:W-:Y:S02]  /*68c30*/  LOP3.LUT R9, R7, 0xffff, RZ, 0xc0, !PT ;  /* 0x0000ffff07097812 */ /* 0x000fe400078ec0ff */
[----:B--2---:R-:W-:Y:S02]  /*68c40*/  PRMT R4, R24, 0x4210, R2 ;  /* 0x0000421018047816 */ /* 0x004fe40000000002 */
[----:B------:R-:W-:Y:S01]  /*68c50*/  PRMT R5, R25, 0x4210, R3 ;  /* 0x0000421019057816 */ /* 0x000fe20000000003 */
[----:B------:R-:W2:Y:S01]  /*68c60*/  LDL.LU R24, [R1+0x10] ;  /* 0x0000100001187983 */ /* 0x000ea20000300800 */
[----:B------:R-:W-:-:S03]  /*68c70*/  PRMT R6, R26, 0x4210, R8 ;  /* 0x000042101a067816 */ /* 0x000fc60000000008 */
[----:B------:R-:W2:Y:S04]  /*68c80*/  LDL.LU R25, [R1+0xc] ;  /* 0x00000c0001197983 */ /* 0x000ea80000300800 */
[----:B------:R-:W3:Y:S01]  /*68c90*/  LDL.LU R26, [R1+0x8] ;  /* 0x00000800011a7983 */ /* 0x000ee20000300800 */
[----:B------:R-:W-:-:S03]  /*68ca0*/  PRMT R7, R27, 0x4210, R9 ;  /* 0x000042101b077816 */ /* 0x000fc60000000009 */
[----:B------:R-:W3:Y:S01]  /*68cb0*/  LDL.LU R27, [R1+0x4] ;  /* 0x00000400011b7983 */ /* 0x000ee20000300800 */
[----:B------:R-:W-:Y:S02]  /*68cc0*/  LOP3.LUT R12, R12, 0xffff, RZ, 0xc0, !PT ;  /* 0x0000ffff0c0c7812 */ /* 0x000fe400078ec0ff */
[----:B------:R-:W-:Y:S02]  /*68cd0*/  LOP3.LUT R10, R13, 0xffff, RZ, 0xc0, !PT ;  /* 0x0000ffff0d0a7812 */ /* 0x000fe400078ec0ff */
[----:B------:R-:W-:Y:S02]  /*68ce0*/  LOP3.LUT R11, R20, 0xffff, RZ, 0xc0, !PT ;  /* 0x0000ffff140b7812 */ /* 0x000fe400078ec0ff */
[----:B------:R-:W-:Y:S01]  /*68cf0*/  LOP3.LUT R13, R21, 0xffff, RZ, 0xc0, !PT ;  /* 0x0000ffff150d7812 */ /* 0x000fe200078ec0ff */
[----:B---3--:R-:W-:Y:S04]  /*68d00*/  STL.64 [R1+0x3270], R26 ;  /* 0x0032701a01007387 */ /* 0x008fe80000100a00 */
[----:B--2---:R-:W-:Y:S04]  /*68d10*/  STL.64 [R1+0x3268], R24 ;  /* 0x0032681801007387 */ /* 0x004fe80000100a00 */
[----:B------:R-:W0:Y:S01]  /*68d20*/  LDS.128 R24, [R17] ;  /* 0x0000000011187984 */ /* 0x000e220000000c00 */
[----:B------:R-:W-:Y:S06]  /*68d30*/  BAR.SYNC.DEFER_BLOCKING 0x0 ;  /* 0x0000000000007b1d */ /* 0x000fec0000010000 */
[----:B------:R4:W-:Y:S02]  /*68d40*/  STSM.16.M88.4 [R0], R4 ;  /* 0x0000000400007844 */ /* 0x0009e40000000200 */
[----:B------:R-:W-:Y:S06]  /*68d50*/  BAR.SYNC.DEFER_BLOCKING 0x0 ;  /* 0x0000000000007b1d */ /* 0x000fec0000010000 */
[----:B0-----:R-:W-:Y:S04]  /*68d60*/  STL.64 [R1+0x1d0], R24 ;  /* 0x0001d01801007387 */ /* 0x001fe80000100a00 */
[----:B------:R-:W-:Y:S04]  /*68d70*/  STL.64 [R1+0x1d8], R26 ;  /* 0x0001d81a01007387 */ /* 0x000fe80000100a00 */
[----:B------:R-:W2:Y:S04]  /*68d80*/  LDL.LU R20, [R1+0x14] ;  /* 0x0000140001147983 */ /* 0x000ea80000300800 */
[----:B------:R-:W2:Y:S04]  /*68d90*/  LDL.LU R21, [R1+0x28] ;  /* 0x0000280001157983 */ /* 0x000ea80000300800 */
[----:B------:R-:W0:Y:S01]  /*68da0*/  LDS.128 R24, [R17] ;  /* 0x0000000011187984 */ /* 0x000e220000000c00 */
[----:B----4-:R-:W-:-:S03]  /*68db0*/  PRMT R6, R22, 0x4210, R12 ;  /* 0x0000421016067816 */ /* 0x010fc6000000000c */
[----:B------:R-:W3:Y:S01]  /*68dc0*/  LDL.LU R22, [R1+0x2c] ;  /* 0x00002c0001167983 */ /* 0x000ee20000300800 */
[----:B------:R-:W-:-:S03]  /*68dd0*/  PRMT R7, R23, 0x4210, R13 ;  /* 0x0000421017077816 */ /* 0x000fc6000000000d */
[----:B0-----:R-:W-:Y:S04]  /*68de0*/  STL.64 [R1+0x1c0], R24 ;  /* 0x0001c01801007387 */ /* 0x001fe80000100a00 */
[----:B------:R0:W-:Y:S01]  /*68df0*/  STL.64 [R1+0x1c8], R26 ;  /* 0x0001c81a01007387 */ /* 0x0001e20000100a00 */
[----:B------:R-:W-:Y:S06]  /*68e00*/  BAR.SYNC.DEFER_BLOCKING 0x0 ;  /* 0x0000000000007b1d */ /* 0x000fec0000010000 */
[----:B0-----:R-:W4:Y:S04]  /*68e10*/  LDL.LU.64 R26, [R1+0x3270] ;  /* 0x00327000011a7983 */ /* 0x001f280000300a00 */
[----:B------:R-:W2:Y:S04]  /*68e20*/  LDL.LU.64 R24, [R1+0x3268] ;  /* 0x0032680001187983 */ /* 0x000ea80000300a00 */
[----:B------:R-:W3:Y:S01]  /*68e30*/  LDL.LU R23, [R1+0x30] ;  /* 0x0000300001177983 */ /* 0x000ee20000300800 */
[----:B------:R-:W-:-:S02]  /*68e40*/  PRMT R4, R16, 0x4210, R10 ;  /* 0x0000421010047816 */ /* 0x000fc4000000000a */
[----:B------:R-:W-:-:S05]  /*68e50*/  PRMT R5, R18, 0x4210, R11 ;  /* 0x0000421012057816 */ /* 0x000fca000000000b */
[----:B------:R0:W-:Y:S01]  /*68e60*/  STSM.16.M88.4 [R0], R4 ;  /* 0x0000000400007844 */ /* 0x0001e20000000200 */
[----:B------:R-:W-:Y:S06]  /*68e70*/  BAR.SYNC.DEFER_BLOCKING 0x0 ;  /* 0x0000000000007b1d */ /* 0x000fec0000010000 */
[----:B---3--:R-:W-:Y:S04]  /*68e80*/  STL.64 [R1+0x3260], R22 ;  /* 0x0032601601007387 */ /* 0x008fe80000100a00 */
[----:B--2---:R-:W-:Y:S04]  /*68e90*/  STL.64 [R1+0x3258], R20 ;  /* 0x0032581401007387 */ /* 0x004fe80000100a00 */
[----:B------:R-:W2:Y:S01]  /*68ea0*/  LDS.128 R20, [R17] ;  /* 0x0000000011147984 */ /* 0x000ea20000000c00 */
[----:B0-----:R-:W-:-:S03]  /*68eb0*/  PRMT R4, R24, 0x5210, R2 ;  /* 0x0000521018047816 */ /* 0x001fc60000000002 */
[----:B------:R-:W3:Y:S04]  /*68ec0*/  LDL.LU R2, [R1+0x584] ;  /* 0x0005840001027983 */ /* 0x000ee80000300800 */
[----:B------:R-:W3:Y:S04]  /*68ed0*/  LDL.LU R16, [R1+0x580] ;  /* 0x0005800001107983 */ /* 0x000ee80000300800 */
[----:B------:R-:W3:Y:S04]  /*68ee0*/  LDL.LU R18, [R1+0x514] ;  /* 0x0005140001127983 */ /* 0x000ee80000300800 */
[----:B------:R-:W3:Y:S04]  /*68ef0*/  LDL.LU R24, [R1+0x510] ;  /* 0x0005100001187983 */ /* 0x000ee80000300800 */
[----:B------:R-:W3:Y:S04]  /*68f00*/  LDL.LU R19, [R1+0x358] ;  /* 0x0003580001137983 */ /* 0x000ee80000300800 */
[----:B------:R-:W3:Y:S01]  /*68f10*/  LDL.LU R14, [R1+0x360] ;  /* 0x00036000010e7983 */ /* 0x000ee20000300800 */
[----:B------:R-:W-:Y:S06]  /*68f20*/  BAR.SYNC.DEFER_BLOCKING 0x0 ;  /* 0x0000000000007b1d */ /* 0x000fec0000010000 */
[----:B--2---:R-:W-:Y:S04]  /*68f30*/  STL.64 [R1+0xd0], R20 ;  /* 0x0000d01401007387 */ /* 0x004fe80000100a00 */
[----:B------:R0:W-:Y:S04]  /*68f40*/  STL.64 [R1+0xd8], R22 ;  /* 0x0000d81601007387 */ /* 0x0001e80000100a00 */
[----:B0-----:R-:W2:Y:S04]  /*68f50*/  LDL.LU.64 R22, [R1+0x3260] ;  /* 0x0032600001167983 */ /* 0x001ea80000300a00 */
[----:B------:R-:W2:Y:S01]  /*68f60*/  LDL.LU.64 R20, [R1+0x3258] ;  /* 0x0032580001147983 */ /* 0x000ea20000300a00 */
[----:B------:R-:W-:-:S02]  /*68f70*/  PRMT R5, R25, 0x5210, R3 ;  /* 0x0000521019057816 */ /* 0x000fc40000000003 */
[----:B----4-:R-:W-:Y:S02]  /*68f80*/  PRMT R6, R26, 0x5210, R8 ;  /* 0x000052101a067816 */ /* 0x010fe40000000008 */
[----:B------:R-:W-:-:S05]  /*68f90*/  PRMT R7, R27, 0x5210, R9 ;  /* 0x000052101b077816 */ /* 0x000fca0000000009 */
[----:B------:R2:W-:Y:S01]  /*68fa0*/  STSM.16.M88.4 [R0], R4 ;  /* 0x0000000400007844 */ /* 0x0005e20000000200 */
[----:B------:R-:W-:Y:S01]  /*68fb0*/  BAR.SYNC.DEFER_BLOCKING 0x0 ;  /* 0x0000000000007b1d */ /* 0x000fe20000010000 */
[----:B--2---:R-:W-:Y:S02]  /*68fc0*/  PRMT R4, R20, 0x5210, R10 ;  /* 0x0000521014047816 */ /* 0x004fe4000000000a */
[----:B------:R-:W-:-:S03]  /*68fd0*/  PRMT R5, R21, 0x5210, R11 ;  /* 0x0000521015057816 */ /* 0x000fc6000000000b */
[----:B------:R-:W2:Y:S04]  /*68fe0*/  LDL.LU R10, [R1+0x378] ;  /* 0x00037800010a7983 */ /* 0x000ea80000300800 */
[----:B------:R-:W4:Y:S04]  /*68ff0*/  LDL.LU R25, [R1+0x418] ;  /* 0x0004180001197983 */ /* 0x000f280000300800 */
[----:B------:R-:W2:Y:S04]  /*69000*/  LDL.LU R11, [R1+0x374] ;  /* 0x00037400010b7983 */ /* 0x000ea80000300800 */
[----:B--2---:R-:W-:Y:S04]  /*69010*/  STL.64 [R1+0x3250], R10 ;  /* 0x0032500a01007387 */ /* 0x004fe80000100a00 */
[----:B------:R-:W2:Y:S04]  /*69020*/  LDL.LU R15, [R1+0x414] ;  /* 0x00041400010f7983 */ /* 0x000ea80000300800 */
[----:B------:R-:W0:Y:S04]  /*69030*/  LDS.128 R8, [R17] ;  /* 0x0000000011087984 */ /* 0x000e280000000c00 */
[----:B------:R-:W4:Y:S04]  /*69040*/  LDL.LU R26, [R1+0x408] ;  /* 0x00040800011a7983 */ /* 0x000f280000300800 */
[----:B------:R-:W4:Y:S04]  /*69050*/  LDL R27, [R1+0x404] ;  /* 0x00040400011b7983 */ /* 0x000f280000100800 */
[----:B------:R-:W4:Y:S04]  /*69060*/  LDL.LU R20, [R1+0x368] ;  /* 0x0003680001147983 */ /* 0x000f280000300800 */
[----:B------:R-:W4:Y:S01]  /*69070*/  LDL.LU R21, [R1+0x364] ;  /* 0x0003640001157983 */ /* 0x000f220000300800 */
[----:B------:R-:W-:Y:S01]  /*69080*/  BAR.SYNC.DEFER_BLOCKING 0x0 ;  /* 0x0000000000007b1d */ /* 0x000fe20000010000 */
[----:B------:R-:W-:-:S02]  /*69090*/  PRMT R6, R22, 0x5210, R12 ;  /* 0x0000521016067816 */ /* 0x000fc4000000000c */
[----:B------:R-:W-:-:S05]  /*690a0*/  PRMT R7, R23, 0x5210, R13 ;  /* 0x0000521017077816 */ /* 0x000fca000000000d */
[----:B------:R-:W-:Y:S01]  /*690b0*/  STSM.16.M88.4 [R0], R4 ;  /* 0x0000000400007844 */ /* 0x000fe20000000200 */
[----:B------:R-:W-:Y:S01]  /*690c0*/  BAR.SYNC.DEFER_BLOCKING 0x0 ;  /* 0x0000000000007b1d */ /* 0x000fe20000010000 */
[----:B---3--:R-:W-:-:S05]  /*690d0*/  LOP3.LUT R3, R16, 0xffff, RZ, 0xc0, !PT ;  /* 0x0000ffff10037812 */ /* 0x008fca00078ec0ff */
[----:B--2---:R-:W-:Y:S04]  /*690e0*/  STL [R1+0x3248], R15 ;  /* 0x0032480f01007387 */ /* 0x004fe80000100800 */
[----:B0-----:R-:W-:Y:S04]  /*690f0*/  STL.64 [R1+0x170], R8 ;  /* 0x0001700801007387 */ /* 0x001fe80000100a00 */
[----:B------:R0:W-:Y:S04]  /*69100*/  STL.64 [R1+0x178], R10 ;  /* 0x0001780a01007387 */ /* 0x0001e80000100a00 */
[----:B0-----:R-:W2:Y:S01]  /*69110*/  LDL.LU.64 R10, [R1+0x3250] ;  /* 0x00325000010a7983 */ /* 0x001ea20000300a00 */
[----:B------:R-:W-:-:S03]  /*69120*/  LOP3.LUT R9, R24, 0xffff, RZ, 0xc0, !PT ;  /* 0x0000ffff18097812 */ /* 0x000fc600078ec0ff */
[----:B------:R-:W3:Y:S04]  /*69130*/  LDL.LU R22, [R1+0x330] ;  /* 0x0003300001167983 */ /* 0x000ee80000300800 */
[----:B------:R-:W3:Y:S01]  /*69140*/  LDL.LU R23, [R1+0x32c] ;  /* 0x00032c0001177983 */ /* 0x000ee20000300800 */
[----:B------:R-:W-:Y:S02]  /*69150*/  LOP3.LUT R8, R18, 0xffff, RZ, 0xc0, !PT ;  /* 0x0000ffff12087812 */ /* 0x000fe400078ec0ff */
[----:B------:R-:W-:Y:S01]  /*69160*/  PRMT R7, R14, 0x4210, R9 ;  /* 0x000042100e077816 */ /* 0x000fe20000000009 */
[----:B------:R-:W3:Y:S04]  /*69170*/  LDL.LU R16, [R1+0x54] ;  /* 0x0000540001107983 */ /* 0x000ee80000300800 */
[----:B------:R-:W0:Y:S04]  /*69180*/  LDS.128 R12, [R17] ;  /* 0x00000000110c7984 */ /* 0x000e280000000c00 */
[----:B------:R-:W3:Y:S04]  /*69190*/  LDL.LU R18, [R1+0x3c] ;  /* 0x00003c0001127983 */ /* 0x000ee80000300800 */
[----:B------:R-:W3:Y:S01]  /*691a0*/  LDL.LU R24, [R1+0x38] ;  /* 0x0000380001187983 */ /* 0x000ee20000300800 */
[----:B------:R-:W-:Y:S06]  /*691b0*/  BAR.SYNC.DEFER_BLOCKING 0x0 ;  /* 0x0000000000007b1d */ /* 0x000fec0000010000 */
[----:B0-----:R-:W-:Y:S04]  /*691c0*/  STL.64 [R1+0x1b0], R12 ;  /* 0x0001b00c01007387 */ /* 0x001fe80000100a00 */
[----:B------:R0:W-:Y:S04]  /*691d0*/  STL.64 [R1+0x1b8], R14 ;  /* 0x0001b80e01007387 */ /* 0x0001e80000100a00 */
[----:B0-----:R-:W3:Y:S01]  /*691e0*/  LDL.LU R15, [R1+0x3248] ;  /* 0x00324800010f7983 */ /* 0x001ee20000300800 */
[----:B----4-:R-:W-:-:S02]  /*691f0*/  LOP3.LUT R12, R26, 0xffff, RZ, 0xc0, !PT ;  /* 0x0000ffff1a0c7812 */ /* 0x010fc400078ec0ff */
[----:B------:R-:W-:Y:S02]  /*69200*/  LOP3.LUT R13, R27, 0xffff, RZ, 0xc0, !PT ;  /* 0x0000ffff1b0d7812 */ /* 0x000fe400078ec0ff */
[----:B------:R-:W-:Y:S02]  /*69210*/  LOP3.LUT R2, R2, 0xffff, RZ, 0xc0, !PT ;  /* 0x0000ffff02027812 */ /* 0x000fe400078ec0ff */
[----:B------:R-:W-:Y:S02]  /*69220*/  PRMT R6, R19, 0x4210, R8 ;  /* 0x0000421013067816 */ /* 0x000fe40000000008 */
[----:B--2---:R-:W-:Y:S02]  /*69230*/  PRMT R5, R10, 0x4210, R3 ;  /* 0x000042100a057816 */ /* 0x004fe40000000003 */
[----:B------:R-:W-:Y:S02]  /*69240*/  LOP3.LUT R10, R25, 0xffff, RZ, 0xc0, !PT ;  /* 0x0000ffff190a7812 */ /* 0x000fe400078ec0ff */
[----:B------:R-:W2:Y:S04]  /*69250*/  LDL.LU R25, [R1+0x4c] ;  /* 0x00004c0001197983 */ /* 0x000ea80000300800 */
[----:B------:R-:W4:Y:S04]  /*69260*/  LDL.LU R26, [R1+0x44] ;  /* 0x00004400011a7983 */ /* 0x000f280000300800 */
[----:B------:R-:W4:Y:S01]  /*69270*/  LDL.LU R27, [R1+0x40] ;  /* 0x00004000011b7983 */ /* 0x000f220000300800 */
[----:B------:R-:W-:-:S05]  /*69280*/  PRMT R4, R11, 0x4210, R2 ;  /* 0x000042100b047816 */ /* 0x000fca0000000002 */
[----:B------:R0:W-:Y:S01]  /*69290*/  STSM.16.M88.4 [R0], R4 ;  /* 0x0000000400007844 */ /* 0x0001e20000000200 */
[----:B------:R-:W-:Y:S01]  /*692a0*/  BAR.SYNC.DEFER_BLOCKING 0x0 ;  /* 0x0000000000007b1d */ /* 0x000fe20000010000 */
[----:B0-----:R-:W-:Y:S02]  /*692b0*/  PRMT R4, R20, 0x4210, R10 ;  /* 0x0000421014047816 */ /* 0x001fe4000000000a */
[----:B---3--:R-:W-:Y:S02]  /*692c0*/  PRMT R6, R22, 0x4210, R12 ;  /* 0x0000421016067816 */ /* 0x008fe4000000000c */
[----:B------:R-:W-:Y:S02]  /*692d0*/  PRMT R7, R23, 0x4210, R13 ;  /* 0x0000421017077816 */ /* 0x000fe4000000000d */
[----:B------:R-:W-:-:S04]  /*692e0*/  LOP3.LUT R11, R15, 0xffff, RZ, 0xc0, !PT ;  /* 0x0000ffff0f0b7812 */ /* 0x000fc800078ec0ff */
[----:B------:R-:W-:Y:S02]  /*692f0*/  PRMT R5, R21, 0x4210, R11 ;  /* 0x0000421015057816 */ /* 0x000fe4000000000b */
[----:B------:R-:W0:Y:S01]  /*69300*/  LDS.128 R20, [R17] ;  /* 0x0000000011147984 */ /* 0x000e220000000c00 */
[----:B------:R-:W-:Y:S06]  /*69310*/  BAR.SYNC.DEFER_BLOCKING 0x0 ;  /* 0x0000000000007b1d */ /* 0x000fec0000010000 */
[----:B------:R3:W-:Y:S02]  /*69320*/  STSM.16.M88.4 [R0], R4 ;  /* 0x0000000400007844 */ /* 0x0007e40000000200 */
[----:B------:R-:W-:Y:S01]  /*69330*/  BAR.SYNC.DEFER_BLOCKING 0x0 ;  /* 0x0000000000007b1d */ /* 0x000fe20000010000 */
[----:B---3--:R-:W-:-:S02]  /*69340*/  PRMT R6, R24, 0x5210, R8 ;  /* 0x0000521018067816 */ /* 0x008fc40000000008 */
[----:B------:R-:W-:Y:S02]  /*69350*/  PRMT R4, R16, 0x5210, R2 ;  /* 0x0000521010047816 */ /* 0x000fe40000000002 */
[----:B------:R-:W-:Y:S01]  /*69360*/  PRMT R5, R18, 0x5210, R3 ;  /* 0x0000521012057816 */ /* 0x000fe20000000003 */
[----:B----4-:R-:W-:Y:S04]  /*69370*/  STL.64 [R1+0x3230], R26 ;  /* 0x0032301a01007387 */ /* 0x010fe80000100a00 */
[----:B--2---:R-:W-:Y:S04]  /*69380*/  STL [R1+0x3228], R25 ;  /* 0x0032281901007387 */ /* 0x004fe80000100800 */
[----:B------:R-:W2:Y:S04]  /*69390*/  LDS.128 R24, [R17] ;  /* 0x0000000011187984 */ /* 0x000ea80000000c00 */
[----:B0-----:R-:W-:Y:S04]  /*693a0*/  STL.64 [R1+0x1a0], R20 ;  /* 0x0001a01401007387 */ /* 0x001fe80000100a00 */
[----:B------:R0:W-:Y:S01]  /*693b0*/  STL.64 [R1+0x1a8], R22 ;  /* 0x0001a81601007387 */ /* 0x0001e20000100a00 */
[----:B------:R-:W-:Y:S06]  /*693c0*/  BAR.SYNC.DEFER_BLOCKING 0x0 ;  /* 0x0000000000007b1d */ /* 0x000fec0000010000 */
[----:B0-----:R-:W3:Y:S04]  /*693d0*/  LDL.LU.64 R22, [R1+0x3240] ;  /* 0x0032400001167983 */ /* 0x001ee80000300a00 */
[----:B------:R-:W4:Y:S04]  /*693e0*/  LDL.LU.64 R20, [R1+0x3238] ;  /* 0x0032380001147983 */ /* 0x000f280000300a00 */
[----:B------:R-:W3:Y:S04]  /*693f0*/  LDL R2, [R1+0x574] ;  /* 0x0005740001027983 */ /* 0x000ee80000100800 */
[----:B------:R-:W3:Y:S04]  /*69400*/  LDL.LU R3, [R1+0x570] ;  /* 0x0005700001037983 */ /* 0x000ee80000300800 */
[----:B------:R-:W3:Y:S04]  /*69410*/  LDL.LU R8, [R1+0x504] ;  /* 0x0005040001087983 */ /* 0x000ee80000300800 */
[----:B------:R-:W3:Y:S04]  /*69420*/  LDL.LU R15, [R1+0x500] ;  /* 0x00050000010f7983 */ /* 0x000ee80000300800 */
[----:B------:R-:W3:Y:S04]  /*69430*/  LDL.LU R16, [R1+0x3dc] ;  /* 0x0003dc0001107983 */ /* 0x000ee80000300800 */
[----:B------:R-:W3:Y:S04]  /*69440*/  LDL.LU R18, [R1+0x3d0] ;  /* 0x0003d00001127983 */ /* 0x000ee80000300800 */
[----:B--2---:R-:W-:Y:S04]  /*69450*/  STL.64 [R1+0xc0], R24 ;  /* 0x0000c01801007387 */ /* 0x004fe80000100a00 */
[----:B------:R0:W-:Y:S04]  /*69460*/  STL.64 [R1+0xc8], R26 ;  /* 0x0000c81a01007387 */ /* 0x0001e80000100a00 */
[----:B0-----:R-:W2:Y:S04]  /*69470*/  LDL.LU.64 R26, [R1+0x3230] ;  /* 0x00323000011a7983 */ /* 0x001ea80000300a00 */
[----:B------:R-:W3:Y:S01]  /*69480*/  LDL.LU R25, [R1+0x3228] ;  /* 0x0032280001197983 */ /* 0x000ee20000300800 */
[----:B----4-:R-:W-:-:S05]  /*69490*/  PRMT R7, R20, 0x5210, R9 ;  /* 0x0000521014077816 */ /* 0x010fca0000000009 */
[----:B------:R2:W-:Y:S01]  /*694a0*/  STSM.16.M88.4 [R0], R4 ;  /* 0x0000000400007844 */ /* 0x0005e20000000200 */
[----:B------:R-:W-:Y:S01]  /*694b0*/  BAR.SYNC.DEFER_BLOCKING 0x0 ;  /* 0x0000000000007b1d */ /* 0x000fe20000010000 */
[----:B--2---:R-:W-:Y:S02]  /*694c0*/  PRMT R5, R26, 0x5210, R11 ;  /* 0x000052101a057816 */ /* 0x004fe4000000000b */
[----:B---3--:R-:W-:-:S03]  /*694d0*/  PRMT R4, R25, 0x5210, R10 ;  /* 0x0000521019047816 */ /* 0x008fc6000000000a */
[----:B------:R-:W2:Y:S04]  /*694e0*/  LDL.LU R10, [R1+0x3bc] ;  /* 0x0003bc00010a7983 */ /* 0x000ea80000300800 */
[----:B------:R-:W2:Y:S01]  /*694f0*/  LDL.LU R11, [R1+0x3c0] ;  /* 0x0003c000010b7983 */ /* 0x000ea20000300800 */
[----:B------:R-:W-:Y:S02]  /*69500*/  PRMT R7, R21, 0x5210, R13 ;  /* 0x0000521015077816 */ /* 0x000fe4000000000d */
[----:B------:R-:W-:Y:S01]  /*69510*/  PRMT R6, R27, 0x5210, R12 ;  /* 0x000052101b067816 */ /* 0x000fe2000000000c */
[----:B--2---:R-:W-:Y:S04]  /*69520*/  STL.64 [R1+0x3220], R10 ;  /* 0x0032200a01007387 */ /* 0x004fe80000100a00 */
[----:B------:R-:W-:Y:S04]  /*69530*/  STL [R1+0x3218], R8 ;  /* 0x0032180801007387 */ /* 0x000fe80000100800 */
[----:B------:R-:W0:Y:S04]  /*69540*/  LDS.128 R8, [R17] ;  /* 0x0000000011087984 */ /* 0x000e280000000c00 */
[----:B------:R-:W2:Y:S04]  /*69550*/  LDL.LU R24, [R1+0x428] ;  /* 0x0004280001187983 */ /* 0x000ea80000300800 */
[----:B------:R-:W3:Y:S04]  /*69560*/  LDL.LU R25, [R1+0x420] ;  /* 0x0004200001197983 */ /* 0x000ee80000300800 */
[----:B------:R-:W4:Y:S04]  /*69570*/  LDL.LU R26, [R1+0x41c] ;  /* 0x00041c00011a7983 */ /* 0x000f280000300800 */
[----:B------:R-:W2:Y:S01]  /*69580*/  LDL R21, [R1+0x424] ;  /* 0x0004240001157983 */ /* 0x000ea20000100800 */
[----:B------:R-:W-:Y:S06]  /*69590*/  BAR.SYNC.DEFER_BLOCKING 0x0 ;  /* 0x0000000000007b1d */ /* 0x000fec0000010000 */
[----:B0-----:R-:W-:Y:S04]  /*695a0*/  STL.64 [R1+0x150], R8 ;  /* 0x0001500801007387 */ /* 0x001fe80000100a00 */
[----:B------:R0:W-:Y:S04]  /*695b0*/  STL.64 [R1+0x158], R10 ;  /* 0x0001580a01007387 */ /* 0x0001e80000100a00 */
[----:B0-----:R-:W2:Y:S04]  /*695c0*/  LDL.LU.64 R10, [R1+0x3220] ;  /* 0x00322000010a7983 */ /* 0x001ea80000300a00 */
[----:B------:R-:W2:Y:S04]  /*695d0*/  LDL.LU R8, [R1+0x3218] ;  /* 0x0032180001087983 */ /* 0x000ea80000300800 */
[----:B------:R-:W3:Y:S04]  /*695e0*/  LDL.LU R27, [R1+0x410] ;  /* 0x00041000011b7983 */ /* 0x000ee80000300800 */
[----:B------:R-:W-:Y:S01]  /*695f0*/  STSM.16.M88.4 [R0], R4 ;  /* 0x0000000400007844 */ /* 0x000fe20000000200 */
[----:B------:R-:W-:Y:S01]  /*69600*/  BAR.SYNC.DEFER_BLOCKING 0x0 ;  /* 0x0000000000007b1d */ /* 0x000fe20000010000 */
[----:B------:R-:W-:-:S02]  /*69610*/  LOP3.LUT R2, R2, 0xffff, RZ, 0xc0, !PT ;  /* 0x0000ffff02027812 */ /* 0x000fc400078ec0ff */
[----:B------:R-:W-:Y:S02]  /*69620*/  LOP3.LUT R3, R3, 0xffff, RZ, 0xc0, !PT ;  /* 0x0000ffff03037812 */ /* 0x000fe400078ec0ff */
[----:B------:R-:W-:Y:S01]  /*69630*/  LOP3.LUT R13, R15, 0xffff, RZ, 0xc0, !PT ;  /* 0x0000ffff0f0d7812 */ /* 0x000fe200078ec0ff */
[----:B------:R-:W3:Y:S04]  /*69640*/  LDL.LU R20, [R1+0x3f4] ;  /* 0x0003f40001147983 */ /* 0x000ee80000300800 */
[----:B------:R-:W0:Y:S01]  /*69650*/  LDS.128 R4, [R17] ;  /* 0x0000000011047984 */ /* 0x000e220000000c00 */
[----:B------:R-:W-:Y:S01]  /*69660*/  BAR.SYNC.DEFER_BLOCKING 0x0 ;  /* 0x0000000000007b1d */ /* 0x000fe20000010000 */
[----:B------:R-:W-:-:S05]  /*69670*/  PRMT R9, R18, 0x4210, R3 ;  /* 0x0000421012097816 */ /* 0x000fca0000000003 */
[----:B------:R-:W3:Y:S04]  /*69680*/  LDL.LU R19, [R1+0x3f0] ;  /* 0x0003f00001137983 */ /* 0x000ee80000300800 */
[----:B------:R-:W3:Y:S04]  /*69690*/  LDL R14, [R1+0x37c] ;  /* 0x00037c00010e7983 */ /* 0x000ee80000100800 */
[----:B------:R-:W3:Y:S01]  /*696a0*/  LDL.LU R15, [R1+0x90] ;  /* 0x00009000010f7983 */ /* 0x000ee20000300800 */
[----:B--2---:R-:W-:Y:S02]  /*696b0*/  LOP3.LUT R12, R8, 0xffff, RZ, 0xc0, !PT ;  /* 0x0000ffff080c7812 */ /* 0x004fe400078ec0ff */
[----:B------:R-:W-:-:S02]  /*696c0*/  PRMT R8, R16, 0x4210, R2 ;  /* 0x0000421010087816 */ /* 0x000fc40000000002 */
[----:B------:R-:W-:Y:S01]  /*696d0*/  PRMT R11, R11, 0x4210, R13 ;  /* 0x000042100b0b7816 */ /* 0x000fe2000000000d */
[----:B------:R-:W2:Y:S01]  /*696e0*/  LDL.LU R16, [R1+0x8c] ;  /* 0x00008c0001107983 */ /* 0x000ea20000300800 */
[----:B------:R-:W-:-:S03]  /*696f0*/  PRMT R10, R10, 0x4210, R12 ;  /* 0x000042100a0a7816 */ /* 0x000fc6000000000c */
[----:B------:R-:W2:Y:S04]  /*69700*/  LDL.LU R18, [R1+0x84] ;  /* 0x0000840001127983 */ /* 0x000ea80000300800 */
[----:B0-----:R-:W-:Y:S04]  /*69710*/  STL.64 [R1+0x180], R4 ;  /* 0x0001800401007387 */ /* 0x001fe80000100a00 */
[----:B------:R-:W-:Y:S04]  /*69720*/  STL.64 [R1+0x188], R6 ;  /* 0x0001880601007387 */ /* 0x000fe80000100a00 */
[----:B------:R0:W-:Y:S01]  /*69730*/  STSM.16.M88.4 [R0], R8 ;  /* 0x0000000800007844 */ /* 0x0001e20000000200 */
[----:B------:R-:W-:Y:S01]  /*69740*/  BAR.SYNC.DEFER_BLOCKING 0x0 ;  /* 0x0000000000007b1d */ /* 0x000fe20000010000 */
[----:B0-----:R-:W-:-:S02]  /*69750*/  LOP3.LUT R8, R24, 0xffff, RZ, 0xc0, !PT ;  /* 0x0000ffff18087812 */ /* 0x001fc400078ec0ff */
[----:B---3--:R-:W-:-:S03]  /*69760*/  LOP3.LUT R9, R25, 0xffff, RZ, 0xc0, !PT ;  /* 0x0000ffff19097812 */ /* 0x008fc600078ec0ff */
[----:B------:R-:W3:Y:S04]  /*69770*/  LDL.LU R24, [R1+0x98] ;  /* 0x0000980001187983 */ /* 0x000ee80000300800 */
[----:B------:R-:W3:Y:S01]  /*69780*/  LDL.LU R25, [R1+0x9c] ;  /* 0x00009c0001197983 */ /* 0x000ee20000300800 */
[----:B----4-:R-:W-:Y:S02]  /*69790*/  LOP3.LUT R11, R26, 0xffff, RZ, 0xc0, !PT ;  /* 0x0000ffff1a0b7812 */ /* 0x010fe400078ec0ff */
[----:B------:R-:W-:Y:S01]  /*697a0*/  PRMT R4, R27, 0x4210, R8 ;  /* 0x000042101b047816 */ /* 0x000fe20000000008 */
[----:B------:R-:W4:Y:S04]  /*697b0*/  LDL.LU R26, [R1+0xa0] ;  /* 0x0000a000011a7983 */ /* 0x000f280000300800 */
[----:B------:R-:W4:Y:S01]  /*697c0*/  LDL.LU R27, [R1+0x24] ;  /* 0x00002400011b7983 */ /* 0x000f220000300800 */
[----:B------:R-:W-:-:S02]  /*697d0*/  LOP3.LUT R10, R21, 0xffff, RZ, 0xc0, !PT ;  /* 0x0000ffff150a7812 */ /* 0x000fc400078ec0ff */
[----:B------:R-:W-:Y:S02]  /*697e0*/  PRMT R6, R19, 0x4210, R9 ;  /* 0x0000421013067816 */ /* 0x000fe40000000009 */
[----:B------:R-:W-:Y:S02]  /*697f0*/  PRMT R7, R14, 0x4210, R11 ;  /* 0x000042100e077816 */ /* 0x000fe4000000000b */
[----:B------:R-:W-:Y:S01]  /*69800*/  PRMT R5, R20, 0x4210, R10 ;  /* 0x0000421014057816 */ /* 0x000fe2000000000a */
[----:B----4-:R-:W-:Y:S04]  /*69810*/  STL.64 [R1+0x3210], R26 ;  /* 0x0032101a01007387 */ /* 0x010fe80000100a00 */
[----:B---3--:R-:W-:Y:S04]  /*69820*/  STL.64 [R1+0x3208], R24 ;  /* 0x0032081801007387 */ /* 0x008fe80000100a00 */
[----:B------:R-:W0:Y:S01]  /*69830*/  LDS.128 R24, [R17] ;  /* 0x0000000011187984 */ /* 0x000e220000000c00 */
[----:B------:R-:W-:Y:S06]  /*69840*/  BAR.SYNC.DEFER_BLOCKING 0x0 ;  /* 0x0000000000007b1d */ /* 0x000fec0000010000 */
[----:B------:R-:W-:Y:S02]  /*69850*/  STSM.16.M88.4 [R0], R4 ;  /* 0x0000000400007844 */ /* 0x000fe40000000200 */
[----:B------:R-:W-:Y:S06]  /*69860*/  BAR.SYNC.DEFER_BLOCKING 0x0 ;  /* 0x0000000000007b1d */ /* 0x000fec0000010000 */
[----:B0-----:R-:W-:Y:S04]  /*69870*/  STL.64 [R1+0x160], R24 ;  /* 0x0001601801007387 */ /* 0x001fe80000100a00 */
[----:B------:R-:W-:Y:S04]  /*69880*/  STL.64 [R1+0x168], R26 ;  /* 0x0001681a01007387 */ /* 0x000fe80000100a00 */
[----:B------:R-:W3:Y:S04]  /*69890*/  LDL.LU R20, [R1+0x564] ;  /* 0x0005640001147983 */ /* 0x000ee80000300800 */
[----:B------:R-:W4:Y:S04]  /*698a0*/  LDL.LU R19, [R1+0x560] ;  /* 0x0005600001137983 */ /* 0x000f280000300800 */
[----:B------:R-:W3:Y:S04]  /*698b0*/  LDL.LU R14, [R1+0x4f4] ;  /* 0x0004f400010e7983 */ /* 0x000ee80000300800 */
[----:B------:R-:W0:Y:S01]  /*698c0*/  LDS.128 R24, [R17] ;  /* 0x0000000011187984 */ /* 0x000e220000000c00 */
[----:B------:R-:W-:Y:S06]  /*698d0*/  BAR.SYNC.DEFER_BLOCKING 0x0 ;  /* 0x0000000000007b1d */ /* 0x000fec0000010000 */
[----:B0-----:R-:W-:Y:S04]  /*698e0*/  STL.64 [R1+0xb0], R24 ;  /* 0x0000b01801007387 */ /* 0x001fe80000100a00 */
[----:B------:R0:W-:Y:S04]  /*698f0*/  STL.64 [R1+0xb8], R26 ;  /* 0x0000b81a01007387 */ /* 0x0001e80000100a00 */
[----:B0-----:R-:W3:Y:S04]  /*69900*/  LDL.LU.64 R26, [R1+0x3210] ;  /* 0x00321000011a7983 */ /* 0x001ee80000300a00 */
[----:B------:R-:W3:Y:S01]  /*69910*/  LDL.LU.64 R24, [R1+0x3208] ;  /* 0x0032080001187983 */ /* 0x000ee20000300a00 */
[----:B------:R-:W-:-:S02]  /*69920*/  PRMT R4, R15, 0x5210, R2 ;  /* 0x000052100f047816 */ /* 0x000fc40000000002 */
[----:B--2---:R-:W-:Y:S02]  /*69930*/  PRMT R5, R16, 0x5210, R3 ;  /* 0x0000521010057816 */ /* 0x004fe40000000003 */
[----:B------:R-:W-:Y:S02]  /*69940*/  PRMT R6, R18, 0x5210, R12 ;  /* 0x0000521012067816 */ /* 0x000fe4000000000c */
[----:B------:R-:W-:Y:S02]  /*69950*/  PRMT R7, R22, 0x5210, R13 ;  /* 0x0000521016077816 */ /* 0x000fe4000000000d */
[----:B------:R-:W2:Y:S04]  /*69960*/  LDL.LU R13, [R1+0x4f0] ;  /* 0x0004f000010d7983 */ /* 0x000ea80000300800 */
[----:B------:R3:W-:Y:S04]  /*69970*/  STSM.16.M88.4 [R0], R4 ;  /* 0x0000000400007844 */ /* 0x0007e80000000200 */
[----:B------:R-:W2:Y:S01]  /*69980*/  LDL R15, [R1+0x39c] ;  /* 0x00039c00010f7983 */ /* 0x000ea20000100800 */
[----:B------:R-:W-:Y:S01]  /*69990*/  BAR.SYNC.DEFER_BLOCKING 0x0 ;  /* 0x0000000000007b1d */ /* 0x000fe20000010000 */
[----:B---3--:R-:W-:-:S02]  /*699a0*/  PRMT R4, R24, 0x5210, R8 ;  /* 0x0000521018047816 */ /* 0x008fc40000000008 */
[----:B------:R-:W-:-:S03]  /*699b0*/  PRMT R6, R25, 0x5210, R9 ;  /* 0x0000521019067816 */ /* 0x000fc60000000009 */
[----:B------:R-:W3:Y:S04]  /*699c0*/  LDL R8, [R1+0x44c] ;  /* 0x00044c0001087983 */ /* 0x000ee80000100800 */
[----:B------:R-:W3:Y:S01]  /*699d0*/  LDL.LU R9, [R1+0x448] ;  /* 0x0004480001097983 */ /* 0x000ee20000300800 */
[----:B------:R-:W-:-:S03]  /*699e0*/  PRMT R5, R26, 0x5210, R10 ;  /* 0x000052101a057816 */ /* 0x000fc6000000000a */
[----:B------:R-:W3:Y:S04]  /*699f0*/  LDL.LU R10, [R1+0x444] ;  /* 0x00044400010a7983 */ /* 0x000ee80000300800 */
[----:B------:R-:W3:Y:S04]  /*69a00*/  LDL.LU R22, [R1+0x438] ;  /* 0x0004380001167983 */ /* 0x000ee80000300800 */
[----:B------:R-:W3:Y:S04]  /*69a10*/  LDL R21, [R1+0x434] ;  /* 0x0004340001157983 */ /* 0x000ee80000100800 */
[----:B------:R-:W3:Y:S04]  /*69a20*/  LDL.LU R16, [R1+0x430] ;  /* 0x0004300001107983 */ /* 0x000ee80000300800 */
[----:B------:R-:W3:Y:S01]  /*69a30*/  LDL.LU R18, [R1+0x42c] ;  /* 0x00042c0001127983 */ /* 0x000ee20000300800 */
[----:B------:R-:W-:-:S03]  /*69a40*/  PRMT R7, R27, 0x5210, R11 ;  /* 0x000052101b077816 */ /* 0x000fc6000000000b */
[----:B------:R-:W0:Y:S01]  /*69a50*/  LDS.128 R24, [R17] ;  /* 0x0000000011187984 */ /* 0x000e220000000c00 */
[----:B------:R-:W-:Y:S01]  /*69a60*/  LOP3.LUT R2, R20, 0xffff, RZ, 0xc0, !PT ;  /* 0x0000ffff14027812 */ /* 0x000fe200078ec0ff */
[----:B------:R-:W-:Y:S06]  /*69a70*/  BAR.SYNC.DEFER_BLOCKING 0x0 ;  /* 0x0000000000007b1d */ /* 0x000fec0000010000 */
[----:B0-----:R0:W-:Y:S04]  /*69a80*/  STL.64 [R1+0x130], R24 ;  /* 0x0001301801007387 */ /* 0x0011e80000100a00 */
[----:B------:R1:W-:Y:S04]  /*69a90*/  STL.64 [R1+0x138], R26 ;  /* 0x0001381a01007387 */ /* 0x0003e80000100a00 */
[----:B0-----:R-:W3:Y:S04]  /*69aa0*/  LDL.LU R24, [R1+0x470] ;  /* 0x0004700001187983 */ /* 0x001ee80000300800 */
[----:B------:R-:W3:Y:S04]  /*69ab0*/  LDL.LU R25, [R1+0x46c] ;  /* 0x00046c0001197983 */ /* 0x000ee80000300800 */
[----:B-1----:R-:W3:Y:S04]  /*69ac0*/  LDL.LU R26, [R1+0x468] ;  /* 0x00046800011a7983 */ /* 0x002ee80000300800 */
[----:B------:R-:W3:Y:S04]  /*69ad0*/  LDL R27, [R1+0x464] ;  /* 0x00046400011b7983 */ /* 0x000ee80000100800 */
[----:B------:R-:W3:Y:S01]  /*69ae0*/  LDL.LU R20, [R1+0xe8] ;  /* 0x0000e80001147983 */ /* 0x000ee20000300800 */
[----:B----4-:R-:W-:-:S02]  /*69af0*/  LOP3.LUT R3, R19, 0xffff, RZ, 0xc0, !PT ;  /* 0x0000ffff13037812 */ /* 0x010fc400078ec0ff */
[----:B------:R-:W-:Y:S01]  /*69b00*/  LOP3.LUT R12, R14, 0xffff, RZ, 0xc0, !PT ;  /* 0x0000ffff0e0c7812 */ /* 0x000fe200078ec0ff */
[----:B------:R-:W4:Y:S04]  /*69b10*/  LDL.LU R19, [R1+0xe4] ;  /* 0x0000e40001137983 */ /* 0x000f280000300800 */
[----:B------:R-:W4:Y:S04]  /*69b20*/  LDL.LU R14, [R1+0xe0] ;  /* 0x0000e000010e7983 */ /* 0x000f280000300800 */
[----:B------:R-:W-:Y:S01]  /*69b30*/  STSM.16.M88.4 [R0], R4 ;  /* 0x0000000400007844 */ /* 0x000fe20000000200 */
[----:B------:R-:W-:Y:S06]  /*69b40*/  BAR.SYNC.DEFER_BLOCKING 0x0 ;  /* 0x0000000000007b1d */ /* 0x000fec0000010000 */
[----:B------:R-:W0:Y:S02]  /*69b50*/  LDS.128 R4, [R17] ;  /* 0x0000000011047984 */ /* 0x000e240000000c00 */
[----:B------:R-:W-:Y:S01]  /*69b60*/  BAR.SYNC.DEFER_BLOCKING 0x0 ;  /* 0x0000000000007b1d */ /* 0x000fe20000010000 */
[----:B--2---:R-:W-:-:S04]  /*69b70*/  LOP3.LUT R13, R13, 0xffff, RZ, 0xc0, !PT ;  /* 0x0000ffff0d0d7812 */ /* 0x004fc800078ec0ff */
[----:B------:R-:W-:Y:S02]  /*69b80*/  PRMT R11, R15, 0x4210, R13 ;  /* 0x000042100f0b7816 */ /* 0x000fe4000000000d */
[----:B------:R-:W2:Y:S04]  /*69b90*/  LDL.LU R15, [R1+0xf4] ;  /* 0x0000f400010f7983 */ /* 0x000ea80000300800 */
[----:B0-----:R-:W-:Y:S04]  /*69ba0*/  STL.64 [R1+0x140], R4 ;  /* 0x0001400401007387 */ /* 0x001fe80000100a00 */
[----:B------:R-:W-:Y:S01]  /*69bb0*/  STL.64 [R1+0x148], R6 ;  /* 0x0001480601007387 */ /* 0x000fe20000100a00 */
[----:B---3--:R-:W-:-:S02]  /*69bc0*/  PRMT R8, R8, 0x4210, R2 ;  /* 0x0000421008087816 */ /* 0x008fc40000000002 */
[----:B------:R-:W-:Y:S02]  /*69bd0*/  PRMT R9, R9, 0x4210, R3 ;  /* 0x0000421009097816 */ /* 0x000fe40000000003 */
[----:B------:R-:W-:-:S05]  /*69be0*/  PRMT R10, R10, 0x4210, R12 ;  /* 0x000042100a0a7816 */ /* 0x000fca000000000c */
[----:B------:R0:W-:Y:S01]  /*69bf0*/  STSM.16.M88.4 [R0], R8 ;  /* 0x0000000800007844 */ /* 0x0001e20000000200 */
[----:B------:R-:W-:Y:S01]  /*69c00*/  BAR.SYNC.DEFER_BLOCKING 0x0 ;  /* 0x0000000000007b1d */ /* 0x000fe20000010000 */
[----:B0-----:R-:W-:Y:S02]  /*69c10*/  LOP3.LUT R10, R16, 0xffff, RZ, 0xc0, !PT ;  /* 0x0000ffff100a7812 */ /* 0x001fe400078ec0ff */
[----:B------:R-:W-:-:S03]  /*69c20*/  LOP3.LUT R11, R18, 0xffff, RZ, 0xc0, !PT ;  /* 0x0000ffff120b7812 */ /* 0x000fc600078ec0ff */
[----:B------:R-:W3:Y:S04]  /*69c30*/  LDL.LU R16, [R1+0xec] ;  /* 0x0000ec0001107983 */ /* 0x000ee80000300800 */
[----:B------:R-:W3:Y:S01]  /*69c40*/  LDL.LU R18, [R1+0xf0] ;  /* 0x0000f00001127983 */ /* 0x000ee20000300800 */
[----:B------:R-:W-:Y:S02]  /*69c50*/  LOP3.LUT R8, R22, 0xffff, RZ, 0xc0, !PT ;  /* 0x0000ffff16087812 */ /* 0x000fe400078ec0ff */
[----:B------:R-:W-:Y:S02]  /*69c60*/  LOP3.LUT R9, R21, 0xffff, RZ, 0xc0, !PT ;  /* 0x0000ffff15097812 */ /* 0x000fe400078ec0ff */
[----:B------:R-:W-:Y:S02]  /*69c70*/  PRMT R4, R24, 0x4210, R8 ;  /* 0x0000421018047816 */ /* 0x000fe40000000008 */
[----:B------:R-:W-:-:S02]  /*69c80*/  PRMT R5, R25, 0x4210, R9 ;  /* 0x0000421019057816 */ /* 0x000fc40000000009 */
[----:B------:R-:W-:Y:S02]  /*69c90*/  PRMT R6, R26, 0x4210, R10 ;  /* 0x000042101a067816 */ /* 0x000fe4000000000a */
[----:B------:R-:W-:Y:S02]  /*69ca0*/  PRMT R7, R27, 0x4210, R11 ;  /* 0x000042101b077816 */ /* 0x000fe4000000000b */
[----:B------:R-:W0:Y:S01]  /*69cb0*/  LDS.128 R24, [R17] ;  /* 0x0000000011187984 */ /* 0x000e220000000c00 */
[----:B------:R-:W-:Y:S06]  /*69cc0*/  BAR.SYNC.DEFER_BLOCKING 0x0 ;  /* 0x0000000000007b1d */ /* 0x000fec0000010000 */
[----:B------:R-:W-:Y:S02]  /*69cd0*/  STSM.16.M88.4 [R0], R4 ;  /* 0x0000000400007844 */ /* 0x000fe40000000200 */
[----:B------:R-:W-:Y:S06]  /*69ce0*/  BAR.SYNC.DEFER_BLOCKING 0x0 ;  /* 0x0000000000007b1d */ /* 0x000fec0000010000 */
[----:B0-----:R-:W-:Y:S04]  /*69cf0*/  STL.64 [R1+0x120], R24 ;  /* 0x0001201801007387 */ /* 0x001fe80000100a00 */
[----:B------:R0:W-:Y:S04]  /*69d00*/  STL.64 [R1+0x128], R26 ;  /* 0x0001281a01007387 */ /* 0x0001e80000100a00 */
[----:B0-----:R-:W3:Y:S04]  /*69d10*/  LDL.LU.64 R26, [R1+0x3200] ;  /* 0x00320000011a7983 */ /* 0x001ee80000300a00 */
[----:B------:R-:W3:Y:S01]  /*69d20*/  LDL.LU.64 R24, [R1+0x31f8] ;  /* 0x0031f80001187983 */ /* 0x000ee20000300a00 */
[----:B------:R-:W-:-:S02]  /*69d30*/  PRMT R4, R20, 0x5210, R2 ;  /* 0x0000521014047816 */ /* 0x000fc40000000002 */
[----:B------:R-:W-:Y:S02]  /*69d40*/  PRMT R7, R23, 0x5210, R13 ;  /* 0x0000521017077816 */ /* 0x000fe4000000000d */
[----:B----4-:R-:W-:Y:S01]  /*69d50*/  PRMT R5, R19, 0x5210, R3 ;  /* 0x0000521013057816 */ /* 0x010fe20000000003 */
[----:B------:R-:W0:Y:S01]  /*69d60*/  LDS.128 R20, [R17] ;  /* 0x0000000011147984 */ /* 0x000e220000000c00 */
[----:B------:R-:W-:Y:S01]  /*69d70*/  BAR.SYNC.DEFER_BLOCKING 0x0 ;  /* 0x0000000000007b1d */ /* 0x000fe20000010000 */
[----:B------:R-:W-:-:S05]  /*69d80*/  PRMT R6, R14, 0x5210, R12 ;  /* 0x000052100e067816 */ /* 0x000fca000000000c */
[----:B------:R-:W4:Y:S04]  /*69d90*/  LDL.LU R2, [R1+0x554] ;  /* 0x0005540001027983 */ /* 0x000f280000300800 */
[----:B------:R-:W-:Y:S01]  /*69da0*/  STSM.16.M88.4 [R0], R4 ;  /* 0x0000000400007844 */ /* 0x000fe20000000200 */
[----:B--2---:R-:W-:Y:S01]  /*69db0*/  PRMT R8, R15, 0x5210, R8 ;  /* 0x000052100f087816 */ /* 0x004fe20000000008 */
[----:B------:R-:W-:Y:S06]  /*69dc0*/  BAR.SYNC.DEFER_BLOCKING 0x0 ;  /* 0x0000000000007b1d */ /* 0x000fec0000010000 */
[----:B0-----:R0:W-:Y:S04]  /*69dd0*/  STL.64 [R1+0x1f0], R20 ;  /* 0x0001f01401007387 */ /* 0x0011e80000100a00 */
        /* <DEDUP_REMOVED lines=8> */
[----:B-1----:R-:W2:Y:S04]  /*69e60*/  LDL.LU R23, [R1+0x454] ;  /* 0x0004540001177983 */ /* 0x002ea80000300800 */
[----:B------:R-:W2:Y:S04]  /*69e70*/  LDL.LU R13, [R1+0x450] ;  /* 0x00045000010d7983 */ /* 0x000ea80000300800 */
[----:B------:R-:W2:Y:S04]  /*69e80*/  LDL.LU R12, [R1+0x440] ;  /* 0x00044000010c7983 */ /* 0x000ea80000300800 */
[----:B------:R-:W2:Y:S04]  /*69e90*/  LDL.LU R21, [R1+0x43c] ;  /* 0x00043c0001157983 */ /* 0x000ea80000300800 */
[----:B------:R-:W2:Y:S01]  /*69ea0*/  LDL.LU R15, [R1+0x4a8] ;  /* 0x0004a800010f7983 */ /* 0x000ea20000300800 */
[----:B---3--:R-:W-:-:S02]  /*69eb0*/  PRMT R10, R16, 0x5210, R10 ;  /* 0x00005210100a7816 */ /* 0x008fc4000000000a */
[----:B------:R-:W-:Y:S01]  /*69ec0*/  PRMT R9, R18, 0x5210, R9 ;  /* 0x0000521012097816 */ /* 0x000fe20000000009 */
[----:B------:R-:W3:Y:S04]  /*69ed0*/  LDL.LU R16, [R1+0x4a4] ;  /* 0x0004a40001107983 */ /* 0x000ee80000300800 */
[----:B------:R-:W3:Y:S04]  /*69ee0*/  LDL.LU R18, [R1+0x4a0] ;  /* 0x0004a00001127983 */ /* 0x000ee80000300800 */
[----:B------:R-:W-:Y:S01]  /*69ef0*/  STL.64 [R1+0x31f0], R26 ;  /* 0x0031f01a01007387 */ /* 0x000fe20000100a00 */
[----:B------:R-:W-:-:S03]  /*69f00*/  PRMT R11, R24, 0x5210, R11 ;  /* 0x00005210180b7816 */ /* 0x000fc6000000000b */
[----:B------:R-:W-:Y:S04]  /*69f10*/  STL [R1+0x31e8], R25 ;  /* 0x0031e81901007387 */ /* 0x000fe80000100800 */
[----:B------:R-:W0:Y:S01]  /*69f20*/  LDS.128 R24, [R17] ;  /* 0x0000000011187984 */ /* 0x000e220000000c00 */
[----:B------:R-:W-:Y:S06]  /*69f30*/  BAR.SYNC.DEFER_BLOCKING 0x0 ;  /* 0x0000000000007b1d */ /* 0x000fec0000010000 */
[----:B------:R-:W3:Y:S04]  /*69f40*/  LDL.LU R22, [R1+0x3e0] ;  /* 0x0003e00001167983 */ /* 0x000ee80000300800 */
[----:B------:R1:W-:Y:S01]  /*69f50*/  STSM.16.M88.4 [R0], R8 ;  /* 0x0000000800007844 */ /* 0x0003e20000000200 */
[----:B------:R-:W-:Y:S06]  /*69f60*/  BAR.SYNC.DEFER_BLOCKING 0x0 ;  /* 0x0000000000007b1d */ /* 0x000fec0000010000 */
[----:B0-----:R-:W-:Y:S04]  /*69f70*/  STL.64 [R1+0x210], R24 ;  /* 0x0002101801007387 */ /* 0x001fe80000100a00 */
[----:B------:R-:W-:Y:S04]  /*69f80*/  STL.64 [R1+0x218], R26 ;  /* 0x0002181a01007387 */ /* 0x000fe80000100a00 */
[----:B------:R-:W0:Y:S01]  /*69f90*/  LDS.128 R24, [R17] ;  /* 0x0000000011187984 */ /* 0x000e220000000c00 */
[----:B------:R-:W-:Y:S01]  /*69fa0*/  BAR.SYNC.DEFER_BLOCKING 0x0 ;  /* 0x0000000000007b1d */ /* 0x000fe20000010000 */
[----:B----4-:R-:W-:-:S02]  /*69fb0*/  LOP3.LUT R2, R2, 0xffff, RZ, 0xc0, !PT ;  /* 0x0000ffff02027812 */ /* 0x010fc400078ec0ff */
[----:B--2---:R-:W-:Y:S02]  /*69fc0*/  LOP3.LUT R3, R20, 0xffff, RZ, 0xc0, !PT ;  /* 0x0000ffff14037812 */ /* 0x004fe400078ec0ff */
[----:B-1----:R-:W-:Y:S02]  /*69fd0*/  LOP3.LUT R8, R19, 0xffff, RZ, 0xc0, !PT ;  /* 0x0000ffff13087812 */ /* 0x002fe400078ec0ff */
[----:B------:R-:W-:Y:S02]  /*69fe0*/  LOP3.LUT R9, R14, 0xffff, RZ, 0xc0, !PT ;  /* 0x0000ffff0e097812 */ /* 0x000fe400078ec0ff */
[----:B------:R-:W-:Y:S02]  /*69ff0*/  PRMT R4, R4, 0x4210, R2 ;  /* 0x0000421004047816 */ /* 0x000fe40000000002 */
[----:B------:R-:W-:Y:S02]  /*6a000*/  PRMT R5, R5, 0x4210, R3 ;  /* 0x0000421005057816 */ /* 0x000fe40000000003 */
[----:B------:R-:W-:-:S02]  /*6a010*/  PRMT R6, R6, 0x4210, R8 ;  /* 0x0000421006067816 */ /* 0x000fc40000000008 */
[----:B------:R-:W-:Y:S01]  /*6a020*/  PRMT R7, R7, 0x4210, R9 ;  /* 0x0000421007077816 */ /* 0x000fe20000000009 */
[----:B------:R-:W2:Y:S04]  /*6a030*/  LDL.LU R20, [R1+0x220] ;  /* 0x0002200001147983 */ /* 0x000ea80000300800 */
[----:B------:R-:W4:Y:S04]  /*6a040*/  LDL.LU R19, [R1+0x108] ;  /* 0x0001080001137983 */ /* 0x000f280000300800 */
[----:B------:R-:W4:Y:S04]  /*6a050*/  LDL.LU R14, [R1+0x10c] ;  /* 0x00010c00010e7983 */ /* 0x000f280000300800 */
[----:B------:R1:W-:Y:S01]  /*6a060*/  STSM.16.M88.4 [R0], R4 ;  /* 0x0000000400007844 */ /* 0x0003e20000000200 */
[----:B------:R-:W-:Y:S06]  /*6a070*/  BAR.SYNC.DEFER_BLOCKING 0x0 ;  /* 0x0000000000007b1d */ /* 0x000fec0000010000 */
[----:B0-----:R-:W-:Y:S04]  /*6a080*/  STL.64 [R1+0x110], R24 ;  /* 0x0001101801007387 */ /* 0x001fe80000100a00 */
[----:B------:R-:W-:Y:S04]  /*6a090*/  STL.64 [R1+0x118], R26 ;  /* 0x0001181a01007387 */ /* 0x000fe80000100a00 */
[----:B------:R-:W0:Y:S01]  /*6a0a0*/  LDS.128 R24, [R17] ;  /* 0x0000000011187984 */ /* 0x000e220000000c00 */
[----:B------:R-:W-:-:S02]  /*6a0b0*/  LOP3.LUT R11, R23, 0xffff, RZ, 0xc0, !PT ;  /* 0x0000ffff170b7812 */ /* 0x000fc400078ec0ff */
[----:B------:R-:W-:Y:S02]  /*6a0c0*/  LOP3.LUT R10, R13, 0xffff, RZ, 0xc0, !PT ;  /* 0x0000ffff0d0a7812 */ /* 0x000fe400078ec0ff */
[----:B------:R-:W-:Y:S02]  /*6a0d0*/  LOP3.LUT R12, R12, 0xffff, RZ, 0xc0, !PT ;  /* 0x0000ffff0c0c7812 */ /* 0x000fe400078ec0ff */
[----:B------:R-:W-:Y:S02]  /*6a0e0*/  LOP3.LUT R13, R21, 0xffff, RZ, 0xc0, !PT ;  /* 0x0000ffff150d7812 */ /* 0x000fe400078ec0ff */
[----:B-1----:R-:W-:Y:S01]  /*6a0f0*/  PRMT R4, R15, 0x4210, R11 ;  /* 0x000042100f047816 */ /* 0x002fe2000000000b */
[----:B------:R-:W4:Y:S04]  /*6a100*/  LDL.LU R21, [R1+0x228] ;  /* 0x0002280001157983 */ /* 0x000f280000300800 */
[----:B------:R-:W4:Y:S01]  /*6a110*/  LDL.LU R15, [R1+0x22c] ;  /* 0x00022c00010f7983 */ /* 0x000f220000300800 */
[----:B------:R-:W-:Y:S01]  /*6a120*/  BAR.SYNC.DEFER_BLOCKING 0x0 ;  /* 0x0000000000007b1d */ /* 0x000fe20000010000 */
[----:B---3--:R-:W-:-:S02]  /*6a130*/  PRMT R5, R16, 0x4210, R10 ;  /* 0x0000421010057816 */ /* 0x008fc4000000000a */
[----:B------:R-:W-:-:S03]  /*6a140*/  PRMT R6, R18, 0x4210, R12 ;  /* 0x0000421012067816 */ /* 0x000fc6000000000c */
[----:B------:R-:W3:Y:S04]  /*6a150*/  LDL.LU R16, [R1+0x224] ;  /* 0x0002240001107983 */ /* 0x000ee80000300800 */
[----:B------:R-:W3:Y:S04]  /*6a160*/  LDL.LU R18, [R1+0x18] ;  /* 0x0000180001127983 */ /* 0x000ee80000300800 */
[----:B0-----:R-:W-:Y:S04]  /*6a170*/  STL.64 [R1+0x230], R24 ;  /* 0x0002301801007387 */ /* 0x001fe80000100a00 */
[----:B------:R0:W-:Y:S04]  /*6a180*/  STL.64 [R1+0x238], R26 ;  /* 0x0002381a01007387 */ /* 0x0001e80000100a00 */
[----:B0-----:R-:W3:Y:S04]  /*6a190*/  LDL.LU.64 R26, [R1+0x31f0] ;  /* 0x0031f000011a7983 */ /* 0x001ee80000300a00 */
[----:B------:R-:W3:Y:S01]  /*6a1a0*/  LDL.LU R25, [R1+0x31e8] ;  /* 0x0031e80001197983 */ /* 0x000ee20000300800 */
[----:B------:R-:W-:-:S05]  /*6a1b0*/  PRMT R7, R22, 0x4210, R13 ;  /* 0x0000421016077816 */ /* 0x000fca000000000d */
[----:B------:R2:W-:Y:S01]  /*6a1c0*/  STSM.16.M88.4 [R0], R4 ;  /* 0x0000000400007844 */ /* 0x0005e20000000200 */
[----:B------:R-:W-:Y:S01]  /*6a1d0*/  BAR.SYNC.DEFER_BLOCKING 0x0 ;  /* 0x0000000000007b1d */ /* 0x000fe20000010000 */
[----:B--2---:R-:W-:Y:S02]  /*6a1e0*/  PRMT R4, R20, 0x5210, R2 ;  /* 0x0000521014047816 */ /* 0x004fe40000000002 */
[----:B----4-:R-:W-:-:S03]  /*6a1f0*/  PRMT R5, R19, 0x5210, R3 ;  /* 0x0000521013057816 */ /* 0x010fc60000000003 */
[----:B------:R-:W2:Y:S04]  /*6a200*/  LDL.LU R20, [R1+0x544] ;  /* 0x0005440001147983 */ /* 0x000ea80000300800 */
[----:B------:R-:W4:Y:S01]  /*6a210*/  LDL.LU R19, [R1+0x540] ;  /* 0x0005400001137983 */ /* 0x000f220000300800 */
[----:B------:R-:W-:-:S03]  /*6a220*/  PRMT R6, R14, 0x5210, R8 ;  /* 0x000052100e067816 */ /* 0x000fc60000000008 */
[----:B---3--:R-:W-:Y:S01]  /*6a230*/  STL.64 [R1+0x31d8], R26 ;  /* 0x0031d81a01007387 */ /* 0x008fe20000100a00 */
[----:B------:R-:W-:-:S03]  /*6a240*/  PRMT R7, R25, 0x5210, R9 ;  /* 0x0000521019077816 */ /* 0x000fc60000000009 */
[----:B------:R-:W0:Y:S01]  /*6a250*/  LDS.128 R24, [R17] ;  /* 0x0000000011187984 */ /* 0x000e220000000c00 */
[----:B------:R-:W-:Y:S06]  /*6a260*/  BAR.SYNC.DEFER_BLOCKING 0x0 ;  /* 0x0000000000007b1d */ /* 0x000fec0000010000 */
[----:B------:R-:W3:Y:S04]  /*6a270*/  LDL R14, [R1+0x4d4] ;  /* 0x0004d400010e7983 */ /* 0x000ee80000100800 */
[----:B------:R1:W-:Y:S01]  /*6a280*/  STSM.16.M88.4 [R0], R4 ;  /* 0x0000000400007844 */ /* 0x0003e20000000200 */
[----:B------:R-:W-:Y:S06]  /*6a290*/  BAR.SYNC.DEFER_BLOCKING 0x0 ;  /* 0x0000000000007b1d */ /* 0x000fec0000010000 */
[----:B0-----:R-:W-:Y:S04]  /*6a2a0*/  STL.64 [R1+0x240], R24 ;  /* 0x0002401801007387 */ /* 0x001fe80000100a00 */
[----:B------:R0:W-:Y:S01]  /*6a2b0*/  STL.64 [R1+0x248], R26 ;  /* 0x0002481a01007387 */ /* 0x0001e20000100a00 */
[----:B-1----:R-:W-:-:S03]  /*6a2c0*/  PRMT R4, R15, 0x5210, R11 ;  /* 0x000052100f047816 */ /* 0x002fc6000000000b */
[----:B0-----:R-:W2:Y:S04]  /*6a2d0*/  LDL.LU R26, [R1+0x4b4] ;  /* 0x0004b400011a7983 */ /* 0x001ea80000300800 */
[----:B------:R-:W2:Y:S04]  /*6a2e0*/  LDL.LU R27, [R1+0x4b0] ;  /* 0x0004b000011b7983 */ /* 0x000ea80000300800 */
[----:B------:R-:W2:Y:S04]  /*6a2f0*/  LDL.LU R25, [R1+0x4ac] ;  /* 0x0004ac0001197983 */ /* 0x000ea80000300800 */
[----:B------:R-:W2:Y:S04]  /*6a300*/  LDL.LU R3, [R1+0x40c] ;  /* 0x00040c0001037983 */ /* 0x000ea80000300800 */
[----:B------:R-:W2:Y:S01]  /*6a310*/  LDL.LU R11, [R1+0x4d0] ;  /* 0x0004d000010b7983 */ /* 0x000ea20000300800 */
[----:B------:R-:W-:-:S02]  /*6a320*/  PRMT R5, R21, 0x5210, R10 ;  /* 0x0000521015057816 */ /* 0x000fc4000000000a */
[----:B------:R-:W-:Y:S02]  /*6a330*/  PRMT R6, R16, 0x5210, R12 ;  /* 0x0000521010067816 */ /* 0x000fe4000000000c */
[----:B------:R-:W-:Y:S01]  /*6a340*/  PRMT R7, R18, 0x5210, R13 ;  /* 0x0000521012077816 */ /* 0x000fe2000000000d */
[----:B--2---:R-:W-:Y:S04]  /*6a350*/  STL [R1+0x31e4], R11 ;  /* 0x0031e40b01007387 */ /* 0x004fe80000100800 */
[----:B------:R-:W2:Y:S04]  /*6a360*/  LDL.LU R2, [R1+0x478] ;  /* 0x0004780001027983 */ /* 0x000ea80000300800 */
[----:B------:R-:W2:Y:S04]  /*6a370*/  LDL.LU R24, [R1+0x474] ;  /* 0x0004740001187983 */ /* 0x000ea80000300800 */
[----:B------:R-:W0:Y:S01]  /*6a380*/  LDS.128 R8, [R17] ;  /* 0x0000000011087984 */ /* 0x000e220000000c00 */
[----:B------:R-:W-:Y:S06]  /*6a390*/  BAR.SYNC.DEFER_BLOCKING 0x0 ;  /* 0x0000000000007b1d */ /* 0x000fec0000010000 */
[----:B------:R-:W-:Y:S02]  /*6a3a0*/  STSM.16.M88.4 [R0], R4 ;  /* 0x0000000400007844 */ /* 0x000fe40000000200 */
[----:B------:R-:W-:Y:S06]  /*6a3b0*/  BAR.SYNC.DEFER_BLOCKING 0x0 ;  /* 0x0000000000007b1d */ /* 0x000fec0000010000 */
[----:B--2---:R-:W-:Y:S04]  /*6a3c0*/  STL [R1+0x31e0], R24 ;  /* 0x0031e01801007387 */ /* 0x004fe80000100800 */
[----:B------:R-:W2:Y:S04]  /*6a3d0*/  LDL.LU R23, [R1+0x460] ;  /* 0x0004600001177983 */ /* 0x000ea80000300800 */
[----:B------:R-:W2:Y:S04]  /*6a3e0*/  LDL.LU R15, [R1+0x45c] ;  /* 0x00045c00010f7983 */ /* 0x000ea80000300800 */
[----:B------:R-:W2:Y:S04]  /*6a3f0*/  LDL.LU R16, [R1+0x4c8] ;  /* 0x0004c80001107983 */ /* 0x000ea80000300800 */
[----:B------:R-:W2:Y:S04]  /*6a400*/  LDL.LU R18, [R1+0x4c4] ;  /* 0x0004c40001127983 */ /* 0x000ea80000300800 */
[----:B0-----:R0:W-:Y:S04]  /*6a410*/  STL.64 [R1+0x250], R8 ;  /* 0x0002500801007387 */ /* 0x0011e80000100a00 */
[----:B------:R3:W-:Y:S01]  /*6a420*/  STL.64 [R1+0x258], R10 ;  /* 0x0002580a01007387 */ /* 0x0007e20000100a00 */
[----:B0-----:R-:W-:-:S02]  /*6a430*/  LOP3.LUT R8, R20, 0xffff, RZ, 0xc0, !PT ;  /* 0x0000ffff14087812 */ /* 0x001fc400078ec0ff */
[----:B----4-:R-:W-:Y:S02]  /*6a440*/  LOP3.LUT R9, R19, 0xffff, RZ, 0xc0, !PT ;  /* 0x0000ffff13097812 */ /* 0x010fe400078ec0ff */
[----:B---3--:R-:W-:Y:S01]  /*6a450*/  LOP3.LUT R10, R14, 0xffff, RZ, 0xc0, !PT ;  /* 0x0000ffff0e0a7812 */ /* 0x008fe200078ec0ff */
[----:B------:R-:W3:Y:S01]  /*6a460*/  LDL.LU R11, [R1+0x31e4] ;  /* 0x0031e400010b7983 */ /* 0x000ee20000300800 */
[----:B------:R-:W-:Y:S02]  /*6a470*/  PRMT R4, R26, 0x4210, R8 ;  /* 0x000042101a047816 */ /* 0x000fe40000000008 */
[----:B------:R-:W-:Y:S02]  /*6a480*/  PRMT R5, R27, 0x4210, R9 ;  /* 0x000042101b057816 */ /* 0x000fe40000000009 */
[----:B------:R-:W-:Y:S01]  /*6a490*/  PRMT R6, R25, 0x4210, R10 ;  /* 0x0000421019067816 */ /* 0x000fe2000000000a */
[----:B------:R-:W4:Y:S04]  /*6a4a0*/  LDL.LU R22, [R1+0x4b8] ;  /* 0x0004b80001167983 */ /* 0x000f280000300800 */
[----:B------:R-:W0:Y:S04]  /*6a4b0*/  LDS.128 R24, [R17] ;  /* 0x0000000011187984 */ /* 0x000e280000000c00 */
[----:B------:R-:W4:Y:S04]  /*6a4c0*/  LDL.LU R21, [R1+0x4c0] ;  /* 0x0004c00001157983 */ /* 0x000f280000300800 */
[----:B------:R-:W4:Y:S04]  /*6a4d0*/  LDL.LU R20, [R1+0x280] ;  /* 0x0002800001147983 */ /* 0x000f280000300800 */
[----:B------:R-:W4:Y:S04]  /*6a4e0*/  LDL.LU R19, [R1+0x288] ;  /* 0x0002880001137983 */ /* 0x000f280000300800 */
[----:B------:R-:W4:Y:S01]  /*6a4f0*/  LDL.LU R14, [R1+0x284] ;  /* 0x00028400010e7983 */ /* 0x000f220000300800 */
[----:B------:R-:W-:Y:S06]  /*6a500*/  BAR.SYNC.DEFER_BLOCKING 0x0 ;  /* 0x0000000000007b1d */ /* 0x000fec0000010000 */
[----:B0-----:R0:W-:Y:S04]  /*6a510*/  STL.64 [R1+0x260], R24 ;  /* 0x0002601801007387 */ /* 0x0011e80000100a00 */
[----:B------:R-:W-:Y:S04]  /*6a520*/  STL.64 [R1+0x268], R26 ;  /* 0x0002681a01007387 */ /* 0x000fe80000100a00 */
[----:B0-----:R-:W4:Y:S01]  /*6a530*/  LDL.LU R24, [R1+0x31e0] ;  /* 0x0031e00001187983 */ /* 0x001f220000300800 */
[----:B---3--:R-:W-:-:S04]  /*6a540*/  LOP3.LUT R11, R11, 0xffff, RZ, 0xc0, !PT ;  /* 0x0000ffff0b0b7812 */ /* 0x008fc800078ec0ff */
[----:B------:R-:W-:-:S05]  /*6a550*/  PRMT R7, R3, 0x4210, R11 ;  /* 0x0000421003077816 */ /* 0x000fca000000000b */
[----:B------:R0:W-:Y:S01]  /*6a560*/  STSM.16.M88.4 [R0], R4 ;  /* 0x0000000400007844 */ /* 0x0001e20000000200 */
[----:B------:R-:W-:Y:S01]  /*6a570*/  BAR.SYNC.DEFER_BLOCKING 0x0 ;  /* 0x0000000000007b1d */ /* 0x000fe20000010000 */
[----:B------:R-:W-:Y:S02]  /*6a580*/  LOP3.LUT R3, R2, 0xffff, RZ, 0xc0, !PT ;  /* 0x0000ffff02037812 */ /* 0x000fe400078ec0ff */
[----:B--2---:R-:W-:Y:S02]  /*6a590*/  LOP3.LUT R12, R23, 0xffff, RZ, 0xc0, !PT ;  /* 0x0000ffff170c7812 */ /* 0x004fe400078ec0ff */
[----:B------:R-:W-:Y:S02]  /*6a5a0*/  LOP3.LUT R13, R15, 0xffff, RZ, 0xc0, !PT ;  /* 0x0000ffff0f0d7812 */ /* 0x000fe400078ec0ff */
[----:B------:R-:W2:Y:S01]  /*6a5b0*/  LDL.LU R15, [R1+0x28c] ;  /* 0x00028c00010f7983 */ /* 0x000ea20000300800 */
[----:B0-----:R-:W-:Y:S02]  /*6a5c0*/  PRMT R4, R16, 0x4210, R3 ;  /* 0x0000421010047816 */ /* 0x001fe40000000003 */
[----:B----4-:R-:W-:-:S02]  /*6a5d0*/  PRMT R6, R22, 0x4210, R12 ;  /* 0x0000421016067816 */ /* 0x010fc4000000000c */
[----:B------:R-:W-:Y:S01]  /*6a5e0*/  PRMT R7, R21, 0x4210, R13 ;  /* 0x0000421015077816 */ /* 0x000fe2000000000d */
[----:B------:R-:W3:Y:S01]  /*6a5f0*/  LDL.LU R16, [R1+0x294] ;  /* 0x0002940001107983 */ /* 0x000ee20000300800 */
[----:B------:R-:W-:-:S03]  /*6a600*/  LOP3.LUT R2, R24, 0xffff, RZ, 0xc0, !PT ;  /* 0x0000ffff18027812 */ /* 0x000fc600078ec0ff */
[----:B------:R-:W0:Y:S01]  /*6a610*/  LDS.128 R24, [R17] ;  /* 0x0000000011187984 */ /* 0x000e220000000c00 */
[----:B------:R-:W-:Y:S01]  /*6a620*/  BAR.SYNC.DEFER_BLOCKING 0x0 ;  /* 0x0000000000007b1d */ /* 0x000fe20000010000 */
[----:B------:R-:W-:-:S05]  /*6a630*/  PRMT R5, R18, 0x4210, R2 ;  /* 0x0000421012057816 */ /* 0x000fca0000000002 */
[----:B------:R-:W4:Y:S04]  /*6a640*/  LDL.LU R18, [R1+0x290] ;  /* 0x0002900001127983 */ /* 0x000f280000300800 */
[----:B------:R-:W-:Y:S01]  /*6a650*/  STSM.16.M88.4 [R0], R4 ;  /* 0x0000000400007844 */ /* 0x000fe20000000200 */
[----:B------:R-:W-:Y:S06]  /*6a660*/  BAR.SYNC.DEFER_BLOCKING 0x0 ;  /* 0x0000000000007b1d */ /* 0x000fec0000010000 */
[----:B------:R-:W1:Y:S04]  /*6a670*/  LDS.128 R4, [R17] ;  /* 0x0000000011047984 */ /* 0x000e680000000c00 */
[----:B0-----:R-:W-:Y:S04]  /*6a680*/  STL.64 [R1+0x270], R24 ;  /* 0x0002701801007387 */ /* 0x001fe80000100a00 */
[----:B------:R0:W-:Y:S01]  /*6a690*/  STL.64 [R1+0x278], R26 ;  /* 0x0002781a01007387 */ /* 0x0001e20000100a00 */
[----:B------:R-:W-:Y:S01]  /*6a6a0*/  PRMT R9, R20, 0x5210, R9 ;  /* 0x0000521014097816 */ /* 0x000fe20000000009 */
[----:B------:R-:W-:Y:S06]  /*6a6b0*/  BAR.SYNC.DEFER_BLOCKING 0x0 ;  /* 0x0000000000007b1d */ /* 0x000fec0000010000 */
[----:B0-----:R-:W4:Y:S04]  /*6a6c0*/  LDL.LU.64 R26, [R1+0x31d8] ;  /* 0x0031d800011a7983 */ /* 0x001f280000300a00 */
[----:B------:R-:W4:Y:S04]  /*6a6d0*/  LDL R24, [R1+0x4dc] ;  /* 0x0004dc0001187983 */ /* 0x000f280000100800 */
[----:B------:R-:W4:Y:S04]  /*6a6e0*/  LDL.LU R23, [R1+0x4d8] ;  /* 0x0004d80001177983 */ /* 0x000f280000300800 */
[----:B------:R-:W4:Y:S04]  /*6a6f0*/  LDL.LU R21, [R1+0x4f8] ;  /* 0x0004f80001157983 */ /* 0x000f280000300800 */
[----:B------:R-:W4:Y:S04]  /*6a700*/  LDL R22, [R1+0x4ec] ;  /* 0x0004ec0001167983 */ /* 0x000f280000100800 */
[----:B-1----:R2:W-:Y:S04]  /*6a710*/  STL.64 [R1+0x220], R4 ;  /* 0x0002200401007387 */ /* 0x0025e80000100a00 */
[----:B------:R-:W-:Y:S04]  /*6a720*/  STL.64 [R1+0x228], R6 ;  /* 0x0002280601007387 */ /* 0x000fe80000100a00 */
[----:B------:R-:W4:Y:S01]  /*6a730*/  LDL.LU R20, [R1+0x4e8] ;  /* 0x0004e80001147983 */ /* 0x000f220000300800 */
[----:B------:R-:W-:-:S02]  /*6a740*/  PRMT R8, R19, 0x5210, R8 ;  /* 0x0000521013087816 */ /* 0x000fc40000000008 */
[----:B------:R-:W-:Y:S02]  /*6a750*/  PRMT R10, R14, 0x5210, R10 ;  /* 0x000052100e0a7816 */ /* 0x000fe4000000000a */
[----:B--2---:R-:W-:Y:S02]  /*6a760*/  PRMT R5, R15, 0x5210, R2 ;  /* 0x000052100f057816 */ /* 0x004fe40000000002 */
[----:B---3--:R-:W-:Y:S02]  /*6a770*/  PRMT R4, R16, 0x5210, R3 ;  /* 0x0000521010047816 */ /* 0x008fe40000000003 */
[----:B----4-:R-:W-:-:S05]  /*6a780*/  PRMT R11, R26, 0x5210, R11 ;  /* 0x000052101a0b7816 */ /* 0x010fca000000000b */
[----:B------:R0:W-:Y:S01]  /*6a790*/  STSM.16.M88.4 [R0], R8 ;  /* 0x0000000800007844 */ /* 0x0001e20000000200 */
[----:B------:R-:W-:Y:S06]  /*6a7a0*/  BAR.SYNC.DEFER_BLOCKING 0x0 ;  /* 0x0000000000007b1d */ /* 0x000fec0000010000 */
[----:B------:R-:W-:Y:S04]  /*6a7b0*/  STL.64 [R1+0x31d0], R22 ;  /* 0x0031d01601007387 */ /* 0x000fe80000100a00 */
[----:B------:R-:W-:Y:S04]  /*6a7c0*/  STL.64 [R1+0x31c8], R20 ;  /* 0x0031c81401007387 */ /* 0x000fe80000100a00 */
[----:B------:R-:W1:Y:S04]  /*6a7d0*/  LDS.128 R20, [R17] ;  /* 0x0000000011147984 */ /* 0x000e680000000c00 */
[----:B0-----:R-:W2:Y:S04]  /*6a7e0*/  LDL.LU R9, [R1+0x54c] ;  /* 0x00054c0001097983 */ /* 0x001ea80000300800 */
[----:B------:R-:W3:Y:S04]  /*6a7f0*/  LDL.LU R10, [R1+0x548] ;  /* 0x00054800010a7983 */ /* 0x000ee80000300800 */
[----:B------:R-:W4:Y:S04]  /*6a800*/  LDL.LU R11, [R1+0x4fc] ;  /* 0x0004fc00010b7983 */ /* 0x000f280000300800 */
[----:B------:R-:W4:Y:S04]  /*6a810*/  LDL.LU R19, [R1+0x488] ;  /* 0x0004880001137983 */ /* 0x000f280000300800 */
[----:B------:R-:W4:Y:S04]  /*6a820*/  LDL R14, [R1+0x484] ;  /* 0x00048400010e7983 */ /* 0x000f280000100800 */
[----:B------:R-:W4:Y:S01]  /*6a830*/  LDL.LU R15, [R1+0x480] ;  /* 0x00048000010f7983 */ /* 0x000f220000300800 */
[----:B------:R-:W-:-:S02]  /*6a840*/  PRMT R6, R18, 0x5210, R12 ;  /* 0x0000521012067816 */ /* 0x000fc4000000000c */
[----:B------:R-:W-:Y:S02]  /*6a850*/  PRMT R7, R27, 0x5210, R13 ;  /* 0x000052101b077816 */ /* 0x000fe4000000000d */
[----:B------:R-:W-:Y:S01]  /*6a860*/  LOP3.LUT R3, R24, 0xffff, RZ, 0xc0, !PT ;  /* 0x0000ffff18037812 */ /* 0x000fe200078ec0ff */
[----:B------:R-:W-:Y:S06]  /*6a870*/  BAR.SYNC.DEFER_BLOCKING 0x0 ;  /* 0x0000000000007b1d */ /* 0x000fec0000010000 */
[----:B-1----:R-:W-:Y:S04]  /*6a880*/  STL.64 [R1+0xf0], R20 ;  /* 0x0000f01401007387 */ /* 0x002fe80000100a00 */
[----:B------:R0:W-:Y:S04]  /*6a890*/  STL.64 [R1+0xf8], R22 ;  /* 0x0000f81601007387 */ /* 0x0001e80000100a00 */
[----:B0-----:R-:W4:Y:S04]  /*6a8a0*/  LDL.LU.64 R22, [R1+0x31d0] ;  /* 0x0031d00001167983 */ /* 0x001f280000300a00 */
[----:B------:R-:W4:Y:S04]  /*6a8b0*/  LDL.LU.64 R20, [R1+0x31c8] ;  /* 0x0031c80001147983 */ /* 0x000f280000300a00 */
[----:B------:R-:W4:Y:S04]  /*6a8c0*/  LDL.LU R18, [R1+0x47c] ;  /* 0x00047c0001127983 */ /* 0x000f280000300800 */
[----:B------:R-:W4:Y:S04]  /*6a8d0*/  LDL.LU R16, [R1+0x528] ;  /* 0x0005280001107983 */ /* 0x000f280000300800 */
[----:B------:R-:W4:Y:S04]  /*6a8e0*/  LDL.LU R27, [R1+0x51c] ;  /* 0x00051c00011b7983 */ /* 0x000f280000300800 */
[----:B------:R-:W4:Y:S04]  /*6a8f0*/  LDL.LU R26, [R1+0x50c] ;  /* 0x00050c00011a7983 */ /* 0x000f280000300800 */
[----:B------:R-:W4:Y:S04]  /*6a900*/  LDL.LU R25, [R1+0x518] ;  /* 0x0005180001197983 */ /* 0x000f280000300800 */
[----:B------:R-:W4:Y:S04]  /*6a910*/  LDL.LU R24, [R1+0x29c] ;  /* 0x00029c0001187983 */ /* 0x000f280000300800 */
[----:B------:R-:W-:Y:S01]  /*6a920*/  STSM.16.M88.4 [R0], R4 ;  /* 0x0000000400007844 */ /* 0x000fe20000000200 */
[----:B------:R-:W-:Y:S06]  /*6a930*/  BAR.SYNC.DEFER_BLOCKING 0x0 ;  /* 0x0000000000007b1d */ /* 0x000fec0000010000 */
[----:B------:R-:W0:Y:S02]  /*6a940*/  LDS.128 R4, [R17] ;  /* 0x0000000011047984 */ /* 0x000e240000000c00 */
[----:B------:R-:W-:Y:S01]  /*6a950*/  BAR.SYNC.DEFER_BLOCKING 0x0 ;  /* 0x0000000000007b1d */ /* 0x000fe20000010000 */
[----:B--2---:R-:W-:-:S02]  /*6a960*/  LOP3.LUT R2, R9, 0xffff, RZ, 0xc0, !PT ;  /* 0x0000ffff09027812 */ /* 0x004fc400078ec0ff */
[----:B---3--:R-:W-:Y:S02]  /*6a970*/  LOP3.LUT R12, R10, 0xffff, RZ, 0xc0, !PT ;  /* 0x0000ffff0a0c7812 */ /* 0x008fe400078ec0ff */
[----:B----4-:R-:W-:Y:S02]  /*6a980*/  PRMT R8, R11, 0x4210, R2 ;  /* 0x000042100b087816 */ /* 0x010fe40000000002 */
[----:B------:R-:W-:Y:S02]  /*6a990*/  LOP3.LUT R13, R23, 0xffff, RZ, 0xc0, !PT ;  /* 0x0000ffff170d7812 */ /* 0x000fe400078ec0ff */
[----:B------:R-:W-:Y:S02]  /*6a9a0*/  PRMT R9, R21, 0x4210, R12 ;  /* 0x0000421015097816 */ /* 0x000fe4000000000c */
[----:B------:R-:W-:Y:S02]  /*6a9b0*/  PRMT R10, R22, 0x4210, R3 ;  /* 0x00004210160a7816 */ /* 0x000fe40000000003 */
[----:B------:R-:W-:-:S05]  /*6a9c0*/  PRMT R11, R20, 0x4210, R13 ;  /* 0x00004210140b7816 */ /* 0x000fca000000000d */
[----:B------:R1:W-:Y:S01]  /*6a9d0*/  STSM.16.M88.4 [R0], R8 ;  /* 0x0000000800007844 */ /* 0x0003e20000000200 */
[----:B------:R-:W-:Y:S06]  /*6a9e0*/  BAR.SYNC.DEFER_BLOCKING 0x0 ;  /* 0x0000000000007b1d */ /* 0x000fec0000010000 */
[----:B------:R-:W-:Y:S04]  /*6a9f0*/  STL [R1+0x31c4], R24 ;  /* 0x0031c41801007387 */ /* 0x000fe80000100800 */
[----:B------:R-:W2:Y:S04]  /*6aa00*/  LDL.LU R23, [R1+0x298] ;  /* 0x0002980001177983 */ /* 0x000ea80000300800 */
[----:B------:R-:W3:Y:S04]  /*6aa10*/  LDL.LU R21, [R1+0x2a0] ;  /* 0x0002a00001157983 */ /* 0x000ee80000300800 */
[----:B0-----:R0:W-:Y:S04]  /*6aa20*/  STL.64 [R1+0x100], R4 ;  /* 0x0001000401007387 */ /* 0x0011e80000100a00 */
[----:B------:R4:W-:Y:S04]  /*6aa30*/  STL.64 [R1+0x108], R6 ;  /* 0x0001080601007387 */ /* 0x0009e80000100a00 */
[----:B------:R-:W3:Y:S04]  /*6aa40*/  LDL.LU R22, [R1+0x2a4] ;  /* 0x0002a40001167983 */ /* 0x000ee80000300800 */
[----:B------:R-:W3:Y:S01]  /*6aa50*/  LDL.LU R20, [R1+0x2a8] ;  /* 0x0002a80001147983 */ /* 0x000ee20000300800 */
[----:B-1----:R-:W-:-:S02]  /*6aa60*/  LOP3.LUT R10, R14, 0xffff, RZ, 0xc0, !PT ;  /* 0x0000ffff0e0a7812 */ /* 0x002fc400078ec0ff */
[----:B------:R-:W-:Y:S02]  /*6aa70*/  LOP3.LUT R14, R15, 0xffff, RZ, 0xc0, !PT ;  /* 0x0000ffff0f0e7812 */ /* 0x000fe400078ec0ff */
[----:B------:R-:W-:Y:S02]  /*6aa80*/  LOP3.LUT R15, R18, 0xffff, RZ, 0xc0, !PT ;  /* 0x0000ffff120f7812 */ /* 0x000fe400078ec0ff */
[----:B------:R-:W-:Y:S02]  /*6aa90*/  LOP3.LUT R9, R19, 0xffff, RZ, 0xc0, !PT ;  /* 0x0000ffff13097812 */ /* 0x000fe400078ec0ff */
[----:B0-----:R-:W-:Y:S02]  /*6aaa0*/  PRMT R5, R27, 0x4210, R10 ;  /* 0x000042101b057816 */ /* 0x001fe4000000000a */
[----:B----4-:R-:W-:Y:S02]  /*6aab0*/  PRMT R6, R26, 0x4210, R14 ;  /* 0x000042101a067816 */ /* 0x010fe4000000000e */
[----:B------:R-:W-:Y:S01]  /*6aac0*/  PRMT R7, R25, 0x4210, R15 ;  /* 0x0000421019077816 */ /* 0x000fe2000000000f */
[----:B------:R-:W4:Y:S04]  /*6aad0*/  LDL R19, [R1+0x1004] ;  /* 0x0010040001137983 */ /* 0x000f280000100800 */
[----:B------:R-:W0:Y:S01]  /*6aae0*/  LDS.128 R24, [R17] ;  /* 0x0000000011187984 */ /* 0x000e220000000c00 */
[----:B------:R-:W-:-:S03]  /*6aaf0*/  PRMT R4, R16, 0x4210, R9 ;  /* 0x0000421010047816 */ /* 0x000fc60000000009 */
[----:B------:R-:W4:Y:S04]  /*6ab00*/  LDL R18, [R1+0xf3c] ;  /* 0x000f3c0001127983 */ /* 0x000f280000100800 */
[----:B------:R-:W4:Y:S01]  /*6ab10*/  LDL R16, [R1+0x2ac] ;  /* 0x0002ac0001107983 */ /* 0x000f220000100800 */
[----:B------:R-:W-:Y:S08]  /*6ab20*/  BAR.SYNC.DEFER_BLOCKING 0x0 ;  /* 0x0000000000007b1d */ /* 0x000ff00000010000 */
[----:B------:R-:W1:Y:S01]  /*6ab30*/  LDC R11, c[0x0][0x3b4] ;  /* 0x0000ed00ff0b7b82 */ /* 0x000e620000000800 */
[----:B0-----:R0:W-:Y:S04]  /*6ab40*/  STL.64 [R1+0xe0], R24 ;  /* 0x0000e01801007387 */ /* 0x0011e80000100a00 */
[----:B------:R-:W-:Y:S04]  /*6ab50*/  STL.64 [R1+0xe8], R26 ;  /* 0x0000e81a01007387 */ /* 0x000fe80000100a00 */
[----:B0-----:R-:W4:Y:S04]  /*6ab60*/  LDL.LU R24, [R1+0x31c4] ;  /* 0x0031c40001187983 */ /* 0x001f280000300800 */
[----:B------:R0:W-:Y:S01]  /*6ab70*/  STSM.16.M88.4 [R0], R4 ;  /* 0x0000000400007844 */ /* 0x0001e20000000200 */
[----:B------:R-:W-:Y:S01]  /*6ab80*/  BAR.SYNC.DEFER_BLOCKING 0x0 ;  /* 0x0000000000007b1d */ /* 0x000fe20000010000 */
[----:B0-----:R-:W-:-:S02]  /*6ab90*/  PRMT R7, R28, 0x5210, R13 ;  /* 0x000052101c077816 */ /* 0x001fc4000000000d */
[----:B------:R-:W-:Y:S02]  /*6aba0*/  PRMT R15, R29, 0x5210, R15 ;  /* 0x000052101d0f7816 */ /* 0x000fe4000000000f */
[----:B--2---:R-:W-:Y:S02]  /*6abb0*/  PRMT R6, R23, 0x5210, R3 ;  /* 0x0000521017067816 */ /* 0x004fe40000000003 */
[----:B---3--:R-:W-:Y:S02]  /*6abc0*/  PRMT R5, R21, 0x5210, R12 ;  /* 0x0000521015057816 */ /* 0x008fe4000000000c */
[----:B------:R-:W2:Y:S01]  /*6abd0*/  LDL.LU R21, [R1+0x200] ;  /* 0x0002000001157983 */ /* 0x000ea20000300800 */
[----:B----4-:R-:W-:-:S03]  /*6abe0*/  PRMT R4, R24, 0x5210, R2 ;  /* 0x0000521018047816 */ /* 0x010fc60000000002 */
[----:B------:R-:W0:Y:S01]  /*6abf0*/  LDS.128 R24, [R17] ;  /* 0x0000000011187984 */ /* 0x000e220000000c00 */
[----:B------:R-:W-:Y:S06]  /*6ac00*/  BAR.SYNC.DEFER_BLOCKING 0x0 ;  /* 0x0000000000007b1d */ /* 0x000fec0000010000 */
[----:B------:R1:W-:Y:S02]  /*6ac10*/  STSM.16.M88.4 [R0], R4 ;  /* 0x0000000400007844 */ /* 0x0003e40000000200 */
[----:B------:R-:W-:Y:S06]  /*6ac20*/  BAR.SYNC.DEFER_BLOCKING 0x0 ;  /* 0x0000000000007b1d */ /* 0x000fec0000010000 */
[----:B0-----:R-:W-:Y:S04]  /*6ac30*/  STL.64 [R1+0x90], R24 ;  /* 0x0000901801007387 */ /* 0x001fe80000100a00 */
[----:B------:R-:W-:Y:S01]  /*6ac40*/  STL.64 [R1+0x98], R26 ;  /* 0x0000981a01007387 */ /* 0x000fe20000100a00 */
[----:B------:R-:W-:-:S02]  /*6ac50*/  PRMT R12, R22, 0x5210, R9 ;  /* 0x00005210160c7816 */ /* 0x000fc40000000009 */
[----:B------:R-:W-:Y:S01]  /*6ac60*/  PRMT R13, R20, 0x5210, R10 ;  /* 0x00005210140d7816 */ /* 0x000fe2000000000a */
[----:B------:R-:W3:Y:S04]  /*6ac70*/  LDL R9, [R1+0x1a08] ;  /* 0x001a080001097983 */ /* 0x000ee80000100800 */
[----:B------:R-:W4:Y:S01]  /*6ac80*/  LDL R20, [R1+0x19c8] ;  /* 0x0019c80001147983 */ /* 0x000f220000100800 */
[----:B------:R-:W-:Y:S02]  /*6ac90*/  IMAD R3, R19, UR30, RZ ;  /* 0x0000001e13037c24 */ /* 0x000fe4000f8e02ff */
[----:B------:R-:W-:Y:S01]  /*6aca0*/  IMAD R23, R18, UR34, RZ ;  /* 0x0000002212177c24 */ /* 0x000fe2000f8e02ff */
[----:B------:R-:W0:Y:S01]  /*6acb0*/  LDCU.64 UR30, c[0x0][0x398] ;  /* 0x00007300ff1e77ac */ /* 0x000e220008000a00 */
[----:B------:R-:W-:Y:S01]  /*6acc0*/  PRMT R14, R16, 0x5210, R14 ;  /* 0x00005210100e7816 */ /* 0x000fe2000000000e */
[----:B------:R-:W0:Y:S01]  /*6acd0*/  LDS.128 R24, [R17] ;  /* 0x0000000011187984 */ /* 0x000e220000000c00 */
[----:B------:R-:W-:-:S02]  /*6ace0*/  IADD3 R8, P0, PT, R3, UR32, RZ ;  /* 0x0000002003087c10 */ /* 0x000fc4000ff1e0ff */
[----:B------:R-:W-:Y:S01]  /*6acf0*/  SHF.R.S32.HI R22, RZ, 0x1f, R23 ;  /* 0x0000001fff167819 */ /* 0x000fe20000011417 */
[----:B-1----:R-:W-:Y:S01]  /*6ad00*/  IMAD R5, R11, 0x40, R3 ;  /* 0x000000400b057824 */ /* 0x002fe200078e0203 */
[----:B------:R-:W-:Y:S08]  /*6ad10*/  BAR.SYNC.DEFER_BLOCKING 0x0 ;  /* 0x0000000000007b1d */ /* 0x000ff00000010000 */
[----:B------:R-:W1:Y:S01]  /*6ad20*/  LDC R4, c[0x0][0x3b4] ;  /* 0x0000ed00ff047b82 */ /* 0x000e620000000800 */
[----:B------:R-:W-:-:S07]  /*6ad30*/  ISETP.GE.AND P2, PT, R19, UR40, PT ;  /* 0x0000002813007c0c */ /* 0x000fce000bf46270 */
[----:B------:R-:W1:Y:S01]  /*6ad40*/  LDC R6, c[0x0][0x3b4] ;  /* 0x0000ed00ff067b82 */ /* 0x000e620000000800 */
[----:B------:R-:W0:Y:S02]  /*6ad50*/  LDCU.64 UR34, c[0x0][0x398] ;  /* 0x00007300ff2277ac */ /* 0x000e240008000a00 */
[----:B0-----:R-:W-:Y:S04]  /*6ad60*/  STL.64 [R1+0xa0], R24 ;  /* 0x0000a01801007387 */ /* 0x001fe80000100a00 */
[----:B------:R0:W-:Y:S04]  /*6ad70*/  STL.64 [R1+0xa8], R26 ;  /* 0x0000a81a01007387 */ /* 0x0001e80000100a00 */
[----:B------:R-:W3:Y:S04]  /*6ad80*/  LDL.LU R28, [R1+0x1e0] ;  /* 0x0001e000011c7983 */ /* 0x000ee80000300800 */
[----:B------:R-:W3:Y:S01]  /*6ad90*/  LDL R29, [R1+0x1af8] ;  /* 0x001af800011d7983 */ /* 0x000ee20000100800 */
[----:B------:R-:W-:-:S03]  /*6ada0*/  LEA.HI.X.SX32 R7, R3, UR33, 0x1, P0 ;  /* 0x0000002103077c11 */ /* 0x000fc600080f0eff */
[----:B------:R1:W-:Y:S01]  /*6adb0*/  STSM.16.M88.4 [R0], R12 ;  /* 0x0000000c00007844 */ /* 0x0003e20000000200 */
[----:B------:R-:W-:Y:S01]  /*6adc0*/  IADD3 R16, P3, PT, R5, UR36, RZ ;  /* 0x0000002405107c10 */ /* 0x000fe2000ff7e0ff */
[----:B------:R-:W2:Y:S02]  /*6add0*/  LDC R19, c[0x0][0x3b4] ;  /* 0x0000ed00ff137b82 */ /* 0x000ea40000000800 */
[----:B0-----:R-:W3:Y:S04]  /*6ade0*/  LDL R26, [R1+0x1d70] ;  /* 0x001d7000011a7983 */ /* 0x001ee80000100800 */
[----:B------:R0:W-:Y:S01]  /*6adf0*/  STL [R1+0x29f0], R17 ;  /* 0x0029f01101007387 */ /* 0x0001e20000100800 */
[----:B------:R-:W-:Y:S01]  /*6ae00*/  IADD3 R2, P0, PT, R23, R8, RZ ;  /* 0x0000000817027210 */ /* 0x000fe20007f1e0ff */
[----:B------:R-:W-:Y:S01]  /*6ae10*/  BAR.SYNC.DEFER_BLOCKING 0x0 ;  /* 0x0000000000007b1d */ /* 0x000fe20000010000 */
[----:B------:R-:W-:-:S05]  /*6ae20*/  ISETP.LT.AND P2, PT, R18, UR31, !P2 ;  /* 0x0000001f12007c0c */ /* 0x000fca000d741270 */
[----:B------:R-:W3:Y:S02]  /*6ae30*/  LDCU.64 UR32, c[0x0][0x398] ;  /* 0x00007300ff2077ac */ /* 0x000ee40008000a00 */
[----:B-1----:R-:W1:Y:S01]  /*6ae40*/  LDC R14, c[0x0][0x3b4] ;  /* 0x0000ed00ff0e7b82 */ /* 0x002e620000000800 */
[----:B0-----:R-:W3:Y:S01]  /*6ae50*/  LDL R17, [R1+0xf3c] ;  /* 0x000f3c0001117983 */ /* 0x001ee20000100800 */
[----:B------:R-:W-:-:S03]  /*6ae60*/  IMAD.X R3, R22, 0x1, R7, P0 ;  /* 0x0000000116037824 */ /* 0x000fc600000e0607 */
[----:B------:R0:W-:Y:S01]  /*6ae70*/  STL [R1+0x31c0], R7 ;  /* 0x0031c00701007387 */ /* 0x0001e20000100800 */
[C---:B------:R-:W-:Y:S02]  /*6ae80*/  IADD3 R10, P4, PT, R23.reuse, R16, RZ ;  /* 0x00000010170a7210 */ /* 0x040fe40007f9e0ff */
[----:B------:R-:W1:Y:S08]  /*6ae90*/  LDC R15, c[0x0][0x3b4] ;  /* 0x0000ed00ff0f7b82 */ /* 0x000e700000000800 */
[----:B------:R-:W1:Y:S01]  /*6aea0*/  LDC R18, c[0x0][0x3b4] ;  /* 0x0000ed00ff127b82 */ /* 0x000e620000000800 */
[----:B------:R-:W-:Y:S01]  /*6aeb0*/  VIADD R27, R23, UR52 ;  /* 0x00000034171b7c36 */ /* 0x000fe20008000000 */
[----:B------:R-:W1:Y:S01]  /*6aec0*/  LDCU.64 UR52, c[0x0][0x398] ;  /* 0x00007300ff3477ac */ /* 0x000e620008000a00 */
[----:B------:R-:W1:Y:S01]  /*6aed0*/  LDCU UR31, c[0x0][0x3b8] ;  /* 0x00007700ff1f77ac */ /* 0x000e620008000800 */
[----:B0-----:R-:W4:Y:S01]  /*6aee0*/  LDL R7, [R1+0x19e0] ;  /* 0x0019e00001077983 */ /* 0x001f220000100800 */
[----:B--2---:R-:W-:-:S05]  /*6aef0*/  PRMT R0, R21, 0x7770, RZ ;  /* 0x0000777015007816 */ /* 0x004fca00000000ff */
[----:B------:R0:W-:Y:S02]  /*6af00*/  @P2 STG.E.U8 desc[UR28][R2.64], R0 ;  /* 0x0000000002002986 */ /* 0x0001e4000c10111c */
[----:B0-----:R-:W-:Y:S01]  /*6af10*/  IMAD R0, R4, 0x40, R5 ;  /* 0x0000004004007824 */ /* 0x001fe200078e0205 */
[----:B------:R-:W-:Y:S01]  /*6af20*/  LEA.HI.X.SX32 R5, R5, UR37, 0x1, P3 ;  /* 0x0000002505057c11 */ /* 0x000fe200098f0eff */
[----:B------:R-:W0:Y:S03]  /*6af30*/  LDCU.64 UR36, c[0x0][0x398] ;  /* 0x00007300ff2477ac */ /* 0x000e260008000a00 */
[----:B------:R-:W-:Y:S01]  /*6af40*/  IADD3 R2, P3, PT, R0, UR38, RZ ;  /* 0x0000002600027c10 */ /* 0x000fe2000ff7e0ff */
[----:B------:R-:W-:Y:S01]  /*6af50*/  IMAD.X R11, R22, 0x1, R5, P4 ;  /* 0x00000001160b7824 */ /* 0x000fe200020e0605 */
[----:B------:R-:W-:Y:S02]  /*6af60*/  PRMT R4, R21, 0x7771, RZ ;  /* 0x0000777115047816 */ /* 0x000fe400000000ff */
[----:B------:R-:W-:-:S02]  /*6af70*/  LEA.HI.X.SX32 R3, R0, UR39, 0x1, P3 ;  /* 0x0000002700037c11 */ /* 0x000fc400098f0eff */
[----:B------:R-:W-:Y:S01]  /*6af80*/  IADD3 R12, P3, PT, R23, R2, RZ ;  /* 0x00000002170c7210 */ /* 0x000fe20007f7e0ff */
[----:B------:R-:W-:Y:S01]  /*6af90*/  IMAD R0, R6, 0x40, R0 ;  /* 0x0000004006007824 */ /* 0x000fe200078e0200 */
[----:B------:R-:W4:Y:S03]  /*6afa0*/  LDCU.64 UR38, c[0x0][0x398] ;  /* 0x00007300ff2677ac */ /* 0x000f260008000a00 */
[----:B------:R-:W-:Y:S02]  /*6afb0*/  IMAD.X R13, R22, 0x1, R3, P3 ;  /* 0x00000001160d7824 */ /* 0x000fe400018e0603 */
[----:B-1----:R-:W-:Y:S01]  /*6afc0*/  IMAD R14, R14, 0x40, R0 ;  /* 0x000000400e0e7824 */ /* 0x002fe200078e0200 */
[----:B---3--:R-:W-:Y:S01]  /*6afd0*/  ISETP.GE.AND P0, PT, R17, UR41, PT ;  /* 0x0000002911007c0c */ /* 0x008fe2000bf06270 */
[----:B------:R-:W1:Y:S03]  /*6afe0*/  LDCU.64 UR40, c[0x0][0x398] ;  /* 0x00007300ff2877ac */ /* 0x000e660008000a00 */
[----:B------:R-:W-:-:S02]  /*6aff0*/  ISETP.LT.AND P2, PT, R26, UR32, !P0 ;  /* 0x000000201a007c0c */ /* 0x000fc4000c741270 */
[----:B------:R-:W-:Y:S02]  /*6b000*/  ISETP.LT.AND P5, PT, R29, UR34, !P0 ;  /* 0x000000221d007c0c */ /* 0x000fe4000c7a1270 */
[----:B0-----:R-:W-:Y:S02]  /*6b010*/  ISETP.LT.AND P3, PT, R9, UR36, !P0 ;  /* 0x0000002409007c0c */ /* 0x001fe4000c761270 */
[----:B------:R-:W-:Y:S02]  /*6b020*/  IADD3 R9, P4, PT, R14, UR42, RZ ;  /* 0x0000002a0e097c10 */ /* 0x000fe4000ff9e0ff */
[C---:B------:R-:W-:Y:S02]  /*6b030*/  PRMT R25, R28.reuse, 0x7771, RZ ;  /* 0x000077711c197816 */ /* 0x040fe400000000ff */
[----:B------:R-:W-:Y:S01]  /*6b040*/  PRMT R24, R28, 0x7772, RZ ;  /* 0x000077721c187816 */ /* 0x000fe200000000ff */
[----:B------:R-:W0:Y:S01]  /*6b050*/  LDCU UR32, c[0x0][0x3b8] ;  /* 0x00007700ff2077ac */ /* 0x000e220008000800 */
[----:B------:R-:W2:Y:S01]  /*6b060*/  LDCU UR34, c[0x0][0x3b8] ;  /* 0x00007700ff2277ac */ /* 0x000ea20008000800 */
[----:B------:R3:W-:Y:S01]  /*6b070*/  @P2 STG.E.U8 desc[UR28][R10.64], R4 ;  /* 0x000000040a002986 */ /* 0x0007e2000c10111c */
[C---:B------:R-:W-:Y:S01]  /*6b080*/  IADD3 R6, P2, PT, R0.reuse, UR46, RZ ;  /* 0x0000002e00067c10 */ /* 0x040fe2000ff5e0ff */
[----:B------:R-:W0:Y:S03]  /*6b090*/  LDCU UR36, c[0x0][0x3b8] ;  /* 0x00007700ff2477ac */ /* 0x000e260008000800 */
[----:B------:R-:W-:-:S02]  /*6b0a0*/  LEA.HI.X.SX32 R0, R0, UR47, 0x1, P2 ;  /* 0x0000002f00007c11 */ /* 0x000fc400090f0eff */
[----:B---3--:R-:W-:Y:S01]  /*6b0b0*/  PRMT R4, R21, 0x7772, RZ ;  /* 0x0000777215047816 */ /* 0x008fe200000000ff */
[----:B------:R-:W-:Y:S01]  /*6b0c0*/  STL [R1+0x31bc], R9 ;  /* 0x0031bc0901007387 */ /* 0x000fe20000100800 */
[----:B------:R-:W3:Y:S03]  /*6b0d0*/  LDCU.64 UR46, c[0x0][0x390] ;  /* 0x00007200ff2e77ac */ /* 0x000ee60008000a00 */
[----:B------:R0:W-:Y:S01]  /*6b0e0*/  @P5 STG.E.U8 desc[UR28][R12.64], R4 ;  /* 0x000000040c005986 */ /* 0x0001e2000c10111c */
[----:B------:R-:W-:-:S05]  /*6b0f0*/  IADD3 R10, P5, PT, R23, R6, RZ ;  /* 0x00000006170a7210 */ /* 0x000fca0007fbe0ff */
[----:B------:R-:W-:Y:S01]  /*6b100*/  IMAD.X R11, R22, 0x1, R0, P5 ;  /* 0x00000001160b7824 */ /* 0x000fe200028e0600 */
[----:B0-----:R-:W-:Y:S02]  /*6b110*/  PRMT R13, R21, 0x7773, RZ ;  /* 0x00007773150d7816 */ /* 0x001fe400000000ff */
[----:B------:R-:W-:Y:S01]  /*6b120*/  LEA.HI.X.SX32 R4, R14, UR43, 0x1, P4 ;  /* 0x0000002b0e047c11 */ /* 0x000fe2000a0f0eff */
[----:B------:R-:W-:Y:S01]  /*6b130*/  IMAD R14, R19, 0x40, R14 ;  /* 0x00000040130e7824 */ /* 0x000fe200078e020e */
[----:B------:R-:W-:Y:S02]  /*6b140*/  IADD3 R12, P4, PT, R23, R9, RZ ;  /* 0x00000009170c7210 */ /* 0x000fe40007f9e0ff */
[----:B----4-:R-:W-:Y:S01]  /*6b150*/  ISETP.LT.AND P2, PT, R7, UR38, !P0 ;  /* 0x0000002607007c0c */ /* 0x010fe2000c741270 */
[----:B------:R0:W-:Y:S04]  /*6b160*/  @P3 STG.E.U8 desc[UR28][R10.64], R13 ;  /* 0x0000000d0a003986 */ /* 0x0001e8000c10111c */
[----:B------:R-:W4:Y:S01]  /*6b170*/  LDL R9, [R1+0x1924] ;  /* 0x0019240001097983 */ /* 0x000f220000100800 */
[----:B------:R-:W-:Y:S01]  /*6b180*/  IMAD R15, R15, 0x40, R14 ;  /* 0x000000400f0f7824 */ /* 0x000fe200078e020e */
[----:B------:R-:W4:Y:S01]  /*6b190*/  LDCU.64 UR42, c[0x0][0x398] ;  /* 0x00007300ff2a77ac */ /* 0x000f220008000a00 */
[----:B------:R-:W2:Y:S01]  /*6b1a0*/  LDCU UR38, c[0x0][0x3b8] ;  /* 0x00007700ff2677ac */ /* 0x000ea20008000800 */
[----:B0-----:R-:W-:-:S04]  /*6b1b0*/  IADD3 R10, P3, PT, R14, UR44, RZ ;  /* 0x0000002c0e0a7c10 */ /* 0x001fc8000ff7e0ff */
[----:B------:R-:W-:Y:S02]  /*6b1c0*/  LEA.HI.X.SX32 R14, R14, UR45, 0x1, P3 ;  /* 0x0000002d0e0e7c11 */ /* 0x000fe400098f0eff */
[----:B-1----:R-:W-:Y:S02]  /*6b1d0*/  ISETP.LT.AND P3, PT, R20, UR40, !P0 ;  /* 0x0000002814007c0c */ /* 0x002fe4000c761270 */
[----:B------:R-:W-:Y:S01]  /*6b1e0*/  IADD3 R20, P5, PT, R23, R10, RZ ;  /* 0x0000000a17147210 */ /* 0x000fe20007fbe0ff */
[----:B------:R-:W-:Y:S01]  /*6b1f0*/  IMAD.X R13, R22, 0x1, R4, P4 ;  /* 0x00000001160d7824 */ /* 0x000fe200020e0604 */
[----:B------:R0:W-:Y:S01]  /*6b200*/  STL [R1+0x31b8], R4 ;  /* 0x0031b80401007387 */ /* 0x0001e20000100800 */
[----:B------:R-:W-:Y:S01]  /*6b210*/  PRMT R11, R28, 0x7770, RZ ;  /* 0x000077701c0b7816 */ /* 0x000fe200000000ff */
[----:B------:R-:W1:Y:S01]  /*6b220*/  LDCU.64 UR44, c[0x0][0x398] ;  /* 0x00007300ff2c77ac */ /* 0x000e620008000a00 */
[----:B------:R-:W-:Y:S01]  /*6b230*/  IMAD.X R21, R22, 0x1, R14, P5 ;  /* 0x0000000116157824 */ /* 0x000fe200028e060e */
[----:B------:R-:W1:Y:S01]  /*6b240*/  LDCU UR40, c[0x0][0x3b8] ;  /* 0x00007700ff2877ac */ /* 0x000e620008000800 */
[----:B0-----:R-:W1:Y:S04]  /*6b250*/  LDL R4, [R1+0x18f8] ;  /* 0x0018f80001047983 */ /* 0x001e680000100800 */
[----:B------:R-:W-:Y:S04]  /*6b260*/  @P2 STG.E.U8 desc[UR28][R12.64], R11 ;  /* 0x0000000b0c002986 */ /* 0x000fe8000c10111c */
[----:B------:R0:W-:Y:S04]  /*6b270*/  STL [R1+0x31b4], R14 ;  /* 0x0031b40e01007387 */ /* 0x0001e80000100800 */
[----:B------:R2:W-:Y:S01]  /*6b280*/  @P3 STG.E.U8 desc[UR28][R20.64], R25 ;  /* 0x0000001914003986 */ /* 0x0005e2000c10111c */
[----:B------:R-:W-:Y:S01]  /*6b290*/  ISETP.LT.AND P3, PT, R7, UR30, !P1 ;  /* 0x0000001e07007c0c */ /* 0x000fe2000cf61270 */
[----:B------:R-:W1:Y:S02]  /*6b2a0*/  LDCU UR30, c[0x0][0x3b8] ;  /* 0x00007700ff1e77ac */ /* 0x000e640008000800 */
[----:B0-----:R-:W4:Y:S04]  /*6b2b0*/  LDL.LU R14, [R1+0x190] ;  /* 0x00019000010e7983 */ /* 0x001f280000300800 */
[----:B--2---:R-:W2:Y:S04]  /*6b2c0*/  LDL R25, [R1+0x1004] ;  /* 0x0010040001197983 */ /* 0x004ea80000100800 */
[----:B------:R-:W2:Y:S04]  /*6b2d0*/  LDL R21, [R1+0x1a08] ;  /* 0x001a080001157983 */ /* 0x000ea80000100800 */
[----:B------:R-:W2:Y:S01]  /*6b2e0*/  LDL.LU R7, [R1+0x31c0] ;  /* 0x0031c00001077983 */ /* 0x000ea20000300800 */
[----:B------:R-:W-:Y:S01]  /*6b2f0*/  IMAD R12, R18, 0x40, R15 ;  /* 0x00000040120c7824 */ /* 0x000fe200078e020f */
[----:B---3--:R-:W-:-:S04]  /*6b300*/  IADD3 R11, P2, PT, R15, UR46, RZ ;  /* 0x0000002e0f0b7c10 */ /* 0x008fc8000ff5e0ff */
[C---:B------:R-:W-:Y:S02]  /*6b310*/  IADD3 R13, P4, PT, R12.reuse, UR50, RZ ;  /* 0x000000320c0d7c10 */ /* 0x040fe4000ff9e0ff */
[----:B------:R-:W-:Y:S01]  /*6b320*/  LEA.HI.X.SX32 R15, R15, UR47, 0x1, P2 ;  /* 0x0000002f0f0f7c11 */ /* 0x000fe200090f0eff */
[----:B------:R-:W0:Y:S01]  /*6b330*/  LDCU.64 UR46, c[0x0][0x398] ;  /* 0x00007300ff2e77ac */ /* 0x000e220008000a00 */
[----:B------:R-:W-:Y:S02]  /*6b340*/  LEA.HI.X.SX32 R12, R12, UR51, 0x1, P4 ;  /* 0x000000330c0c7c11 */ /* 0x000fe4000a0f0eff */
[----:B------:R-:W-:Y:S01]  /*6b350*/  IADD3 R18, P4, PT, R23, R11, RZ ;  /* 0x0000000b17127210 */ /* 0x000fe20007f9e0ff */
[----:B------:R-:W3:Y:S04]  /*6b360*/  LDCU.64 UR50, c[0x0][0x398] ;  /* 0x00007300ff3277ac */ /* 0x000ee80008000a00 */
[----:B------:R-:W-:Y:S01]  /*6b370*/  IMAD.X R19, R22, 0x1, R15, P4 ;  /* 0x0000000116137824 */ /* 0x000fe200020e060f */
[----:B------:R-:W-:-:S02]  /*6b380*/  PRMT R20, R28, 0x7773, RZ ;  /* 0x000077731c147816 */ /* 0x000fc400000000ff */
[----:B------:R-:W-:Y:S02]  /*6b390*/  SHF.R.S32.HI R28, RZ, 0x1f, R27 ;  /* 0x0000001fff1c7819 */ /* 0x000fe4000001141b */
[----:B----4-:R-:W-:Y:S01]  /*6b3a0*/  ISETP.LT.AND P2, PT, R9, UR42, !P0 ;  /* 0x0000002a09007c0c */ /* 0x010fe2000c741270 */
[----:B------:R-:W4:-:S12]  /*6b3b0*/  LDCU UR42, c[0x0][0x3b8] ;  /* 0x00007700ff2a77ac */ /* 0x000f180008000800 */
[----:B------:R0:W-:Y:S02]  /*6b3c0*/  @P2 STG.E.U8 desc[UR28][R18.64], R24 ;  /* 0x0000001812002986 */ /* 0x0001e4000c10111c */
[----:B0-----:R-:W-:Y:S02]  /*6b3d0*/  IADD3 R18, P5, PT, R23, R13, RZ ;  /* 0x0000000d17127210 */ /* 0x001fe40007fbe0ff */
[----:B------:R-:W4:Y:S01]  /*6b3e0*/  LDL R24, [R1+0x1d0] ;  /* 0x0001d00001187983 */ /* 0x000f220000100800 */
[----:B-1----:R-:W-:Y:S02]  /*6b3f0*/  ISETP.LT.AND P0, PT, R4, UR44, !P0 ;  /* 0x0000002c04007c0c */ /* 0x002fe4000c701270 */
[----:B------:R-:W-:Y:S01]  /*6b400*/  IMAD.X R19, R22, 0x1, R12, P5 ;  /* 0x0000000116137824 */ /* 0x000fe200028e060c */
[----:B------:R-:W-:Y:S01]  /*6b410*/  IADD3 R22, P5, PT, R27, R8, RZ ;  /* 0x000000081b167210 */ /* 0x000fe20007fbe0ff */
[----:B------:R-:W0:Y:S01]  /*6b420*/  LDCU UR44, c[0x0][0x3b8] ;  /* 0x00007700ff2c77ac */ /* 0x000e220008000800 */
[----:B--2---:R-:W-:-:S08]  /*6b430*/  ISETP.LT.AND P2, PT, R25, UR48, !P1 ;  /* 0x0000003019007c0c */ /* 0x004fd0000cf41270 */
[----:B------:R1:W-:Y:S01]  /*6b440*/  @P0 STG.E.U8 desc[UR28][R18.64], R20 ;  /* 0x0000001412000986 */ /* 0x0003e2000c10111c */
[----:B---3--:R-:W-:Y:S01]  /*6b450*/  ISETP.LT.AND P0, PT, R26, UR50, !P1 ;  /* 0x000000321a007c0c */ /* 0x008fe2000cf01270 */
[----:B------:R-:W-:Y:S01]  /*6b460*/  IMAD.X R23, R28, 0x1, R7, P5 ;  /* 0x000000011c177824 */ /* 0x000fe200028e0607 */
[----:B------:R-:W-:Y:S01]  /*6b470*/  ISETP.LT.AND P4, PT, R21, UR46, !P1 ;  /* 0x0000002e15007c0c */ /* 0x000fe2000cf81270 */
[----:B------:R-:W2:Y:S01]  /*6b480*/  LDCU UR48, c[0x0][0x3b8] ;  /* 0x00007700ff3077ac */ /* 0x000ea20008000800 */
[----:B-1----:R-:W-:Y:S02]  /*6b490*/  PRMT R18, R14, 0x7770, RZ ;  /* 0x000077700e127816 */ /* 0x002fe400000000ff */
[----:B------:R-:W-:Y:S02]  /*6b4a0*/  IADD3 R20, P6, PT, R27, R16, RZ ;  /* 0x000000101b147210 */ /* 0x000fe40007fde0ff */
[----:B------:R-:W-:Y:S01]  /*6b4b0*/  ISETP.LT.AND P5, PT, R29, UR52, !P1 ;  /* 0x000000341d007c0c */ /* 0x000fe2000cfa1270 */
[----:B------:R-:W1:Y:S01]  /*6b4c0*/  LDCU UR46, c[0x0][0x3b8] ;  /* 0x00007700ff2e77ac */ /* 0x000e620008000800 */
[----:B------:R-:W3:Y:S01]  /*6b4d0*/  LDCU UR50, c[0x0][0x3b8] ;  /* 0x00007700ff3277ac */ /* 0x000ee20008000800 */
[----:B------:R0:W-:Y:S01]  /*6b4e0*/  @P2 STG.E.U8 desc[UR28][R22.64], R18 ;  /* 0x0000001216002986 */ /* 0x0001e2000c10111c */
[----:B------:R-:W-:Y:S01]  /*6b4f0*/  IMAD.X R21, R28, 0x1, R5, P6 ;  /* 0x000000011c157824 */ /* 0x000fe200030e0605 */
[----:B------:R-:W1:Y:S01]  /*6b500*/  LDCU UR52, c[0x0][0x3b8] ;  /* 0x00007700ff3477ac */ /* 0x000e620008000800 */
[----:B0-----:R-:W-:-:S05]  /*6b510*/  PRMT R23, R14, 0x7771, RZ ;  /* 0x000077710e177816 */ /* 0x001fca00000000ff */
[----:B------:R0:W-:Y:S04]  /*6b520*/  @P0 STG.E.U8 desc[UR28][R20.64], R23 ;  /* 0x0000001714000986 */ /* 0x0001e8000c10111c */
[----:B0-----:R-:W2:Y:S01]  /*6b530*/  LDL R21, [R1+0x19c8] ;  /* 0x0019c80001157983 */ /* 0x001ea20000100800 */
[----:B------:R-:W-:Y:S02]  /*6b540*/  IADD3 R18, P2, PT, R27, R2, RZ ;  /* 0x000000021b127210 */ /* 0x000fe40007f5e0ff */
[----:B------:R-:W-:Y:S02]  /*6b550*/  ISETP.LT.AND P6, PT, R9, UR5, !P1 ;  /* 0x0000000509007c0c */ /* 0x000fe4000cfc1270 */
[----:B------:R-:W-:Y:S01]  /*6b560*/  PRMT R22, R14, 0x7772, RZ ;  /* 0x000077720e167816 */ /* 0x000fe200000000ff */
[----:B------:R-:W3:Y:S01]  /*6b570*/  LDL.LU R9, [R1+0x31bc] ;  /* 0x0031bc0001097983 */ /* 0x000ee20000300800 */
[----:B------:R-:W-:-:S02]  /*6b580*/  VIADD R23, R17, 0x3 ;  /* 0x0000000311177836 */ /* 0x000fc40000000000 */
[----:B------:R-:W-:Y:S01]  /*6b590*/  IMAD.X R19, R28, 0x1, R3, P2 ;  /* 0x000000011c137824 */ /* 0x000fe200010e0603 */
[----:B------:R-:W0:Y:S01]  /*6b5a0*/  LDCU UR5, c[0x0][0x3b8] ;  /* 0x00007700ff0577ac */ /* 0x000e220008000800 */
[----:B--2---:R-:W-:Y:S02]  /*6b5b0*/  ISETP.LT.AND P2, PT, R21, UR4, !P1 ;  /* 0x0000000415007c0c */ /* 0x004fe4000cf41270 */
[----:B------:R-:W-:Y:S01]  /*6b5c0*/  ISETP.LT.AND P1, PT, R4, UR6, !P1 ;  /* 0x0000000604007c0c */ /* 0x000fe2000cf21270 */
[----:B------:R2:W-:Y:S04]  /*6b5d0*/  @P5 STG.E.U8 desc[UR28][R18.64], R22 ;  /* 0x0000001612005986 */ /* 0x0005e8000c10111c */
[----:B------:R-:W4:Y:S01]  /*6b5e0*/  LDL.LU R4, [R1+0x31b8] ;  /* 0x0031b80001047983 */ /* 0x000f220000300800 */
[----:B------:R-:W-:Y:S01]  /*6b5f0*/  IADD3 R20, P5, PT, R27, R6, RZ ;  /* 0x000000061b147210 */ /* 0x000fe20007fbe0ff */
[----:B------:R-:W0:Y:S01]  /*6b600*/  LDCU UR4, c[0x0][0x3b8] ;  /* 0x00007700ff0477ac */ /* 0x000e220008000800 */
[----:B------:R-:W0:Y:S03]  /*6b610*/  LDCU UR6, c[0x0][0x3b8] ;  /* 0x00007700ff0677ac */ /* 0x000e260008000800 */
[----:B------:R-:W-:-:S02]  /*6b620*/  IMAD.X R21, R28, 0x1, R0, P5 ;  /* 0x000000011c157824 */ /* 0x000fc400028e0600 */
[----:B--2---:R-:W-:Y:S01]  /*6b630*/  VIADD R18, R17, 0x2 ;  /* 0x0000000211127836 */ /* 0x004fe20000000000 */
[----:B------:R-:W-:Y:S01]  /*6b640*/  PRMT R19, R14, 0x7773, RZ ;  /* 0x000077730e137816 */ /* 0x000fe200000000ff */
[C---:B------:R-:W-:Y:S01]  /*6b650*/  VIADD R22, R27.reuse, UR44 ;  /* 0x0000002c1b167c36 */ /* 0x040fe20008000000 */
[----:B------:R-:W2:Y:S02]  /*6b660*/  LDL.LU R14, [R1+0x31b4] ;  /* 0x0031b400010e7983 */ /* 0x000ea40000300800 */
[----:B------:R-:W-:Y:S02]  /*6b670*/  ISETP.GE.AND P0, PT, R18, UR7, PT ;  /* 0x0000000712007c0c */ /* 0x000fe4000bf06270 */
[----:B---3--:R-:W-:Y:S01]  /*6b680*/  IADD3 R18, P5, PT, R27, R9, RZ ;  /* 0x000000091b127210 */ /* 0x008fe20007fbe0ff */
[----:B------:R4:W-:Y:S01]  /*6b690*/  @P4 STG.E.U8 desc[UR28][R20.64], R19 ;  /* 0x0000001314004986 */ /* 0x0009e2000c10111c */
[----:B------:R-:W3:Y:S01]  /*6b6a0*/  LDCU UR44, c[0x0][0x3b8] ;  /* 0x00007700ff2c77ac */ /* 0x000ee20008000800 */
[----:B------:R-:W0:Y:S01]  /*6b6b0*/  LDCU UR7, c[0x0][0x3b8] ;  /* 0x00007700ff0777ac */ /* 0x000e220008000800 */
[----:B----4-:R-:W-:Y:S01]  /*6b6c0*/  PRMT R20, R24, 0x7770, RZ ;  /* 0x0000777018147816 */ /* 0x010fe200000000ff */
[----:B------:R-:W-:-:S05]  /*6b6d0*/  IMAD.X R19, R28, 0x1, R4, P5 ;  /* 0x000000011c137824 */ /* 0x000fca00028e0604 */
[----:B------:R1:W-:Y:S01]  /*6b6e0*/  @P3 STG.E.U8 desc[UR28][R18.64], R20 ;  /* 0x0000001412003986 */ /* 0x0003e2000c10111c */
[----:B------:R-:W-:Y:S02]  /*6b6f0*/  ISETP.LT.AND P3, PT, R26, UR9, !P0 ;  /* 0x000000091a007c0c */ /* 0x000fe4000c761270 */
[----:B------:R-:W-:Y:S02]  /*6b700*/  IADD3 R24, P4, PT, R27, R10, RZ ;  /* 0x0000000a1b187210 */ /* 0x000fe40007f9e0ff */
[----:B------:R-:W-:Y:S01]  /*6b710*/  ISETP.LT.AND P5, PT, R25, UR8, !P0 ;  /* 0x0000000819007c0c */ /* 0x000fe2000c7a1270 */
[----:B------:R-:W4:Y:S01]  /*6b720*/  LDCU UR8, c[0x0][0x3b8] ;  /* 0x00007700ff0877ac */ /* 0x000f220008000800 */
[----:B------:R-:W0:Y:S01]  /*6b730*/  LDCU UR9, c[0x0][0x3b8] ;  /* 0x00007700ff0977ac */ /* 0x000e220008000800 */
[----:B-1----:R-:W-:Y:S02]  /*6b740*/  VIADD R20, R22, UR46 ;  /* 0x0000002e16147c36 */ /* 0x002fe40008000000 */
[----:B--2---:R-:W-:Y:S01]  /*6b750*/  IMAD.X R25, R28, 0x1, R14, P4 ;  /* 0x000000011c197824 */ /* 0x004fe200020e060e */
[----:B------:R-:W1:Y:S01]  /*6b760*/  LDCU UR46, c[0x0][0x39c] ;  /* 0x00007380ff2e77ac */ /* 0x000e620008000800 */
[----:B------:R-:W-:Y:S01]  /*6b770*/  VIADD R26, R20, UR48 ;  /* 0x00000030141a7c36 */ /* 0x000fe20008000000 */
[----:B------:R-:W-:Y:S01]  /*6b780*/  STL [R1+0x31b0], R20 ;  /* 0x0031b01401007387 */ /* 0x000fe20000100800 */
[----:B------:R-:W2:Y:S02]  /*6b790*/  LDCU UR48, c[0x0][0x39c] ;  /* 0x00007380ff3077ac */ /* 0x000ea40008000800 */
[----:B------:R-:W-:Y:S01]  /*6b7a0*/  VIADD R18, R26, UR50 ;  /* 0x000000321a127c36 */ /* 0x000fe20008000000 */
[----:B------:R0:W-:Y:S01]  /*6b7b0*/  STL [R1+0x3190], R26 ;  /* 0x0031901a01007387 */ /* 0x0001e20000100800 */
[----:B------:R-:W1:Y:S03]  /*6b7c0*/  LDCU UR50, c[0x0][0x39c] ;  /* 0x00007380ff3277ac */ /* 0x000e660008000800 */
[----:B0-----:R-:W2:Y:S04]  /*6b7d0*/  LDL.LU R26, [R1+0x1d0] ;  /* 0x0001d000011a7983 */ /* 0x001ea80000300800 */
[----:B------:R0:W-:Y:S02]  /*6b7e0*/  STL [R1+0x18], R18 ;  /* 0x0000181201007387 */ /* 0x0001e40000100800 */
[----:B0-----:R-:W-:Y:S01]  /*6b7f0*/  VIADD R18, R18, UR52 ;  /* 0x0000003412127c36 */ /* 0x001fe20008000000 */
[----:B------:R-:W-:Y:S01]  /*6b800*/  ISETP.LT.AND P4, PT, R29, UR10, !P0 ;  /* 0x0000000a1d007c0c */ /* 0x000fe2000c781270 */
[----:B------:R-:W0:Y:S01]  /*6b810*/  LDCU UR10, c[0x0][0x3b8] ;  /* 0x00007700ff0a77ac */ /* 0x000e220008000800 */
[----:B------:R-:W0:Y:S02]  /*6b820*/  LDCU UR52, c[0x0][0x39c] ;  /* 0x00007380ff3477ac */ /* 0x000e240008000800 */
[----:B------:R1:W-:Y:S02]  /*6b830*/  STL [R1+0x14], R18 ;  /* 0x0000141201007387 */ /* 0x0003e40000100800 */
[----:B-1----:R-:W-:Y:S01]  /*6b840*/  VIADD R18, R18, UR77 ;  /* 0x0000004d12127c36 */ /* 0x002fe20008000000 */
[----:B------:R-:W1:Y:S04]  /*6b850*/  LDCU UR77, c[0x0][0x39c] ;  /* 0x00007380ff4d77ac */ /* 0x000e680008000800 */
[----:B------:R0:W-:Y:S02]  /*6b860*/  STL [R1+0x10], R18 ;  /* 0x0000101201007387 */ /* 0x0001e40000100800 */
[----:B0-----:R-:W-:Y:S01]  /*6b870*/  VIADD R18, R18, UR76 ;  /* 0x0000004c12127c36 */ /* 0x001fe20008000000 */
[----:B------:R-:W0:Y:S04]  /*6b880*/  LDCU UR76, c[0x0][0x39c] ;  /* 0x00007380ff4c77ac */ /* 0x000e280008000800 */
        /* <DEDUP_REMOVED lines=9> */
[----:B------:R0:W-:Y:S02]  /*6b920*/  STL [R1], R18 ;  /* 0x0000001201007387 */ /* 0x0001e40000100800 */
[----:B0-----:R-:W-:Y:S01]  /*6b930*/  VIADD R18, R18, UR72 ;  /* 0x0000004812127c36 */ /* 0x001fe20008000000 */
[----:B------:R-:W0:Y:S03]  /*6b940*/  LDCU UR72, c[0x0][0x39c] ;  /* 0x00007380ff4877ac */ /* 0x000e260008000800 */
[----:B------:R-:W-:Y:S01]  /*6b950*/  VIADD R19, R18, UR71 ;  /* 0x0000004712137c36 */ /* 0x000fe20008000000 */
[----:B------:R1:W-:Y:S01]  /*6b960*/  STL [R1+0x2fd8], R18 ;  /* 0x002fd81201007387 */ /* 0x0003e20000100800 */
[----:B------:R-:W0:Y:S02]  /*6b970*/  LDCU UR71, c[0x0][0x39c] ;  /* 0x00007380ff4777ac */ /* 0x000e240008000800 */
[----:B------:R-:W-:Y:S01]  /*6b980*/  VIADD R20, R19, UR70 ;  /* 0x0000004613147c36 */ /* 0x000fe20008000000 */
[----:B------:R-:W-:Y:S01]  /*6b990*/  STL [R1+0x2f90], R19 ;  /* 0x002f901301007387 */ /* 0x000fe20000100800 */
[----:B------:R-:W0:Y:S03]  /*6b9a0*/  LDCU UR70, c[0x0][0x39c] ;  /* 0x00007380ff4677ac */ /* 0x000e260008000800 */
[----:B------:R3:W-:Y:S01]  /*6b9b0*/  STL [R1+0x1c], R20 ;  /* 0x00001c1401007387 */ /* 0x0007e20000100800 */
[----:B-1----:R-:W-:Y:S01]  /*6b9c0*/  VIADD R18, R20, UR69 ;  /* 0x0000004514127c36 */ /* 0x002fe20008000000 */
[----:B------:R-:W1:Y:S02]  /*6b9d0*/  LDCU UR69, c[0x0][0x39c] ;  /* 0x00007380ff4577ac */ /* 0x000e640008000800 */
[----:B---3--:R-:W3:Y:S04]  /*6b9e0*/  LDL.LU R20, [R1+0x204] ;  /* 0x0002040001147983 */ /* 0x008ee80000300800 */
        /* <DEDUP_REMOVED lines=9> */
[----:B------:R1:W-:Y:S04]  /*6ba80*/  STL [R1+0x38], R18 ;  /* 0x0000381201007387 */ /* 0x0003e80000100800 */
[----:B------:R-:W-:Y:S01]  /*6ba90*/  STL.64 [R1+0x31a8], R12 ;  /* 0x0031a80c01007387 */ /* 0x000fe20000100a00 */
[----:B-1----:R-:W-:Y:S01]  /*6baa0*/  VIADD R18, R18, UR65 ;  /* 0x0000004112127c36 */ /* 0x002fe20008000000 */
[----:B------:R-:W1:Y:S04]  /*6bab0*/  LDCU UR65, c[0x0][0x39c] ;  /* 0x00007380ff4177ac */ /* 0x000e680008000800 */
[----:B------:R-:W-:Y:S01]  /*6bac0*/  STL [R1+0x3c], R18 ;  /* 0x00003c1201007387 */ /* 0x000fe20000100800 */
[----:B--2---:R-:W-:-:S05]  /*6bad0*/  PRMT R21, R26, 0x7771, RZ ;  /* 0x000077711a157816 */ /* 0x004fca00000000ff */
[----:B------:R2:W-:Y:S02]  /*6bae0*/  @P2 STG.E.U8 desc[UR28][R24.64], R21 ;  /* 0x0000001518002986 */ /* 0x0005e4000c10111c */
[----:B--2---:R-:W-:Y:S02]  /*6baf0*/  IADD3 R24, P2, PT, R27, R11, RZ ;  /* 0x0000000b1b187210 */ /* 0x004fe40007f5e0ff */
[----:B------:R-:W-:-:S03]  /*6bb00*/  PRMT R21, R26, 0x7772, RZ ;  /* 0x000077721a157816 */ /* 0x000fc600000000ff */
[----:B------:R-:W-:-:S05]  /*6bb10*/  IMAD.X R25, R28, 0x1, R15, P2 ;  /* 0x000000011c197824 */ /* 0x000fca00010e060f */
[----:B------:R2:W-:Y:S02]  /*6bb20*/  @P6 STG.E.U8 desc[UR28][R24.64], R21 ;  /* 0x0000001518006986 */ /* 0x0005e4000c10111c */
[----:B--2---:R-:W-:Y:S02]  /*6bb30*/  IADD3 R24, P2, PT, R27, R13, RZ ;  /* 0x0000000d1b187210 */ /* 0x004fe40007f5e0ff */
[----:B------:R-:W-:-:S03]  /*6bb40*/  PRMT R21, R26, 0x7773, RZ ;  /* 0x000077731a157816 */ /* 0x000fc600000000ff */
[----:B------:R-:W-:Y:S01]  /*6bb50*/  IMAD.X R25, R28, 0x1, R12, P2 ;  /* 0x000000011c197824 */ /* 0x000fe200010e060c */
[----:B------:R-:W-:Y:S01]  /*6bb60*/  ISETP.GE.AND P2, PT, R23, UR46, PT ;  /* 0x0000002e17007c0c */ /* 0x000fe2000bf46270 */
[----:B------:R-:W-:Y:S02]  /*6bb70*/  VIADD R23, R17, 0x4 ;  /* 0x0000000411177836 */ /* 0x000fe40000000000 */
[----:B------:R-:W-:Y:S02]  /*6bb80*/  VIADD R12, R18, UR64 ;  /* 0x00000040120c7c36 */ /* 0x000fe40008000000 */
[----:B------:R-:W-:Y:S01]  /*6bb90*/  IMAD.MOV.U32 R26, RZ, RZ, R29 ;  /* 0x000000ffff1a7224 */ /* 0x000fe200078e001d */
[----:B------:R2:W-:Y:S04]  /*6bba0*/  @P1 STG.E.U8 desc[UR28][R24.64], R21 ;  /* 0x0000001518001986 */ /* 0x0005e8000c10111c */
[----:B------:R0:W-:Y:S01]  /*6bbb0*/  STL [R1+0x40], R12 ;  /* 0x0000400c01007387 */ /* 0x0001e20000100800 */
[----:B------:R-:W-:-:S03]  /*6bbc0*/  ISETP.GE.AND P1, PT, R23, UR48, PT ;  /* 0x0000003017007c0c */ /* 0x000fc6000bf26270 */
[----:B------:R-:W4:Y:S01]  /*6bbd0*/  LDL R13, [R1+0x1a08] ;  /* 0x001a0800010d7983 */ /* 0x000f220000100800 */
[----:B------:R-:W-:Y:S01]  /*6bbe0*/  IMAD.MOV.U32 R18, RZ, RZ, R26 ;  /* 0x000000ffff127224 */ /* 0x000fe200078e001a */
[----:B------:R-:W1:Y:S01]  /*6bbf0*/  LDCU UR64, c[0x0][0x39c] ;  /* 0x00007380ff4077ac */ /* 0x000e620008000800 */
[----:B------:R-:W1:Y:S01]  /*6bc00*/  LDCU UR46, c[0x0][0x39c] ;  /* 0x00007380ff2e77ac */ /* 0x000e620008000800 */
[----:B------:R-:W1:Y:S01]  /*6bc10*/  LDCU UR48, c[0x0][0x39c] ;  /* 0x00007380ff3077ac */ /* 0x000e620008000800 */
[----:B--2---:R-:W-:Y:S02]  /*6bc20*/  SHF.R.S32.HI R21, RZ, 0x1f, R22 ;  /* 0x0000001fff157819 */ /* 0x004fe40000011416 */
[----:B------:R-:W-:Y:S01]  /*6bc30*/  IADD3 R24, P6, PT, R22, R8, RZ ;  /* 0x0000000816187210 */ /* 0x000fe20007fde0ff */
[----:B0-----:R-:W-:Y:S01]  /*6bc40*/  VIADD R12, R12, UR63 ;  /* 0x0000003f0c0c7c36 */ /* 0x001fe20008000000 */
[----:B------:R-:W4:Y:S03]  /*6bc50*/  LDCU UR63, c[0x0][0x398] ;  /* 0x00007300ff3f77ac */ /* 0x000f260008000800 */
[C---:B------:R-:W-:Y:S01]  /*6bc60*/  IMAD.X R25, R21.reuse, 0x1, R7, P6 ;  /* 0x0000000115197824 */ /* 0x040fe200030e0607 */
[----:B------:R-:W-:Y:S01]  /*6bc70*/  IADD3 R28, P6, PT, R22, R16, RZ ;  /* 0x00000010161c7210 */ /* 0x000fe20007fde0ff */
[----:B------:R0:W-:Y:S04]  /*6bc80*/  STL [R1+0x44], R12 ;  /* 0x0000440c01007387 */ /* 0x0001e80000100800 */
[----:B------:R-:W-:Y:S01]  /*6bc90*/  IMAD.X R29, R21, 0x1, R5, P6 ;  /* 0x00000001151d7824 */ /* 0x000fe200030e0605 */
[----:B------:R2:W-:Y:S01]  /*6bca0*/  STL [R1+0x31a0], R7 ;  /* 0x0031a00701007387 */ /* 0x0005e20000100800 */
[----:B0-----:R-:W-:Y:S01]  /*6bcb0*/  VIADD R12, R12, UR62 ;  /* 0x0000003e0c0c7c36 */ /* 0x001fe20008000000 */
[----:B------:R-:W0:Y:S04]  /*6bcc0*/  LDCU UR62, c[0x0][0x398] ;  /* 0x00007300ff3e77ac */ /* 0x000e280008000800 */
[----:B------:R1:W-:Y:S04]  /*6bcd0*/  STL [R1+0x48], R12 ;  /* 0x0000480c01007387 */ /* 0x0003e80000100800 */
[----:B--2---:R-:W2:Y:S01]  /*6bce0*/  LDL.LU R7, [R1+0x1e4] ;  /* 0x0001e40001077983 */ /* 0x004ea20000300800 */
[----:B-1----:R-:W-:Y:S01]  /*6bcf0*/  VIADD R12, R12, UR11 ;  /* 0x0000000b0c0c7c36 */ /* 0x002fe20008000000 */
[----:B------:R-:W1:Y:S04]  /*6bd00*/  LDCU UR11, c[0x0][0x398] ;  /* 0x00007300ff0b77ac */ /* 0x000e680008000800 */
[----:B------:R-:W-:Y:S04]  /*6bd10*/  STL [R1+0x50], R12 ;  /* 0x0000500c01007387 */ /* 0x000fe80000100800 */
[----:B------:R-:W2:Y:S04]  /*6bd20*/  LDL R26, [R1+0x1924] ;  /* 0x00192400011a7983 */ /* 0x000ea80000100800 */
[----:B------:R-:W2:Y:S01]  /*6bd30*/  LDL R19, [R1+0x18f8] ;  /* 0x0018f80001137983 */ /* 0x000ea20000100800 */
[----:B---3--:R-:W-:-:S05]  /*6bd40*/  PRMT R23, R20, 0x7770, RZ ;  /* 0x0000777014177816 */ /* 0x008fca00000000ff */
[----:B------:R3:W-:Y:S01]  /*6bd50*/  @P5 STG.E.U8 desc[UR28][R24.64], R23 ;  /* 0x0000001718005986 */ /* 0x0007e2000c10111c */
[----:B------:R-:W-:Y:S01]  /*6bd60*/  PRMT R27, R20, 0x7771, RZ ;  /* 0x00007771141b7816 */ /* 0x000fe200000000ff */
[----:B---3--:R-:W-:Y:S01]  /*6bd70*/  VIADD R23, R17, 0x5 ;  /* 0x0000000511177836 */ /* 0x008fe20000000000 */
[----:B------:R-:W-:-:S04]  /*6bd80*/  IADD3 R24, P6, PT, R22, R2, RZ ;  /* 0x0000000216187210 */ /* 0x000fc80007fde0ff */
[----:B------:R-:W-:Y:S01]  /*6bd90*/  ISETP.GE.AND P5, PT, R23, UR50, PT ;  /* 0x0000003217007c0c */ /* 0x000fe2000bfa6270 */
[----:B------:R-:W-:Y:S01]  /*6bda0*/  IMAD.X R25, R21, 0x1, R3, P6 ;  /* 0x0000000115197824 */ /* 0x000fe200030e0603 */
[----:B------:R-:W-:Y:S01]  /*6bdb0*/  PRMT R23, R20, 0x7772, RZ ;  /* 0x0000777214177816 */ /* 0x000fe200000000ff */
[----:B------:R3:W-:Y:S01]  /*6bdc0*/  @P3 STG.E.U8 desc[UR28][R28.64], R27 ;  /* 0x0000001b1c003986 */ /* 0x0007e2000c10111c */
[----:B------:R-:W-:Y:S01]  /*6bdd0*/  VIADD R17, R12, UR12 ;  /* 0x0000000c0c117c36 */ /* 0x000fe20008000000 */
[----:B------:R-:W0:Y:S02]  /*6bde0*/  LDCU UR50, c[0x0][0x39c] ;  /* 0x00007380ff3277ac */ /* 0x000e240008000800 */
[----:B------:R1:W-:Y:S04]  /*6bdf0*/  @P4 STG.E.U8 desc[UR28][R24.64], R23 ;  /* 0x0000001718004986 */ /* 0x0003e8000c10111c */
[----:B------:R-:W-:Y:S01]  /*6be00*/  STL [R1+0x54], R17 ;  /* 0x0000541101007387 */ /* 0x000fe20000100800 */
[C---:B------:R-:W-:Y:S01]  /*6be10*/  IADD3 R12, P6, PT, R22.reuse, R9, RZ ;  /* 0x00000009160c7210 */ /* 0x040fe20007fde0ff */
[----:B------:R-:W0:Y:S02]  /*6be20*/  LDCU UR12, c[0x0][0x39c] ;  /* 0x00007380ff0c77ac */ /* 0x000e240008000800 */
[----:B---3--:R-:W3:Y:S01]  /*6be30*/  LDL R27, [R1+0x19c8] ;  /* 0x0019c800011b7983 */ /* 0x008ee20000100800 */
[----:B-1----:R-:W-:-:S03]  /*6be40*/  IADD3 R24, P4, PT, R22, R6, RZ ;  /* 0x0000000616187210 */ /* 0x002fc60007f9e0ff */
[----:B------:R1:W-:Y:S02]  /*6be50*/  STL [R1+0x3198], R10 ;  /* 0x0031980a01007387 */ /* 0x0003e40000100800 */
[----:B------:R-:W-:Y:S01]  /*6be60*/  IMAD.X R25, R21, 0x1, R0, P4 ;  /* 0x0000000115197824 */ /* 0x000fe200020e0600 */
[----:B------:R-:W-:Y:S02]  /*6be70*/  IADD3 R28, P4, PT, R22, R10, RZ ;  /* 0x0000000a161c7210 */ /* 0x000fe40007f9e0ff */
[----:B-1----:R-:W0:Y:S01]  /*6be80*/  LDL R10, [R1+0x19e0] ;  /* 0x0019e000010a7983 */ /* 0x002e220000100800 */
[----:B------:R-:W-:-:S03]  /*6be90*/  PRMT R23, R20, 0x7773, RZ ;  /* 0x0000777314177816 */ /* 0x000fc600000000ff */
[----:B------:R1:W-:Y:S04]  /*6bea0*/  STL [R1+0x319c], R4 ;  /* 0x00319c0401007387 */ /* 0x0003e80000100800 */
[----:B------:R-:W3:Y:S01]  /*6beb0*/  LDL.LU R20, [R1+0x31b0] ;  /* 0x0031b00001147983 */ /* 0x000ee20000300800 */
[----:B----4-:R-:W-:Y:S01]  /*6bec0*/  ISETP.LT.AND P3, PT, R13, UR63, !P0 ;  /* 0x0000003f0d007c0c */ /* 0x010fe2000c761270 */
[----:B------:R-:W-:Y:S02]  /*6bed0*/  IMAD.X R13, R21, 0x1, R4, P6 ;  /* 0x00000001150d7824 */ /* 0x000fe400030e0604 */
[----:B-1----:R-:W-:Y:S01]  /*6bee0*/  VIADD R4, R17, UR13 ;  /* 0x0000000d11047c36 */ /* 0x002fe20008000000 */
[----:B------:R-:W1:Y:S01]  /*6bef0*/  LDCU UR63, c[0x0][0x398] ;  /* 0x00007300ff3f77ac */ /* 0x000e620008000800 */
[----:B------:R-:W-:Y:S01]  /*6bf00*/  IMAD.X R29, R21, 0x1, R14, P4 ;  /* 0x00000001151d7824 */ /* 0x000fe200020e060e */
[----:B------:R-:W4:Y:S02]  /*6bf10*/  LDCU UR13, c[0x0][0x398] ;  /* 0x00007300ff0d77ac */ /* 0x000f240008000800 */
[----:B------:R-:W-:Y:S05]  /*6bf20*/  STL [R1+0x58], R4 ;  /* 0x0000580401007387 */ /* 0x000fea0000100800 */
[----:B------:R2:W-:Y:S02]  /*6bf30*/  @P3 STG.E.U8 desc[UR28][R24.64], R23 ;  /* 0x0000001718003986 */ /* 0x0005e4000c10111c */
[----:B--2---:R-:W-:-:S02]  /*6bf40*/  PRMT R24, R7, 0x7770, RZ ;  /* 0x0000777007187816 */ /* 0x004fc400000000ff */
[----:B0-----:R-:W-:Y:S02]  /*6bf50*/  ISETP.LT.AND P6, PT, R10, UR62, !P0 ;  /* 0x0000003e0a007c0c */ /* 0x001fe4000c7c1270 */
[----:B---3--:R-:W-:Y:S02]  /*6bf60*/  ISETP.LT.AND P4, PT, R27, UR11, !P0 ;  /* 0x0000000b1b007c0c */ /* 0x008fe4000c781270 */
[----:B------:R-:W-:Y:S01]  /*6bf70*/  PRMT R23, R7, 0x7771, RZ ;  /* 0x0000777107177816 */ /* 0x000fe200000000ff */
[----:B------:R-:W-:Y:S01]  /*6bf80*/  VIADD R17, R4, UR14 ;  /* 0x0000000e04117c36 */ /* 0x000fe20008000000 */
[----:B-1----:R-:W-:Y:S01]  /*6bf90*/  ISETP.LT.AND P3, PT, R26, UR63, !P0 ;  /* 0x0000003f1a007c0c */ /* 0x002fe2000c761270 */
[----:B------:R-:W0:Y:S06]  /*6bfa0*/  LDCU UR62, c[0x0][0x398] ;  /* 0x00007300ff3e77ac */ /* 0x000e2c0008000800 */
[----:B------:R1:W-:Y:S01]  /*6bfb0*/  @P6 STG.E.U8 desc[UR28][R12.64], R24 ;  /* 0x000000180c006986 */ /* 0x0003e2000c10111c */
[----:B------:R-:W-:Y:S01]  /*6bfc0*/  VIADD R26, R17, UR15 ;  /* 0x0000000f111a7c36 */ /* 0x000fe20008000000 */
[----:B------:R-:W-:Y:S01]  /*6bfd0*/  PRMT R27, R7, 0x7772, RZ ;  /* 0x00007772071b7816 */ /* 0x000fe200000000ff */
[----:B------:R-:W2:Y:S01]  /*6bfe0*/  LDCU UR63, c[0x0][0x398] ;  /* 0x00007300ff3f77ac */ /* 0x000ea20008000800 */
[----:B------:R-:W3:Y:S01]  /*6bff0*/  LDCU UR11, c[0x0][0x39c] ;  /* 0x00007380ff0b77ac */ /* 0x000ee20008000800 */
[----:B------:R-:W0:Y:S01]  /*6c000*/  LDCU UR14, c[0x0][0x39c] ;  /* 0x00007380ff0e77ac */ /* 0x000e220008000800 */
[----:B-1----:R-:W2:Y:S04]  /*6c010*/  LDL.LU.64 R12, [R1+0x31a8] ;  /* 0x0031a800010c7983 */ /* 0x002ea80000300a00 */
[----:B------:R1:W-:Y:S01]  /*6c020*/  @P4 STG.E.U8 desc[UR28][R28.64], R23 ;  /* 0x000000171c004986 */ /* 0x0003e2000c10111c */
[----:B------:R-:W-:-:S03]  /*6c030*/  IADD3 R24, P4, PT, R22, R11, RZ ;  /* 0x0000000b16187210 */ /* 0x000fc60007f9e0ff */
[----:B------:R-:W3:Y:S04]  /*6c040*/  LDL.LU R4, [R1+0x194] ;  /* 0x0001940001047983 */ /* 0x000ee80000300800 */
[----:B------:R-:W-:Y:S01]  /*6c050*/  STL [R1+0x5c], R17 ;  /* 0x00005c1101007387 */ /* 0x000fe20000100800 */
[----:B------:R-:W-:Y:S01]  /*6c060*/  IMAD.X R25, R21, 0x1, R15, P4 ;  /* 0x0000000115197824 */ /* 0x000fe200020e060f */
[----:B0-----:R-:W-:Y:S01]  /*6c070*/  ISETP.LT.AND P0, PT, R19, UR62, !P0 ;  /* 0x0000003e13007c0c */ /* 0x001fe2000c701270 */
[----:B------:R-:W0:Y:S01]  /*6c080*/  LDCU UR15, c[0x0][0x39c] ;  /* 0x00007380ff0f77ac */ /* 0x000e220008000800 */
[----:B------:R-:W0:Y:S01]  /*6c090*/  LDCU UR62, c[0x0][0x39c] ;  /* 0x00007380ff3e77ac */ /* 0x000e220008000800 */
[----:B-1----:R-:W3:Y:S04]  /*6c0a0*/  LDL R28, [R1+0x1d70] ;  /* 0x001d7000011c7983 */ /* 0x002ee80000100800 */
[----:B------:R-:W4:Y:S04]  /*6c0b0*/  LDL R29, [R1+0x1a08] ;  /* 0x001a0800011d7983 */ /* 0x000f280000100800 */
[----:B------:R1:W-:Y:S04]  /*6c0c0*/  STL [R1+0x3194], R15 ;  /* 0x0031940f01007387 */ /* 0x0003e80000100800 */
[----:B------:R0:W-:Y:S04]  /*6c0d0*/  STL [R1+0x60], R26 ;  /* 0x0000601a01007387 */ /* 0x0001e80000100800 */
[----:B-1----:R-:W4:Y:S01]  /*6c0e0*/  LDL R15, [R1+0x1004] ;  /* 0x00100400010f7983 */ /* 0x002f220000100800 */
[----:B--2---:R-:W-:-:S05]  /*6c0f0*/  IADD3 R22, P4, PT, R22, R13, RZ ;  /* 0x0000000d16167210 */ /* 0x004fca0007f9e0ff */
[----:B------:R-:W-:Y:S01]  /*6c100*/  IMAD.X R23, R21, 0x1, R12, P4 ;  /* 0x0000000115177824 */ /* 0x000fe200020e060c */
[----:B------:R-:W-:Y:S02]  /*6c110*/  PRMT R21, R7, 0x7773, RZ ;  /* 0x0000777307157816 */ /* 0x000fe400000000ff */
[----:B------:R-:W2:Y:S01]  /*6c120*/  LDL.LU R7, [R1+0x31a0] ;  /* 0x0031a00001077983 */ /* 0x000ea20000300800 */
[----:B0-----:R-:W-:-:S03]  /*6c130*/  VIADD R26, R26, UR16 ;  /* 0x000000101a1a7c36 */ /* 0x001fc60008000000 */
[----:B------:R0:W-:Y:S04]  /*6c140*/  @P3 STG.E.U8 desc[UR28][R24.64], R27 ;  /* 0x0000001b18003986 */ /* 0x0001e8000c10111c */
[----:B------:R1:W-:Y:S01]  /*6c150*/  @P0 STG.E.U8 desc[UR28][R22.64], R21 ;  /* 0x0000001516000986 */ /* 0x0003e2000c10111c */
[----:B------:R-:W1:Y:S01]  /*6c160*/  LDCU UR16, c[0x0][0x398] ;  /* 0x00007300ff1077ac */ /* 0x000e620008000800 */
[----:B---3--:R-:W-:Y:S02]  /*6c170*/  ISETP.LT.AND P4, PT, R28, UR63, !P2 ;  /* 0x0000003f1c007c0c */ /* 0x008fe4000d781270 */
[----:B------:R3:W-:Y:S01]  /*6c180*/  STL [R1+0x64], R26 ;  /* 0x0000641a01007387 */ /* 0x0007e20000100800 */
[----:B------:R-:W-:Y:S01]  /*6c190*/  PRMT R28, R4, 0x7770, RZ ;  /* 0x00007770041c7816 */ /* 0x000fe200000000ff */
[----:B------:R-:W2:Y:S01]  /*6c1a0*/  LDCU UR63, c[0x0][0x39c] ;  /* 0x00007380ff3f77ac */ /* 0x000ea20008000800 */
[----:B0-----:R-:W-:-:S02]  /*6c1b0*/  IADD3 R24, P0, PT, R20, R8, RZ ;  /* 0x0000000814187210 */ /* 0x001fc40007f1e0ff */
[----:B----4-:R-:W-:Y:S01]  /*6c1c0*/  ISETP.LT.AND P3, PT, R15, UR13, !P2 ;  /* 0x0000000d0f007c0c */ /* 0x010fe2000d761270 */
[----:B------:R-:W-:Y:S01]  /*6c1d0*/  VIADD R15, R26, UR17 ;  /* 0x000000111a0f7c36 */ /* 0x000fe20008000000 */
[----:B-1----:R-:W-:Y:S02]  /*6c1e0*/  SHF.R.S32.HI R21, RZ, 0x1f, R20 ;  /* 0x0000001fff157819 */ /* 0x002fe40000011414 */
[----:B------:R-:W-:Y:S01]  /*6c1f0*/  PRMT R27, R4, 0x7771, RZ ;  /* 0x00007771041b7816 */ /* 0x000fe200000000ff */
[----:B------:R-:W0:Y:S01]  /*6c200*/  LDCU UR13, c[0x0][0x398] ;  /* 0x00007300ff0d77ac */ /* 0x000e220008000800 */
[----:B------:R-:W1:Y:S01]  /*6c210*/  LDCU UR17, c[0x0][0x39c] ;  /* 0x00007380ff1177ac */ /* 0x000e620008000800 */
[----:B------:R4:W-:Y:S04]  /*6c220*/  STL [R1+0x68], R15 ;  /* 0x0000680f01007387 */ /* 0x0009e80000100800 */
[----:B---3--:R-:W3:Y:S01]  /*6c230*/  LDL.LU R26, [R1+0x1d4] ;  /* 0x0001d400011a7983 */ /* 0x008ee20000300800 */
[----:B----4-:R-:W-:Y:S01]  /*6c240*/  VIADD R15, R15, UR18 ;  /* 0x000000120f0f7c36 */ /* 0x010fe20008000000 */
[----:B------:R-:W4:Y:S04]  /*6c250*/  LDCU UR18, c[0x0][0x398] ;  /* 0x00007300ff1277ac */ /* 0x000f280008000800 */
[----:B------:R-:W-:Y:S01]  /*6c260*/  STL [R1+0x6c], R15 ;  /* 0x00006c0f01007387 */ /* 0x000fe20000100800 */
[----:B--2---:R-:W-:-:S05]  /*6c270*/  IMAD.X R25, R21, 0x1, R7, P0 ;  /* 0x0000000115197824 */ /* 0x004fca00000e0607 */
[----:B------:R2:W-:Y:S04]  /*6c280*/  @P3 STG.E.U8 desc[UR28][R24.64], R28 ;  /* 0x0000001c18003986 */ /* 0x0005e8000c10111c */
[----:B--2---:R-:W2:Y:S01]  /*6c290*/  LDL.LU R28, [R1+0x198] ;  /* 0x00019800011c7983 */ /* 0x004ea20000300800 */
[----:B------:R-:W-:Y:S02]  /*6c2a0*/  IADD3 R22, P0, PT, R20, R16, RZ ;  /* 0x0000001014167210 */ /* 0x000fe40007f1e0ff */
[----:B------:R-:W-:Y:S01]  /*6c2b0*/  ISETP.LT.AND P3, PT, R18, UR16, !P2 ;  /* 0x0000001012007c0c */ /* 0x000fe2000d761270 */
[----:B------:R-:W-:Y:S02]  /*6c2c0*/  STL [R1+0x318c], R2 ;  /* 0x00318c0201007387 */ /* 0x000fe40000100800 */
[----:B------:R-:W-:Y:S01]  /*6c2d0*/  IMAD.X R23, R21, 0x1, R5, P0 ;  /* 0x0000000115177824 */ /* 0x000fe200000e0605 */
[----:B------:R-:W-:Y:S01]  /*6c2e0*/  IADD3 R24, P0, PT, R20, R2, RZ ;  /* 0x0000000214187210 */ /* 0x000fe20007f1e0ff */
[----:B------:R-:W-:Y:S01]  /*6c2f0*/  VIADD R15, R15, UR19 ;  /* 0x000000130f0f7c36 */ /* 0x000fe20008000000 */
[----:B------:R0:W-:Y:S04]  /*6c300*/  STL [R1+0x3188], R3 ;  /* 0x0031880301007387 */ /* 0x0001e80000100800 */
[----:B------:R1:W-:Y:S01]  /*6c310*/  @P4 STG.E.U8 desc[UR28][R22.64], R27 ;  /* 0x0000001b16004986 */ /* 0x0003e2000c10111c */
[----:B------:R-:W2:Y:S01]  /*6c320*/  LDCU UR16, c[0x0][0x398] ;  /* 0x00007300ff1077ac */ /* 0x000ea20008000800 */
[----:B------:R-:W-:-:S02]  /*6c330*/  IMAD.X R25, R21, 0x1, R3, P0 ;  /* 0x0000000115197824 */ /* 0x000fc400000e0603 */
[----:B------:R-:W-:Y:S01]  /*6c340*/  STL [R1+0x70], R15 ;  /* 0x0000700f01007387 */ /* 0x000fe20000100800 */
[----:B------:R-:W2:Y:S03]  /*6c350*/  LDCU UR19, c[0x0][0x398] ;  /* 0x00007300ff1377ac */ /* 0x000ea60008000800 */
[----:B0-----:R-:W3:Y:S01]  /*6c360*/  LDL R3, [R1+0x1924] ;  /* 0x0019240001037983 */ /* 0x001ee20000100800 */
[C---:B-1----:R-:W-:Y:S01]  /*6c370*/  PRMT R27, R4.reuse, 0x7773, RZ ;  /* 0x00007773041b7816 */ /* 0x042fe200000000ff */
[----:B--2---:R-:W-:Y:S01]  /*6c380*/  IMAD.MOV.U32 R2, RZ, RZ, R28 ;  /* 0x000000ffff027224 */ /* 0x004fe200078e001c */
[----:B------:R-:W-:Y:S02]  /*6c390*/  PRMT R28, R4, 0x7772, RZ ;  /* 0x00007772041c7816 */ /* 0x000fe400000000ff */
[----:B------:R-:W2:Y:S04]  /*6c3a0*/  LDL.LU R4, [R1+0x319c] ;  /* 0x00319c0001047983 */ /* 0x000ea80000300800 */
[----:B------:R0:W-:Y:S04]  /*6c3b0*/  @P3 STG.E.U8 desc[UR28][R24.64], R28 ;  /* 0x0000001c18003986 */ /* 0x0001e8000c10111c */
[----:B0-----:R-:W3:Y:S01]  /*6c3c0*/  LDL R28, [R1+0x19c8] ;  /* 0x0019c800011c7983 */ /* 0x001ee20000100800 */
[----:B------:R-:W-:-:S02]  /*6c3d0*/  ISETP.LT.AND P4, PT, R29, UR13, !P2 ;  /* 0x0000000d1d007c0c */ /* 0x000fc4000d781270 */
[----:B------:R-:W-:Y:S02]  /*6c3e0*/  IADD3 R22, P0, PT, R20, R6, RZ ;  /* 0x0000000614167210 */ /* 0x000fe40007f1e0ff */
[----:B----4-:R-:W-:Y:S01]  /*6c3f0*/  ISETP.LT.AND P3, PT, R10, UR18, !P2 ;  /* 0x000000120a007c0c */ /* 0x010fe2000d761270 */
[----:B------:R-:W-:Y:S01]  /*6c400*/  VIADD R15, R15, UR20 ;  /* 0x000000140f0f7c36 */ /* 0x000fe20008000000 */
[----:B------:R-:W4:Y:S01]  /*6c410*/  LDL.LU R10, [R1+0x3198] ;  /* 0x00319800010a7983 */ /* 0x000f220000300800 */
[----:B------:R-:W0:Y:S01]  /*6c420*/  LDCU UR13, c[0x0][0x39c] ;  /* 0x00007380ff0d77ac */ /* 0x000e220008000800 */
[----:B------:R-:W-:Y:S01]  /*6c430*/  IMAD.X R23, R21, 0x1, R0, P0 ;  /* 0x0000000115177824 */ /* 0x000fe200000e0600 */
[----:B------:R-:W-:Y:S01]  /*6c440*/  IADD3 R24, P0, PT, R20, R9, RZ ;  /* 0x0000000914187210 */ /* 0x000fe20007f1e0ff */
[----:B------:R-:W1:Y:S01]  /*6c450*/  LDCU UR18, c[0x0][0x398] ;  /* 0x00007300ff1277ac */ /* 0x000e620008000800 */
[----:B------:R-:W0:Y:S02]  /*6c460*/  LDCU UR20, c[0x0][0x39c] ;  /* 0x00007380ff1477ac */ /* 0x000e240008000800 */
[----:B------:R-:W-:Y:S04]  /*6c470*/  @P4 STG.E.U8 desc[UR28][R22.64], R27 ;  /* 0x0000001b16004986 */ /* 0x000fe8000c10111c */
[----:B------:R1:W-:Y:S02]  /*6c480*/  STL [R1+0x3180], R9 ;  /* 0x0031800901007387 */ /* 0x0003e40000100800 */
[----:B-1----:R-:W-:-:S02]  /*6c490*/  IMAD.MOV.U32 R9, RZ, RZ, R17 ;  /* 0x000000ffff097224 */ /* 0x002fc400078e0011 */
[----:B------:R-:W-:Y:S02]  /*6c4a0*/  VIADD R17, R15, UR21 ;  /* 0x000000150f117c36 */ /* 0x000fe40008000000 */
[----:B--2---:R-:W-:Y:S01]  /*6c4b0*/  IMAD.X R25, R21, 0x1, R4, P0 ;  /* 0x0000000115197824 */ /* 0x004fe200000e0604 */
[----:B------:R1:W-:Y:S01]  /*6c4c0*/  STL [R1+0x3184], R4 ;  /* 0x0031840401007387 */ /* 0x0003e20000100800 */
[----:B---3--:R-:W-:Y:S01]  /*6c4d0*/  PRMT R27, R26, 0x7771, RZ ;  /* 0x000077711a1b7816 */ /* 0x008fe200000000ff */
[----:B------:R-:W2:Y:S01]  /*6c4e0*/  LDCU UR21, c[0x0][0x398] ;  /* 0x00007300ff1577ac */ /* 0x000ea20008000800 */
[----:B------:R-:W-:Y:S02]  /*6c4f0*/  ISETP.LT.AND P4, PT, R28, UR16, !P2 ;  /* 0x000000101c007c0c */ /* 0x000fe4000d781270 */
[----:B------:R-:W-:Y:S02]  /*6c500*/  PRMT R28, R26, 0x7770, RZ ;  /* 0x000077701a1c7816 */ /* 0x000fe400000000ff */
[----:B----4-:R-:W-:-:S03]  /*6c510*/  IADD3 R22, P0, PT, R20, R10, RZ ;  /* 0x0000000a14167210 */ /* 0x010fc60007f1e0ff */
[----:B------:R3:W-:Y:S01]  /*6c520*/  @P3 STG.E.U8 desc[UR28][R24.64], R28 ;  /* 0x0000001c18003986 */ /* 0x0007e2000c10111c */
[----:B-1----:R-:W-:Y:S01]  /*6c530*/  IMAD.MOV.U32 R4, RZ, RZ, R2 ;  /* 0x000000ffff047224 */ /* 0x002fe200078e0002 */
[----:B------:R-:W1:Y:S01]  /*6c540*/  LDCU UR16, c[0x0][0x39c] ;  /* 0x00007380ff1077ac */ /* 0x000e620008000800 */
[----:B---3--:R-:W-:Y:S02]  /*6c550*/  IMAD.MOV.U32 R28, RZ, RZ, R15 ;  /* 0x000000ffff1c7224 */ /* 0x008fe400078e000f */
[----:B------:R-:W3:Y:S01]  /*6c560*/  LDL.LU R15, [R1+0x3194] ;  /* 0x00319400010f7983 */ /* 0x000ee20000300800 */
[----:B------:R-:W-:-:S05]  /*6c570*/  IMAD.X R23, R21, 0x1, R14, P0 ;  /* 0x0000000115177824 */ /* 0x000fca00000e060e */
[----:B------:R4:W-:Y:S01]  /*6c580*/  @P4 STG.E.U8 desc[UR28][R22.64], R27 ;  /* 0x0000001b16004986 */ /* 0x0009e2000c10111c */
[C---:B------:R-:W-:Y:S02]  /*6c590*/  PRMT R25, R26.reuse, 0x7772, RZ ;  /* 0x000077721a197816 */ /* 0x040fe400000000ff */
[----:B------:R-:W-:Y:S02]  /*6c5a0*/  PRMT R24, R26, 0x7773, RZ ;  /* 0x000077731a187816 */ /* 0x000fe400000000ff */
[C---:B----4-:R-:W-:Y:S01]  /*6c5b0*/  IADD3 R22, P0, PT, R20.reuse, R11, RZ ;  /* 0x0000000b14167210 */ /* 0x050fe20007f1e0ff */
[----:B------:R-:W-:Y:S02]  /*6c5c0*/  IMAD.MOV.U32 R27, RZ, RZ, R4 ;  /* 0x000000ffff1b7224 */ /* 0x000fe400078e0004 */
[----:B------:R-:W4:Y:S04]  /*6c5d0*/  LDL.LU R4, [R1+0x208] ;  /* 0x0002080001047983 */ /* 0x000f280000300800 */
[----:B------:R0:W-:Y:S04]  /*6c5e0*/  STL [R1+0x3174], R11 ;  /* 0x0031740b01007387 */ /* 0x0001e80000100800 */
[----:B0-----:R-:W2:Y:S04]  /*6c5f0*/  LDL R11, [R1+0x1d70] ;  /* 0x001d7000010b7983 */ /* 0x001ea80000100800 */
[----:B------:R0:W-:Y:S01]  /*6c600*/  STL.64 [R1+0x3178], R12 ;  /* 0x0031780c01007387 */ /* 0x0001e20000100a00 */
[----:B---3--:R-:W-:Y:S01]  /*6c610*/  IMAD.X R23, R21, 0x1, R15, P0 ;  /* 0x0000000115177824 */ /* 0x008fe200000e060f */
[----:B------:R-:W-:-:S02]  /*6c620*/  IADD3 R20, P0, PT, R20, R13, RZ ;  /* 0x0000000d14147210 */ /* 0x000fc40007f1e0ff */
[----:B0-----:R-:W3:Y:S04]  /*6c630*/  LDL R13, [R1+0x1004] ;  /* 0x00100400010d7983 */ /* 0x001ee80000100800 */
[----:B------:R-:W3:Y:S01]  /*6c640*/  LDL.LU R26, [R1+0x3190] ;  /* 0x00319000011a7983 */ /* 0x000ee20000300800 */
[----:B------:R-:W-:Y:S01]  /*6c650*/  ISETP.LT.AND P3, PT, R3, UR19, !P2 ;  /* 0x0000001303007c0c */ /* 0x000fe2000d761270 */
[----:B------:R-:W2:Y:S01]  /*6c660*/  LDCU UR19, c[0x0][0x398] ;  /* 0x00007300ff1377ac */ /* 0x000ea20008000800 */
[----:B------:R-:W-:Y:S01]  /*6c670*/  ISETP.LT.AND P2, PT, R19, UR18, !P2 ;  /* 0x0000001213007c0c */ /* 0x000fe2000d741270 */
[----:B------:R-:W-:Y:S02]  /*6c680*/  IMAD.X R21, R21, 0x1, R12, P0 ;  /* 0x0000000115157824 */ /* 0x000fe400000e060c */
[----:B------:R-:W-:-:S02]  /*6c690*/  VIADD R2, R17, UR22 ;  /* 0x0000001611027c36 */ /* 0x000fc40008000000 */
[----:B------:R-:W-:Y:S01]  /*6c6a0*/  IMAD.MOV.U32 R12, RZ, RZ, R28 ;  /* 0x000000ffff0c7224 */ /* 0x000fe200078e001c */
[----:B------:R-:W0:Y:S01]  /*6c6b0*/  LDCU UR22, c[0x0][0x39c] ;  /* 0x00007380ff1677ac */ /* 0x000e220008000800 */
[----:B------:R-:W0:Y:S04]  /*6c6c0*/  LDCU UR18, c[0x0][0x39c] ;  /* 0x00007380ff1277ac */ /* 0x000e280008000800 */
[----:B------:R-:W-:Y:S04]  /*6c6d0*/  @P3 STG.E.U8 desc[UR28][R22.64], R25 ;  /* 0x0000001916003986 */ /* 0x000fe8000c10111c */
[----:B------:R0:W-:Y:S01]  /*6c6e0*/  @P2 STG.E.U8 desc[UR28][R20.64], R24 ;  /* 0x0000001814002986 */ /* 0x0001e2000c10111c */
[----:B------:R-:W-:Y:S01]  /*6c6f0*/  VIADD R19, R2, UR23 ;  /* 0x0000001702137c36 */ /* 0x000fe20008000000 */
[----:B----4-:R-:W-:Y:S01]  /*6c700*/  PRMT R28, R4, 0x7770, RZ ;  /* 0x00007770041c7816 */ /* 0x010fe200000000ff */
[----:B------:R-:W4:Y:S01]  /*6c710*/  LDCU UR23, c[0x0][0x398] ;  /* 0x00007300ff1777ac */ /* 0x000f220008000800 */
[----:B--2---:R-:W-:Y:S01]  /*6c720*/  ISETP.LT.AND P4, PT, R11, UR19, !P1 ;  /* 0x000000130b007c0c */ /* 0x004fe2000cf81270 */
[----:B------:R-:W-:-:S02]  /*6c730*/  IMAD.MOV.U32 R11, RZ, RZ, R27 ;  /* 0x000000ffff0b7224 */ /* 0x000fc400078e001b */
[----:B------:R-:W-:Y:S01]  /*6c740*/  VIADD R3, R19, UR24 ;  /* 0x0000001813037c36 */ /* 0x000fe20008000000 */
[----:B0-----:R-:W-:Y:S01]  /*6c750*/  PRMT R21, R4, 0x7771, RZ ;  /* 0x0000777104157816 */ /* 0x001fe200000000ff */
[----:B------:R-:W0:Y:S01]  /*6c760*/  LDCU UR24, c[0x0][0x39c] ;  /* 0x00007380ff1877ac */ /* 0x000e220008000800 */
[----:B------:R-:W2:Y:S01]  /*6c770*/  LDCU UR19, c[0x0][0x39c] ;  /* 0x00007380ff1377ac */ /* 0x000ea20008000800 */
[----:B------:R-:W-:Y:S01]  /*6c780*/  VIADD R3, R3, UR25 ;  /* 0x0000001903037c36 */ /* 0x000fe20008000000 */
[----:B------:R-:W0:Y:S03]  /*6c790*/  LDCU UR25, c[0x0][0x398] ;  /* 0x00007300ff1977ac */ /* 0x000e260008000800 */
[----:B------:R-:W-:Y:S01]  /*6c7a0*/  VIADD R20, R3, UR26 ;  /* 0x0000001a03147c36 */ /* 0x000fe20008000000 */
[----:B------:R-:W0:Y:S01]  /*6c7b0*/  LDCU UR26, c[0x0][0x39c] ;  /* 0x00007380ff1a77ac */ /* 0x000e220008000800 */
[----:B---3--:R-:W-:-:S02]  /*6c7c0*/  ISETP.LT.AND P3, PT, R13, UR21, !P1 ;  /* 0x000000150d007c0c */ /* 0x008fc4000cf61270 */
[----:B------:R-:W-:Y:S02]  /*6c7d0*/  SHF.R.S32.HI R27, RZ, 0x1f, R26 ;  /* 0x0000001fff1b7819 */ /* 0x000fe4000001141a */
[C---:B------:R-:W-:Y:S02]  /*6c7e0*/  IADD3 R24, P0, PT, R26.reuse, R8, RZ ;  /* 0x000000081a187210 */ /* 0x040fe40007f1e0ff */
[----:B------:R-:W-:Y:S01]  /*6c7f0*/  IADD3 R22, P2, PT, R26, R16, RZ ;  /* 0x000000101a167210 */ /* 0x000fe20007f5e0ff */
[----:B------:R-:W0:Y:S04]  /*6c800*/  LDL R13, [R1+0x19e0] ;  /* 0x0019e000010d7983 */ /* 0x000e280000100800 */
[----:B------:R3:W-:Y:S01]  /*6c810*/  STL [R1+0x3160], R8 ;  /* 0x0031600801007387 */ /* 0x0007e20000100800 */
[C---:B------:R-:W-:Y:S01]  /*6c820*/  IMAD.X R25, R27.reuse, 0x1, R7, P0 ;  /* 0x000000011b197824 */ /* 0x040fe200000e0607 */
[----:B------:R-:W1:Y:S01]  /*6c830*/  LDCU UR21, c[0x0][0x398] ;  /* 0x00007300ff1577ac */ /* 0x000e620008000800 */
[----:B------:R-:W-:-:S03]  /*6c840*/  IMAD.X R23, R27, 0x1, R5, P2 ;  /* 0x000000011b177824 */ /* 0x000fc600010e0605 */
[----:B------:R-:W-:Y:S04]  /*6c850*/  @P3 STG.E.U8 desc[UR28][R24.64], R28 ;  /* 0x0000001c18003986 */ /* 0x000fe8000c10111c */
[----:B---3--:R-:W3:Y:S04]  /*6c860*/  LDL R8, [R1+0x19c8] ;  /* 0x0019c80001087983 */ /* 0x008ee80000100800 */
[----:B------:R1:W-:Y:S04]  /*6c870*/  STL [R1+0x3170], R16 ;  /* 0x0031701001007387 */ /* 0x0003e80000100800 */
[----:B------:R2:W-:Y:S04]  /*6c880*/  @P4 STG.E.U8 desc[UR28][R22.64], R21 ;  /* 0x0000001516004986 */ /* 0x0005e8000c10111c */
[----:B-1----:R-:W3:Y:S04]  /*6c890*/  LDL.LU R16, [R1+0x1e8] ;  /* 0x0001e80001107983 */ /* 0x002ee80000300800 */
[----:B------:R-:W3:Y:S01]  /*6c8a0*/  LDL.LU R28, [R1+0x20c] ;  /* 0x00020c00011c7983 */ /* 0x000ee20000300800 */
[----:B------:R-:W-:-:S03]  /*6c8b0*/  IMAD.MOV.U32 R24, RZ, RZ, R2 ;  /* 0x000000ffff187224 */ /* 0x000fc600078e0002 */
[----:B------:R-:W3:Y:S04]  /*6c8c0*/  LDL.LU R2, [R1+0x318c] ;  /* 0x00318c0001027983 */ /* 0x000ee80000300800 */
[----:B------:R-:W3:Y:S01]  /*6c8d0*/  LDL.LU R25, [R1+0x60] ;  /* 0x0000600001197983 */ /* 0x000ee20000300800 */
[----:B--2---:R-:W-:-:S03]  /*6c8e0*/  IMAD.MOV.U32 R22, RZ, RZ, R3 ;  /* 0x000000ffff167224 */ /* 0x004fc600078e0003 */
[----:B------:R-:W2:Y:S01]  /*6c8f0*/  LDL.LU R3, [R1+0x3188] ;  /* 0x0031880001037983 */ /* 0x000ea20000300800 */
[----:B----4-:R-:W-:-:S03]  /*6c900*/  ISETP.LT.AND P3, PT, R18, UR23, !P1 ;  /* 0x0000001712007c0c */ /* 0x010fc6000cf61270 */
[----:B------:R1:W-:Y:S01]  /*6c910*/  STL [R1+0x3108], R18 ;  /* 0x0031081201007387 */ /* 0x0003e20000100800 */
[----:B------:R-:W-:Y:S01]  /*6c920*/  VIADD R21, R20, UR27 ;  /* 0x0000001b14157c36 */ /* 0x000fe20008000000 */
[----:B------:R-:W-:Y:S01]  /*6c930*/  ISETP.LT.AND P4, PT, R29, UR21, !P1 ;  /* 0x000000151d007c0c */ /* 0x000fe2000cf81270 */
[----:B------:R-:W4:Y:S01]  /*6c940*/  LDCU UR27, c[0x0][0x3b8] ;  /* 0x00007700ff1b77ac */ /* 0x000f220008000800 */
[----:B------:R-:W0:Y:S01]  /*6c950*/  LDCU UR23, c[0x0][0x398] ;  /* 0x00007300ff1777ac */ /* 0x000e220008000800 */
[----:B------:R-:W0:Y:S01]  /*6c960*/  LDCU UR21, c[0x0][0x39c] ;  /* 0x00007380ff1577ac */ /* 0x000e220008000800 */
[----:B-1----:R-:W-:Y:S01]  /*6c970*/  IMAD.MOV.U32 R18, RZ, RZ, R24 ;  /* 0x000000ffff127224 */ /* 0x002fe200078e0018 */
[C---:B------:R-:W-:Y:S01]  /*6c980*/  IADD3 R24, P2, PT, R26.reuse, R6, RZ ;  /* 0x000000061a187210 */ /* 0x040fe20007f5e0ff */
[----:B---3--:R-:W-:Y:S01]  /*6c990*/  IMAD.MOV.U32 R23, RZ, RZ, R28 ;  /* 0x000000ffff177224 */ /* 0x008fe200078e001c */
[----:B------:R-:W-:Y:S01]  /*6c9a0*/  IADD3 R28, P0, PT, R26, R2, RZ ;  /* 0x000000021a1c7210 */ /* 0x000fe20007f1e0ff */
[----:B------:R-:W-:Y:S04]  /*6c9b0*/  STL [R1+0x3150], R2 ;  /* 0x0031500201007387 */ /* 0x000fe80000100800 */
[----:B------:R1:W-:Y:S01]  /*6c9c0*/  STL.64 [R1+0x3168], R6 ;  /* 0x0031680601007387 */ /* 0x0003e20000100a00 */
[----:B--2---:R-:W-:-:S03]  /*6c9d0*/  IMAD.X R29, R27, 0x1, R3, P0 ;  /* 0x000000011b1d7824 */ /* 0x004fc600000e0603 */
[----:B------:R-:W-:Y:S04]  /*6c9e0*/  STL.64 [R1+0x2968], R20 ;  /* 0x0029681401007387 */ /* 0x000fe80000100a00 */
[----:B------:R2:W-:Y:S01]  /*6c9f0*/  STL [R1+0x29f4], R21 ;  /* 0x0029f41501007387 */ /* 0x0005e20000100800 */
[----:B-1----:R-:W-:Y:S01]  /*6ca00*/  IMAD.MOV.U32 R6, RZ, RZ, R9 ;  /* 0x000000ffff067224 */ /* 0x002fe200078e0009 */
[C---:B------:R-:W-:Y:S01]  /*6ca10*/  PRMT R9, R4.reuse, 0x7772, RZ ;  /* 0x0000777204097816 */ /* 0x040fe200000000ff */
[----:B------:R-:W-:Y:S02]  /*6ca20*/  IMAD.MOV.U32 R7, RZ, RZ, R22 ;  /* 0x000000ffff077224 */ /* 0x000fe400078e0016 */
[----:B------:R-:W-:Y:S02]  /*6ca30*/  VIADD R22, R21, UR54 ;  /* 0x0000003615167c36 */ /* 0x000fe40008000000 */
[----:B--2---:R-:W-:Y:S01]  /*6ca40*/  IMAD.MOV.U32 R21, RZ, RZ, R23 ;  /* 0x000000ffff157224 */ /* 0x004fe200078e0017 */
[----:B------:R-:W-:Y:S01]  /*6ca50*/  PRMT R23, R4, 0x7773, RZ ;  /* 0x0000777304177816 */ /* 0x000fe200000000ff */
[----:B------:R1:W-:Y:S04]  /*6ca60*/  @P3 STG.E.U8 desc[UR28][R28.64], R9 ;  /* 0x000000091c003986 */ /* 0x0003e8000c10111c */
[----:B------:R-:W2:Y:S01]  /*6ca70*/  LDL.LU R4, [R1+0x3184] ;  /* 0x0031840001047983 */ /* 0x000ea20000300800 */
[----:B------:R-:W-:Y:S01]  /*6ca80*/  IMAD.MOV.U32 R2, RZ, RZ, R25 ;  /* 0x000000ffff027224 */ /* 0x000fe200078e0019 */
[----:B------:R-:W3:Y:S02]  /*6ca90*/  LDCU UR54, c[0x0][0x39c] ;  /* 0x00007380ff3677ac */ /* 0x000ee40008000800 */
[----:B-1----:R-:W2:Y:S01]  /*6caa0*/  LDL.LU R9, [R1+0x3180] ;  /* 0x0031800001097983 */ /* 0x002ea20000300800 */
[----:B----4-:R-:W-:Y:S01]  /*6cab0*/  VIADD R25, R19, UR27 ;  /* 0x0000001b13197c36 */ /* 0x010fe20008000000 */
[----:B0-----:R-:W-:Y:S01]  /*6cac0*/  ISETP.LT.AND P3, PT, R8, UR23, !P1 ;  /* 0x0000001708007c0c */ /* 0x001fe2000cf61270 */
[----:B------:R-:W0:Y:S02]  /*6cad0*/  LDCU UR27, c[0x0][0x398] ;  /* 0x00007300ff1b77ac */ /* 0x000e240008000800 */
[----:B------:R-:W-:-:S02]  /*6cae0*/  IMAD.MOV.U32 R20, RZ, RZ, R25 ;  /* 0x000000ffff147224 */ /* 0x000fc400078e0019 */
[----:B------:R-:W-:Y:S01]  /*6caf0*/  IMAD.X R25, R27, 0x1, R0, P2 ;  /* 0x000000011b197824 */ /* 0x000fe200010e0600 */
[----:B------:R-:W-:Y:S01]  /*6cb00*/  ISETP.LT.AND P2, PT, R13, UR25, !P1 ;  /* 0x000000190d007c0c */ /* 0x000fe2000cf41270 */
[----:B------:R-:W-:Y:S01]  /*6cb10*/  IMAD.MOV.U32 R8, RZ, RZ, R11 ;  /* 0x000000ffff087224 */ /* 0x000fe200078e000b */
[----:B------:R-:W1:Y:S02]  /*6cb20*/  LDCU UR23, c[0x0][0x39c] ;  /* 0x00007380ff1777ac */ /* 0x000e640008000800 */
[----:B------:R4:W-:Y:S01]  /*6cb30*/  @P4 STG.E.U8 desc[UR28][R24.64], R23 ;  /* 0x0000001718004986 */ /* 0x0009e2000c10111c */
[----:B------:R-:W-:Y:S01]  /*6cb40*/  PRMT R11, R16, 0x7770, RZ ;  /* 0x00007770100b7816 */ /* 0x000fe200000000ff */
[----:B------:R-:W0:Y:S01]  /*6cb50*/  LDCU UR25, c[0x0][0x398] ;  /* 0x00007300ff1977ac */ /* 0x000e220008000800 */
[----:B----4-:R-:W-:Y:S02]  /*6cb60*/  IMAD.MOV.U32 R25, RZ, RZ, R12 ;  /* 0x000000ffff197224 */ /* 0x010fe400078e000c */
[----:B------:R-:W-:Y:S01]  /*6cb70*/  VIADD R23, R22, UR55 ;  /* 0x0000003716177c36 */ /* 0x000fe20008000000 */
[----:B------:R-:W4:Y:S04]  /*6cb80*/  LDCU UR55, c[0x0][0x398] ;  /* 0x00007300ff3777ac */ /* 0x000f280008000800 */
[----:B------:R0:W-:Y:S04]  /*6cb90*/  STL.64 [R1+0x2938], R22 ;  /* 0x0029381601007387 */ /* 0x0001e80000100a00 */
[----:B0-----:R-:W3:Y:S04]  /*6cba0*/  LDL R22, [R1+0x1924] ;  /* 0x0019240001167983 */ /* 0x001ee80000100800 */
[----:B------:R-:W-:Y:S01]  /*6cbb0*/  STL [R1+0x29b8], R23 ;  /* 0x0029b81701007387 */ /* 0x000fe20000100800 */
[----:B--2---:R-:W-:-:S05]  /*6cbc0*/  IADD3 R12, P0, PT, R26, R9, RZ ;  /* 0x000000091a0c7210 */ /* 0x004fca0007f1e0ff */
[----:B------:R-:W-:-:S05]  /*6cbd0*/  IMAD.X R13, R27, 0x1, R4, P0 ;  /* 0x000000011b0d7824 */ /* 0x000fca00000e0604 */
[----:B------:R0:W-:Y:S04]  /*6cbe0*/  @P2 STG.E.U8 desc[UR28][R12.64], R11 ;  /* 0x0000000b0c002986 */ /* 0x0001e8000c10111c */
[----:B0-----:R-:W2:Y:S04]  /*6cbf0*/  LDL.LU.64 R12, [R1+0x3178] ;  /* 0x00317800010c7983 */ /* 0x001ea80000300a00 */
[----:B------:R-:W2:Y:S01]  /*6cc00*/  LDL.LU R11, [R1+0x3174] ;  /* 0x00317400010b7983 */ /* 0x000ea20000300800 */
[----:B------:R-:W-:Y:S01]  /*6cc10*/  IADD3 R28, P0, PT, R26, R10, RZ ;  /* 0x0000000a1a1c7210 */ /* 0x000fe20007f1e0ff */
[----:B------:R-:W-:-:S02]  /*6cc20*/  VIADD R24, R23, UR56 ;  /* 0x0000003817187c36 */ /* 0x000fc40008000000 */
[----:B------:R-:W-:Y:S01]  /*6cc30*/  IMAD.MOV.U32 R23, RZ, RZ, R25 ;  /* 0x000000ffff177224 */ /* 0x000fe200078e0019 */
[----:B------:R-:W-:Y:S01]  /*6cc40*/  PRMT R25, R16, 0x7771, RZ ;  /* 0x0000777110197816 */ /* 0x000fe200000000ff */
[----:B------:R-:W0:Y:S01]  /*6cc50*/  LDCU UR56, c[0x0][0x39c] ;  /* 0x00007380ff3877ac */ /* 0x000e220008000800 */
[----:B------:R-:W-:-:S05]  /*6cc60*/  IMAD.X R29, R27, 0x1, R14, P0 ;  /* 0x000000011b1d7824 */ /* 0x000fca00000e060e */
[----:B------:R0:W-:Y:S01]  /*6cc70*/  @P3 STG.E.U8 desc[UR28][R28.64], R25 ;  /* 0x000000191c003986 */ /* 0x0001e2000c10111c */
[----:B---3--:R-:W-:Y:S01]  /*6cc80*/  ISETP.LT.AND P2, PT, R22, UR27, !P1 ;  /* 0x0000001b16007c0c */ /* 0x008fe2000cf41270 */
[----:B------:R-:W-:Y:S02]  /*6cc90*/  IMAD.MOV.U32 R22, RZ, RZ, R21 ;  /* 0x000000ffff167224 */ /* 0x000fe400078e0015 */
[----:B0-----:R-:W3:Y:S01]  /*6cca0*/  LDL R28, [R1+0x18f8] ;  /* 0x0018f800011c7983 */ /* 0x001ee20000100800 */
[----:B------:R-:W-:Y:S01]  /*6ccb0*/  IMAD.MOV.U32 R21, RZ, RZ, R6 ;  /* 0x000000ffff157224 */ /* 0x000fe200078e0006 */
[----:B------:R-:W0:Y:S01]  /*6ccc0*/  LDCU UR27, c[0x0][0x398] ;  /* 0x00007300ff1b77ac */ /* 0x000e220008000800 */
[----:B--2---:R-:W-:Y:S01]  /*6ccd0*/  IADD3 R6, P0, PT, R26, R11, RZ ;  /* 0x0000000b1a067210 */ /* 0x004fe20007f1e0ff */
[----:B------:R2:W-:Y:S04]  /*6cce0*/  STL.64 [R1+0x3148], R10 ;  /* 0x0031480a01007387 */ /* 0x0005e80000100a00 */
[----:B--2---:R-:W4:Y:S04]  /*6ccf0*/  LDL R10, [R1+0x1004] ;  /* 0x00100400010a7983 */ /* 0x004f280000100800 */
[----:B------:R-:W0:Y:S01]  /*6cd00*/  LDL R11, [R1+0x1d70] ;  /* 0x001d7000010b7983 */ /* 0x000e220000100800 */
[----:B------:R-:W-:-:S02]  /*6cd10*/  IMAD.MOV.U32 R29, RZ, RZ, R23 ;  /* 0x000000ffff1d7224 */ /* 0x000fc400078e0017 */
[----:B------:R-:W-:Y:S01]  /*6cd20*/  VIADD R25, R24, UR57 ;  /* 0x0000003918197c36 */ /* 0x000fe20008000000 */
[----:B------:R2:W-:Y:S01]  /*6cd30*/  STL.64 [R1+0x3110], R14 ;  /* 0x0031100e01007387 */ /* 0x0005e20000100a00 */
[----:B------:R-:W-:Y:S02]  /*6cd40*/  IMAD.MOV.U32 R23, RZ, RZ, R20 ;  /* 0x000000ffff177224 */ /* 0x000fe400078e0014 */
[----:B------:R-:W-:Y:S02]  /*6cd50*/  IMAD.MOV.U32 R20, RZ, RZ, R7 ;  /* 0x000000ffff147224 */ /* 0x000fe400078e0007 */
[----:B------:R-:W-:Y:S01]  /*6cd60*/  IMAD.X R7, R27, 0x1, R15, P0 ;  /* 0x000000011b077824 */ /* 0x000fe200000e060f */
[----:B------:R-:W-:Y:S01]  /*6cd70*/  STL [R1+0x30b4], R13 ;  /* 0x0030b40d01007387 */ /* 0x000fe20000100800 */
[----:B---3--:R-:W-:Y:S02]  /*6cd80*/  ISETP.LT.AND P1, PT, R28, UR25, !P1 ;  /* 0x000000191c007c0c */ /* 0x008fe4000cf21270 */
[----:B------:R-:W-:Y:S01]  /*6cd90*/  IADD3 R28, P0, PT, R26, R13, RZ ;  /* 0x0000000d1a1c7210 */ /* 0x000fe20007f1e0ff */
[----:B------:R3:W-:Y:S01]  /*6cda0*/  STL.64 [R1+0x28e0], R24 ;  /* 0x0028e01801007387 */ /* 0x0007e20000100a00 */
[----:B------:R-:W0:Y:S01]  /*6cdb0*/  LDCU UR57, c[0x0][0x39c] ;  /* 0x00007380ff3977ac */ /* 0x000e220008000800 */
[----:B--2---:R-:W-:-:S02]  /*6cdc0*/  IMAD.MOV.U32 R14, RZ, RZ, R29 ;  /* 0x000000ffff0e7224 */ /* 0x004fc400078e001d */
[----:B------:R-:W-:Y:S01]  /*6cdd0*/  IMAD.MOV.U32 R29, RZ, RZ, R8 ;  /* 0x000000ffff1d7224 */ /* 0x000fe200078e0008 */
[----:B------:R-:W-:Y:S01]  /*6cde0*/  PRMT R8, R16, 0x7772, RZ ;  /* 0x0000777210087816 */ /* 0x000fe200000000ff */
[----:B------:R-:W-:Y:S01]  /*6cdf0*/  VIADD R26, R25, UR58 ;  /* 0x0000003a191a7c36 */ /* 0x000fe20008000000 */
[----:B------:R-:W2:Y:S01]  /*6ce00*/  LDCU UR25, c[0x0][0x39c] ;  /* 0x00007380ff1977ac */ /* 0x000ea20008000800 */
[----:B------:R-:W0:Y:S01]  /*6ce10*/  LDCU UR58, c[0x0][0x39c] ;  /* 0x00007380ff3a77ac */ /* 0x000e220008000800 */
[----:B---3--:R-:W3:Y:S04]  /*6ce20*/  LDL R24, [R1+0x18] ;  /* 0x0000180001187983 */ /* 0x008ee80000100800 */
[----:B------:R1:W-:Y:S04]  /*6ce30*/  STL [R1+0x28e8], R25 ;  /* 0x0028e81901007387 */ /* 0x0003e80000100800 */
[----:B------:R2:W-:Y:S04]  /*6ce40*/  @P2 STG.E.U8 desc[UR28][R6.64], R8 ;  /* 0x0000000806002986 */ /* 0x0005e8000c10111c */
[----:B------:R0:W-:Y:S01]  /*6ce50*/  STL [R1+0x3098], R12 ;  /* 0x0030980c01007387 */ /* 0x0001e20000100800 */
[----:B-1----:R-:W-:-:S02]  /*6ce60*/  IMAD.MOV.U32 R25, RZ, RZ, R29 ;  /* 0x000000ffff197224 */ /* 0x002fc400078e001d */
[----:B------:R-:W-:Y:S01]  /*6ce70*/  IMAD.X R29, R27, 0x1, R12, P0 ;  /* 0x000000011b1d7824 */ /* 0x000fe200000e060c */
[----:B------:R-:W-:Y:S02]  /*6ce80*/  PRMT R27, R16, 0x7773, RZ ;  /* 0x00007773101b7816 */ /* 0x000fe400000000ff */
[----:B------:R-:W3:Y:S04]  /*6ce90*/  LDL.LU R16, [R1+0x3170] ;  /* 0x0031700001107983 */ /* 0x000ee80000300800 */
[----:B--2---:R-:W2:Y:S04]  /*6cea0*/  LDL.LU.64 R6, [R1+0x3168] ;  /* 0x0031680001067983 */ /* 0x004ea80000300a00 */
[----:B------:R-:W2:Y:S01]  /*6ceb0*/  LDL.LU R8, [R1+0x3160] ;  /* 0x0031600001087983 */ /* 0x000ea20000300800 */
[----:B----4-:R-:W-:-:S02]  /*6cec0*/  ISETP.LT.AND P2, PT, R10, UR55, !P5 ;  /* 0x000000370a007c0c */ /* 0x010fc4000ef41270 */
[----:B0-----:R-:W-:Y:S01]  /*6ced0*/  ISETP.LT.AND P3, PT, R11, UR27, !P5 ;  /* 0x0000001b0b007c0c */ /* 0x001fe2000ef61270 */
[----:B------:R-:W-:Y:S02]  /*6cee0*/  IMAD.MOV.U32 R11, RZ, RZ, R21 ;  /* 0x000000ffff0b7224 */ /* 0x000fe400078e0015 */
[----:B------:R-:W-:Y:S02]  /*6cef0*/  IMAD.MOV.U32 R10, RZ, RZ, R20 ;  /* 0x000000ffff0a7224 */ /* 0x000fe400078e0014 */
[----:B------:R-:W-:Y:S02]  /*6cf00*/  IMAD.MOV.U32 R20, RZ, RZ, R2 ;  /* 0x000000ffff147224 */ /* 0x000fe400078e0002 */
[----:B------:R-:W-:Y:S01]  /*6cf10*/  IMAD.MOV.U32 R21, RZ, RZ, R18 ;  /* 0x000000ffff157224 */ /* 0x000fe200078e0012 */
[----:B------:R0:W-:Y:S01]  /*6cf20*/  @P1 STG.E.U8 desc[UR28][R28.64], R27 ;  /* 0x0000001b1c001986 */ /* 0x0001e2000c10111c */
[----:B------:R-:W1:Y:S01]  /*6cf30*/  LDCU UR27, c[0x0][0x398] ;  /* 0x00007300ff1b77ac */ /* 0x000e620008000800 */
[----:B------:R-:W4:Y:S02]  /*6cf40*/  LDCU UR55, c[0x0][0x39c] ;  /* 0x00007380ff3777ac */ /* 0x000f240008000800 */
[----:B------:R2:W-:Y:S04]  /*6cf50*/  STL.64 [R1+0x3158], R20 ;  /* 0x0031581401007387 */ /* 0x0005e80000100a00 */
[----:B------:R-:W4:Y:S01]  /*6cf60*/  LDL.LU R12, [R1+0x10] ;  /* 0x00001000010c7983 */ /* 0x000f220000300800 */
[----:B------:R-:W-:Y:S01]  /*6cf70*/  PRMT R2, R25, 0x7770, RZ ;  /* 0x0000777019027816 */ /* 0x000fe200000000ff */
[----:B0-----:R-:W-:Y:S01]  /*6cf80*/  VIADD R27, R26, UR59 ;  /* 0x0000003b1a1b7c36 */ /* 0x001fe20008000000 */
[----:B---3--:R-:W-:-:S02]  /*6cf90*/  SHF.R.S32.HI R18, RZ, 0x1f, R24 ;  /* 0x0000001fff127819 */ /* 0x008fc40000011418 */
[----:B--2---:R-:W-:Y:S02]  /*6cfa0*/  IADD3 R20, P0, PT, R24, R8, RZ ;  /* 0x0000000818147210 */ /* 0x004fe40007f1e0ff */
[----:B------:R-:W-:Y:S01]  /*6cfb0*/  PRMT R29, R25, 0x7771, RZ ;  /* 0x00007771191d7816 */ /* 0x000fe200000000ff */
[----:B------:R-:W0:Y:S02]  /*6cfc0*/  LDCU UR59, c[0x0][0x398] ;  /* 0x00007300ff3b77ac */ /* 0x000e240008000800 */
[----:B------:R-:W-:-:S05]  /*6cfd0*/  IMAD.X R21, R18, 0x1, R7, P0 ;  /* 0x0000000112157824 */ /* 0x000fca00000e0607 */
[----:B------:R2:W-:Y:S04]  /*6cfe0*/  @P2 STG.E.U8 desc[UR28][R20.64], R2 ;  /* 0x0000000214002986 */ /* 0x0005e8000c10111c */
[----:B----4-:R3:W-:Y:S04]  /*6cff0*/  STL [R1+0x313c], R12 ;  /* 0x00313c0c01007387 */ /* 0x0107e80000100800 */
[----:B------:R4:W-:Y:S04]  /*6d000*/  STL [R1+0x3140], R13 ;  /* 0x0031400d01007387 */ /* 0x0009e80000100800 */
[----:B------:R-:W-:Y:S04]  /*6d010*/  STL [R1+0x4c], R18 ;  /* 0x00004c1201007387 */ /* 0x000fe80000100800 */
[----:B------:R-:W-:Y:S04]  /*6d020*/  STL.64 [R1+0x28a0], R26 ;  /* 0x0028a01a01007387 */ /* 0x000fe80000100a00 */
[----:B------:R-:W-:Y:S04]  /*6d030*/  STL [R1+0x28a8], R27 ;  /* 0x0028a81b01007387 */ /* 0x000fe80000100800 */
[----:B------:R-:W-:Y:S04]  /*6d040*/  STL [R1+0x28c8], R27 ;  /* 0x0028c81b01007387 */ /* 0x000fe80000100800 */
[----:B------:R0:W-:Y:S04]  /*6d050*/  STL [R1+0x2af0], R27 ;  /* 0x002af01b01007387 */ /* 0x0001e80000100800 */
[----:B--2---:R-:W2:Y:S01]  /*6d060*/  LDL.LU.64 R20, [R1+0x3158] ;  /* 0x0031580001147983 */ /* 0x004ea20000300a00 */
[----:B------:R-:W-:-:S03]  /*6d070*/  VIADD R28, R27, UR60 ;  /* 0x0000003c1b1c7c36 */ /* 0x000fc60008000000 */
[----:B------:R-:W2:Y:S01]  /*6d080*/  LDL.LU R2, [R1+0x3150] ;  /* 0x0031500001027983 */ /* 0x000ea20000300800 */
[----:B---3--:R-:W-:Y:S01]  /*6d090*/  IADD3 R12, P1, PT, R24, R16, RZ ;  /* 0x00000010180c7210 */ /* 0x008fe20007f3e0ff */
[----:B------:R-:W3:Y:S04]  /*6d0a0*/  LDCU UR60, c[0x0][0x398] ;  /* 0x00007300ff3c77ac */ /* 0x000ee80008000800 */
[----:B----4-:R-:W-:Y:S02]  /*6d0b0*/  IMAD.X R13, R18, 0x1, R5, P1 ;  /* 0x00000001120d7824 */ /* 0x010fe400008e0605 */
[----:B0-----:R-:W-:Y:S02]  /*6d0c0*/  IMAD.MOV.U32 R27, RZ, RZ, R14 ;  /* 0x000000ffff1b7224 */ /* 0x001fe400078e000e */
[----:B------:R-:W-:Y:S01]  /*6d0d0*/  IMAD.MOV.U32 R14, RZ, RZ, R23 ;  /* 0x000000ffff0e7224 */ /* 0x000fe200078e0017 */
[----:B------:R-:W-:Y:S04]  /*6d0e0*/  @P3 STG.E.U8 desc[UR28][R12.64], R29 ;  /* 0x0000001d0c003986 */ /* 0x000fe8000c10111c */
[----:B------:R0:W-:Y:S04]  /*6d0f0*/  STL [R1+0x30a8], R25 ;  /* 0x0030a81901007387 */ /* 0x0001e80000100800 */
[----:B0-----:R-:W4:Y:S01]  /*6d100*/  LDL.LU R25, [R1+0x14] ;  /* 0x0000140001197983 */ /* 0x001f220000300800 */
[----:B------:R-:W-:-:S02]  /*6d110*/  VIADD R29, R28, UR61 ;  /* 0x0000003d1c1d7c36 */ /* 0x000fc40008000000 */
[----:B------:R-:W-:Y:S01]  /*6d120*/  IMAD.MOV.U32 R26, RZ, RZ, R11 ;  /* 0x000000ffff1a7224 */ /* 0x000fe200078e000b */
[----:B------:R-:W0:Y:S02]  /*6d130*/  LDCU UR61, c[0x0][0x398] ;  /* 0x00007300ff3d77ac */ /* 0x000e240008000800 */
[----:B------:R-:W-:Y:S04]  /*6d140*/  STL.64 [R1+0x2850], R28 ;  /* 0x0028501c01007387 */ /* 0x000fe80000100a00 */
[----:B--2---:R-:W-:Y:S04]  /*6d150*/  STL.64 [R1+0x3100], R20 ;  /* 0x0031001401007387 */ /* 0x004fe80000100a00 */
[----:B------:R-:W-:Y:S04]  /*6d160*/  STL.64 [R1+0x3118], R14 ;  /* 0x0031180e01007387 */ /* 0x000fe80000100a00 */
[----:B------:R-:W-:Y:S04]  /*6d170*/  STL [R1+0x2858], R29 ;  /* 0x0028581d01007387 */ /* 0x000fe80000100800 */
[----:B------:R-:W-:Y:S04]  /*6d180*/  STL [R1+0x2918], R29 ;  /* 0x0029181d01007387 */ /* 0x000fe80000100800 */
[----:B------:R2:W-:Y:S04]  /*6d190*/  STL [R1+0x2c00], R29 ;  /* 0x002c001d01007387 */ /* 0x0005e80000100800 */
[----:B--2---:R-:W2:Y:S01]  /*6d1a0*/  LDL.LU R29, [R1+0xc] ;  /* 0x00000c00011d7983 */ /* 0x004ea20000300800 */
[----:B------:R-:W-:Y:S01]  /*6d1b0*/  IMAD.MOV.U32 R28, RZ, RZ, R10 ;  /* 0x000000ffff1c7224 */ /* 0x000fe200078e000a */
[----:B------:R-:W-:-:S05]  /*6d1c0*/  IADD3 R10, P1, PT, R24, R2, RZ ;  /* 0x00000002180a7210 */ /* 0x000fca0007f3e0ff */
[----:B------:R-:W-:Y:S01]  /*6d1d0*/  IMAD.X R11, R18, 0x1, R3, P1 ;  /* 0x00000001120b7824 */ /* 0x000fe200008e0603 */
[C---:B------:R-:W-:Y:S01]  /*6d1e0*/  IADD3 R14, P0, PT, R24.reuse, R9, RZ ;  /* 0x00000009180e7210 */ /* 0x040fe20007f1e0ff */
[----:B--2---:R-:W-:Y:S04]  /*6d1f0*/  STL.64 [R1+0x3120], R28 ;  /* 0x0031201c01007387 */ /* 0x004fe80000100a00 */
[----:B------:R-:W-:Y:S04]  /*6d200*/  STL [R1+0x3128], R29 ;  /* 0x0031281d01007387 */ /* 0x000fe80000100800 */
[----:B------:R-:W-:Y:S04]  /*6d210*/  STL.64 [R1+0x3130], R16 ;  /* 0x0031301001007387 */ /* 0x000fe80000100a00 */
[----:B------:R-:W-:Y:S04]  /*6d220*/  STL [R1+0x3138], R17 ;  /* 0x0031381101007387 */ /* 0x000fe80000100800 */
[----:B------:R2:W-:Y:S04]  /*6d230*/  STL.64 [R1+0xb08], R10 ;  /* 0x000b080a01007387 */ /* 0x0005e80000100a00 */
[----:B--2---:R-:W2:Y:S01]  /*6d240*/  LDL.LU.64 R10, [R1+0x3148] ;  /* 0x00314800010a7983 */ /* 0x004ea20000300a00 */
[----:B------:R-:W-:-:S02]  /*6d250*/  IADD3 R28, P6, PT, R24, R6, RZ ;  /* 0x00000006181c7210 */ /* 0x000fc40007fde0ff */
[----:B----4-:R-:W-:Y:S02]  /*6d260*/  SHF.R.S32.HI R23, RZ, 0x1f, R25 ;  /* 0x0000001fff177819 */ /* 0x010fe40000011419 */
[C---:B------:R-:W-:Y:S02]  /*6d270*/  IADD3 R20, P2, PT, R25.reuse, R8, RZ ;  /* 0x0000000819147210 */ /* 0x040fe40007f5e0ff */
[----:B------:R-:W-:Y:S01]  /*6d280*/  IADD3 R12, P4, PT, R25, R16, RZ ;  /* 0x00000010190c7210 */ /* 0x000fe20007f9e0ff */
[C---:B------:R-:W-:Y:S02]  /*6d290*/  IMAD.X R15, R18.reuse, 0x1, R4, P0 ;  /* 0x00000001120f7824 */ /* 0x040fe400000e0604 */
[----:B------:R-:W-:Y:S02]  /*6d2a0*/  IMAD.X R29, R18, 0x1, R0, P6 ;  /* 0x00000001121d7824 */ /* 0x000fe400030e0600 */
[C---:B------:R-:W-:Y:S02]  /*6d2b0*/  IMAD.X R21, R23.reuse, 0x1, R7, P2 ;  /* 0x0000000117157824 */ /* 0x040fe400010e0607 */
[----:B------:R-:W-:Y:S01]  /*6d2c0*/  IMAD.X R13, R23, 0x1, R5, P4 ;  /* 0x00000001170d7824 */ /* 0x000fe200020e0605 */
[----:B------:R-:W-:Y:S04]  /*6d2d0*/  STL [R1+0x34], R23 ;  /* 0x0000341701007387 */ /* 0x000fe80000100800 */
[----:B------:R-:W-:Y:S04]  /*6d2e0*/  STL.64 [R1+0xb00], R28 ;  /* 0x000b001c01007387 */ /* 0x000fe80000100a00 */
[----:B------:R-:W-:Y:S04]  /*6d2f0*/  STL.64 [R1+0xaf8], R14 ;  /* 0x000af80e01007387 */ /* 0x000fe80000100a00 */
[----:B------:R-:W-:Y:S04]  /*6d300*/  STL.64 [R1+0xae0], R20 ;  /* 0x000ae01401007387 */ /* 0x000fe80000100a00 */
[----:B------:R4:W-:Y:S01]  /*6d310*/  STL.64 [R1+0xad8], R12 ;  /* 0x000ad80c01007387 */ /* 0x0009e20000100a00 */
[----:B------:R-:W-:-:S05]  /*6d320*/  IADD3 R16, P3, PT, R25, R2, RZ ;  /* 0x0000000219107210 */ /* 0x000fca0007f7e0ff */
[----:B------:R-:W-:Y:S01]  /*6d330*/  IMAD.X R17, R23, 0x1, R3, P3 ;  /* 0x0000000117117824 */ /* 0x000fe200018e0603 */
[----:B----4-:R4:W3:Y:S01]  /*6d340*/  LDL.LU R13, [R1+0x3140] ;  /* 0x00314000010d7983 */ /* 0x0108e20000300800 */
[----:B--2---:R-:W-:-:S05]  /*6d350*/  IADD3 R12, P4, PT, R25, R10, RZ ;  /* 0x0000000a190c7210 */ /* 0x004fca0007f9e0ff */
[----:B------:R2:W-:Y:S04]  /*6d360*/  STL [R1+0xab8], R12 ;  /* 0x000ab80c01007387 */ /* 0x0005e80000100800 */
[----:B--2---:R-:W2:Y:S04]  /*6d370*/  LDL.LU R12, [R1+0x313c] ;  /* 0x00313c00010c7983 */ /* 0x004ea80000300800 */
[----:B------:R0:W-:Y:S04]  /*6d380*/  STL.64 [R1+0xad0], R16 ;  /* 0x000ad01001007387 */ /* 0x0001e80000100a00 */
[----:B0-----:R4:W3:Y:S01]  /*6d390*/  LDL.LU R17, [R1+0x3138] ;  /* 0x0031380001117983 */ /* 0x0018e20000300800 */
[----:B------:R-:W-:-:S05]  /*6d3a0*/  IADD3 R28, P1, PT, R25, R6, RZ ;  /* 0x00000006191c7210 */ /* 0x000fca0007f3e0ff */
[----:B------:R-:W-:Y:S01]  /*6d3b0*/  IMAD.X R29, R23, 0x1, R0, P1 ;  /* 0x00000001171d7824 */ /* 0x000fe200008e0600 */
[----:B--2---:R-:W-:-:S05]  /*6d3c0*/  IADD3 R16, P3, PT, R12, R8, RZ ;  /* 0x000000080c107210 */ /* 0x004fca0007f7e0ff */
[----:B------:R3:W-:Y:S04]  /*6d3d0*/  STL [R1+0xaa8], R16 ;  /* 0x000aa81001007387 */ /* 0x0007e80000100800 */
[----:B---3--:R-:W2:Y:S04]  /*6d3e0*/  LDL.LU.64 R16, [R1+0x3130] ;  /* 0x0031300001107983 */ /* 0x008ea80000300a00 */
[----:B------:R0:W-:Y:S04]  /*6d3f0*/  STL.64 [R1+0xac8], R28 ;  /* 0x000ac81c01007387 */ /* 0x0001e80000100a00 */
[----:B0-----:R4:W3:Y:S01]  /*6d400*/  LDL.LU R29, [R1+0x3128] ;  /* 0x00312800011d7983 */ /* 0x0018e20000300800 */
[----:B------:R-:W-:-:S02]  /*6d410*/  IADD3 R14, P0, PT, R25, R9, RZ ;  /* 0x00000009190e7210 */ /* 0x000fc40007f1e0ff */
[----:B------:R-:W-:-:S03]  /*6d420*/  SHF.R.S32.HI R13, RZ, 0x1f, R12 ;  /* 0x0000001fff0d7819 */ /* 0x000fc6000001140c */
[----:B------:R-:W-:Y:S02]  /*6d430*/  IMAD.X R15, R23, 0x1, R4, P0 ;  /* 0x00000001170f7824 */ /* 0x000fe400000e0604 */
[----:B------:R-:W-:Y:S01]  /*6d440*/  STL [R1+0x30], R13 ;  /* 0x0000300d01007387 */ /* 0x000fe20000100800 */
[----:B--2---:R-:W-:-:S05]  /*6d450*/  IADD3 R28, P1, PT, R12, R16, RZ ;  /* 0x000000100c1c7210 */ /* 0x004fca0007f3e0ff */
[----:B------:R3:W-:Y:S04]  /*6d460*/  STL [R1+0xaa0], R28 ;  /* 0x000aa01c01007387 */ /* 0x0007e80000100800 */
[----:B---3--:R-:W2:Y:S04]  /*6d470*/  LDL.LU.64 R28, [R1+0x3120] ;  /* 0x00312000011c7983 */ /* 0x008ea80000300a00 */
[----:B------:R0:W-:Y:S04]  /*6d480*/  STL.64 [R1+0xac0], R14 ;  /* 0x000ac00e01007387 */ /* 0x0001e80000100a00 */
[----:B0-----:R-:W3:Y:S01]  /*6d490*/  LDL.LU.64 R14, [R1+0x3118] ;  /* 0x00311800010e7983 */ /* 0x001ee20000300a00 */
[----:B------:R-:W-:Y:S01]  /*6d4a0*/  IADD3 R20, P2, PT, R24, R10, RZ ;  /* 0x0000000a18147210 */ /* 0x000fe20007f5e0ff */
[----:B---3--:R-:W-:Y:S01]  /*6d4b0*/  IMAD.MOV.U32 R24, RZ, RZ, R14 ;  /* 0x000000ffff187224 */ /* 0x008fe200078e000e */
[----:B------:R-:W-:-:S05]  /*6d4c0*/  IADD3 R14, P0, PT, R12, R2, RZ ;  /* 0x000000020c0e7210 */ /* 0x000fca0007f1e0ff */
[----:B------:R0:W-:Y:S04]  /*6d4d0*/  STL [R1+0xa98], R14 ;  /* 0x000a980e01007387 */ /* 0x0001e80000100800 */
[----:B0-----:R-:W3:Y:S02]  /*6d4e0*/  LDL.LU.64 R14, [R1+0x3110] ;  /* 0x00311000010e7983 */ /* 0x001ee40000300a00 */
[--C-:B---3--:R-:W-:Y:S02]  /*6d4f0*/  IMAD.X R21, R18, 0x1, R14.reuse, P2 ;  /* 0x0000000112157824 */ /* 0x108fe400010e060e */
[----:B------:R-:W3:Y:S04]  /*6d500*/  LDL.LU R18, [R1+0x3108] ;  /* 0x0031080001127983 */ /* 0x000ee80000300800 */
[----:B------:R0:W-:Y:S04]  /*6d510*/  STL.64 [R1+0xaf0], R20 ;  /* 0x000af01401007387 */ /* 0x0001e80000100a00 */
[----:B0-----:R-:W2:Y:S04]  /*6d520*/  LDL.LU.64 R20, [R1+0x3100] ;  /* 0x0031000001147983 */ /* 0x001ea80000300a00 */
[----:B------:R0:W-:Y:S04]  /*6d530*/  STL.64 [R1+0x30e0], R16 ;  /* 0x0030e01001007387 */ /* 0x0001e80000100a00 */
[----:B0-----:R4:W3:Y:S04]  /*6d540*/  LDL.64 R16, [R1+0xaa8] ;  /* 0x000aa80001107983 */ /* 0x0018e80000100a00 */
[----:B--2---:R0:W-:Y:S04]  /*6d550*/  STL.64 [R1+0x30d0], R20 ;  /* 0x0030d01401007387 */ /* 0x0041e80000100a00 */
[----:B0-----:R4:W2:Y:S04]  /*6d560*/  LDL.64 R20, [R1+0xaa0] ;  /* 0x000aa00001147983 */ /* 0x0018a80000100a00 */
[----:B------:R-:W-:Y:S04]  /*6d570*/  STL.64 [R1+0x30f0], R28 ;  /* 0x0030f01c01007387 */ /* 0x000fe80000100a00 */
[----:B------:R-:W-:Y:S04]  /*6d580*/  STL [R1+0x30f8], R29 ;  /* 0x0030f81d01007387 */ /* 0x000fe80000100800 */
[----:B------:R-:W-:Y:S04]  /*6d590*/  STL.64 [R1+0x30d8], R26 ;  /* 0x0030d81a01007387 */ /* 0x000fe80000100a00 */
[----:B------:R-:W-:Y:S04]  /*6d5a0*/  STL [R1+0x30e8], R27 ;  /* 0x0030e81b01007387 */ /* 0x000fe80000100800 */
[----:B------:R0:W-:Y:S04]  /*6d5b0*/  STL [R1+0x30ec], R27 ;  /* 0x0030ec1b01007387 */ /* 0x0001e80000100800 */
[----:B0-----:R4:W2:Y:S01]  /*6d5c0*/  LDL.64 R26, [R1+0xab8] ;  /* 0x000ab800011a7983 */ /* 0x0018a20000100a00 */
[----:B------:R-:W-:Y:S01]  /*6d5d0*/  IADD3 R28, P2, PT, R12, R6, RZ ;  /* 0x000000060c1c7210 */ /* 0x000fe20007f5e0ff */
[----:B--2---:R-:W-:-:S02]  /*6d5e0*/  IMAD.X R27, R23, 0x1, R14, P4 ;  /* 0x00000001171b7824 */ /* 0x004fc400020e060e */
[----:B------:R-:W-:Y:S02]  /*6d5f0*/  IMAD.MOV.U32 R23, RZ, RZ, R22 ;  /* 0x000000ffff177224 */ /* 0x000fe400078e0016 */
[----:B---3--:R-:W-:-:S05]  /*6d600*/  IMAD.MOV.U32 R22, RZ, RZ, R18 ;  /* 0x000000ffff167224 */ /* 0x008fca00078e0012 */
[----:B------:R0:W-:Y:S04]  /*6d610*/  STL.64 [R1+0x30c0], R22 ;  /* 0x0030c01601007387 */ /* 0x0001e80000100a00 */
[----:B------:R-:W-:Y:S04]  /*6d620*/  STL [R1+0xabc], R27 ;  /* 0x000abc1b01007387 */ /* 0x000fe80000100800 */
[----:B0-----:R4:W2:Y:S04]  /*6d630*/  LDL.64 R22, [R1+0xa98] ;  /* 0x000a980001167983 */ /* 0x0018a80000100a00 */
[----:B------:R0:W-:Y:S04]  /*6d640*/  STL.64 [R1+0x30c8], R6 ;  /* 0x0030c80601007387 */ /* 0x0001e80000100a00 */
[----:B0-----:R-:W3:Y:S04]  /*6d650*/  LDL R6, [R1+0x4c] ;  /* 0x00004c0001067983 */ /* 0x001ee80000100800 */
[----:B------:R-:W3:Y:S01]  /*6d660*/  LDL.LU R18, [R1+0x8] ;  /* 0x0000080001127983 */ /* 0x000ee20000300800 */
[----:B------:R-:W-:-:S02]  /*6d670*/  IMAD.X R17, R13, 0x1, R7, P3 ;  /* 0x000000010d117824 */ /* 0x000fc400018e0607 */
[C---:B------:R-:W-:Y:S02]  /*6d680*/  IMAD.X R21, R13.reuse, 0x1, R5, P1 ;  /* 0x000000010d157824 */ /* 0x040fe400008e0605 */
[C---:B------:R-:W-:Y:S01]  /*6d690*/  IMAD.X R29, R13.reuse, 0x1, R0, P2 ;  /* 0x000000010d1d7824 */ /* 0x040fe200010e0600 */
[----:B------:R-:W-:Y:S01]  /*6d6a0*/  STL [R1+0xaac], R17 ;  /* 0x000aac1101007387 */ /* 0x000fe20000100800 */
[----:B--2---:R-:W-:-:S03]  /*6d6b0*/  IMAD.X R23, R13, 0x1, R3, P0 ;  /* 0x000000010d177824 */ /* 0x004fc600000e0603 */
[----:B---3--:R0:W-:Y:S04]  /*6d6c0*/  STL [R1+0x30b0], R18 ;  /* 0x0030b01201007387 */ /* 0x0081e80000100800 */
[----:B0-----:R-:W2:Y:S04]  /*6d6d0*/  LDL.LU R18, [R1+0x18] ;  /* 0x0000180001127983 */ /* 0x001ea80000300800 */
[----:B------:R-:W-:Y:S04]  /*6d6e0*/  STL [R1+0xaa4], R21 ;  /* 0x000aa41501007387 */ /* 0x000fe80000100800 */
[----:B------:R-:W-:Y:S04]  /*6d6f0*/  STL [R1+0xa9c], R23 ;  /* 0x000a9c1701007387 */ /* 0x000fe80000100800 */
[----:B------:R0:W-:Y:S04]  /*6d700*/  STL.64 [R1+0xa90], R28 ;  /* 0x000a901c01007387 */ /* 0x0001e80000100a00 */
[----:B0-----:R4:W3:Y:S01]  /*6d710*/  LDL.LU R29, [R1+0x30f8] ;  /* 0x0030f800011d7983 */ /* 0x0018e20000300800 */
[----:B------:R-:W-:-:S05]  /*6d720*/  IADD3 R28, P2, PT, R12, R11, RZ ;  /* 0x0000000b0c1c7210 */ /* 0x000fca0007f5e0ff */
[----:B------:R3:W-:Y:S04]  /*6d730*/  STL [R1+0xa78], R28 ;  /* 0x000a781c01007387 */ /* 0x0007e80000100800 */
[----:B---3--:R-:W3:Y:S01]  /*6d740*/  LDL.LU.64 R28, [R1+0x30f0] ;  /* 0x0030f000011c7983 */ /* 0x008ee20000300a00 */
[C---:B------:R-:W-:Y:S02]  /*6d750*/  IADD3 R26, P4, PT, R12.reuse, R9, RZ ;  /* 0x000000090c1a7210 */ /* 0x040fe40007f9e0ff */
[----:B------:R-:W-:Y:S01]  /*6d760*/  IADD3 R16, P3, PT, R12, R10, RZ ;  /* 0x0000000a0c107210 */ /* 0x000fe20007f7e0ff */
[----:B------:R3:W-:Y:S02]  /*6d770*/  STL.64 [R1+0x30b8], R10 ;  /* 0x0030b80a01007387 */ /* 0x0007e40000100a00 */
[----:B------:R-:W-:-:S05]  /*6d780*/  IMAD.X R27, R13, 0x1, R4, P4 ;  /* 0x000000010d1b7824 */ /* 0x000fca00020e0604 */
[----:B------:R0:W-:Y:S01]  /*6d790*/  STL.64 [R1+0xa88], R26 ;  /* 0x000a881a01007387 */ /* 0x0001e20000100a00 */
[----:B---3--:R-:W-:-:S05]  /*6d7a0*/  SHF.R.S32.HI R10, RZ, 0x1f, R29 ;  /* 0x0000001fff0a7819 */ /* 0x008fca000001141d */
[----:B------:R-:W-:Y:S04]  /*6d7b0*/  STL [R1+0x2c], R10 ;  /* 0x00002c0a01007387 */ /* 0x000fe80000100800 */
[----:B0-----:R4:W3:Y:S01]  /*6d7c0*/  LDL.LU R27, [R1+0x30ec] ;  /* 0x0030ec00011b7983 */ /* 0x0018e20000300800 */
[----:B------:R-:W-:Y:S01]  /*6d7d0*/  IADD3 R26, P4, PT, R29, R8, RZ ;  /* 0x000000081d1a7210 */ /* 0x000fe20007f9e0ff */
[----:B------:R-:W-:-:S04]  /*6d7e0*/  IMAD.X R17, R13, 0x1, R14, P3 ;  /* 0x000000010d117824 */ /* 0x000fc800018e060e */
[----:B------:R-:W-:Y:S04]  /*6d7f0*/  STL [R1+0xa70], R26 ;  /* 0x000a701a01007387 */ /* 0x000fe80000100800 */
[----:B---3--:R4:W3:Y:S04]  /*6d800*/  LDL.LU R27, [R1+0x30e8] ;  /* 0x0030e800011b7983 */ /* 0x0088e80000300800 */
[----:B------:R0:W-:Y:S04]  /*6d810*/  STL.64 [R1+0xa80], R16 ;  /* 0x000a801001007387 */ /* 0x0001e80000100a00 */
[----:B0-----:R-:W3:Y:S01]  /*6d820*/  LDL.LU.64 R16, [R1+0x30e0] ;  /* 0x0030e00001107983 */ /* 0x001ee20000300a00 */
[----:B--2---:R-:W-:-:S02]  /*6d830*/  IADD3 R20, P1, PT, R18, R11, RZ ;  /* 0x0000000b12147210 */ /* 0x004fc40007f3e0ff */
[----:B---3--:R-:W-:-:S05]  /*6d840*/  IADD3 R26, P3, PT, R29, R16, RZ ;  /* 0x000000101d1a7210 */ /* 0x008fca0007f7e0ff */
[----:B------:R0:W-:Y:S04]  /*6d850*/  STL [R1+0xa68], R26 ;  /* 0x000a681a01007387 */ /* 0x0001e80000100800 */
[----:B0-----:R-:W2:Y:S01]  /*6d860*/  LDL.LU.64 R26, [R1+0x30d8] ;  /* 0x0030d800011a7983 */ /* 0x001ea20000300a00 */
[----:B------:R-:W-:Y:S01]  /*6d870*/  IMAD.X R21, R6, 0x1, R15, P1 ;  /* 0x0000000106157824 */ /* 0x000fe200008e060f */
[----:B------:R-:W-:Y:S02]  /*6d880*/  IADD3 R22, P0, PT, R25, R11, RZ ;  /* 0x0000000b19167210 */ /* 0x000fe40007f1e0ff */
[----:B------:R-:W-:Y:S02]  /*6d890*/  SHF.R.S32.HI R23, RZ, 0x1f, R25 ;  /* 0x0000001fff177819 */ /* 0x000fe40000011419 */
[----:B------:R-:W-:Y:S01]  /*6d8a0*/  IADD3 R6, P1, PT, R29, R2, RZ ;  /* 0x000000021d067210 */ /* 0x000fe20007f3e0ff */
[----:B------:R0:W-:Y:S02]  /*6d8b0*/  STL.64 [R1+0xae8], R20 ;  /* 0x000ae81401007387 */ /* 0x0001e40000100a00 */
[----:B------:R-:W-:-:S02]  /*6d8c0*/  IMAD.X R23, R23, 0x1, R15, P0 ;  /* 0x0000000117177824 */ /* 0x000fc400000e060f */
[----:B0-----:R-:W3:Y:S04]  /*6d8d0*/  LDL.LU.64 R20, [R1+0x30d0] ;  /* 0x0030d00001147983 */ /* 0x001ee80000300a00 */
[----:B--2---:R-:W-:Y:S04]  /*6d8e0*/  STL.64 [R1+0x3090], R26 ;  /* 0x0030901a01007387 */ /* 0x004fe80000100a00 */
[----:B------:R0:W-:Y:S04]  /*6d8f0*/  STL [R1+0x309c], R27 ;  /* 0x00309c1b01007387 */ /* 0x0001e80000100800 */
[----:B0-----:R4:W2:Y:S04]  /*6d900*/  LDL.64 R26, [R1+0xa78] ;  /* 0x000a7800011a7983 */ /* 0x0018a80000100a00 */
[----:B------:R0:W-:Y:S04]  /*6d910*/  STL [R1+0xa60], R6 ;  /* 0x000a600601007387 */ /* 0x0001e80000100800 */
[----:B0-----:R-:W3:Y:S04]  /*6d920*/  LDL.LU.64 R6, [R1+0x30c8] ;  /* 0x0030c80001067983 */ /* 0x001ee80000300a00 */
[----:B------:R0:W-:Y:S04]  /*6d930*/  STL.64 [R1+0xab0], R22 ;  /* 0x000ab01601007387 */ /* 0x0001e80000100a00 */
[----:B0-----:R-:W4:Y:S01]  /*6d940*/  LDL.LU.64 R22, [R1+0x30c0] ;  /* 0x0030c00001167983 */ /* 0x001f220000300a00 */
[----:B--2---:R-:W-:Y:S01]  /*6d950*/  IMAD.X R27, R13, 0x1, R15, P2 ;  /* 0x000000010d1b7824 */ /* 0x004fe200010e060f */
[----:B---3--:R-:W-:-:S02]  /*6d960*/  IADD3 R10, P0, PT, R29, R6, RZ ;  /* 0x000000061d0a7210 */ /* 0x008fc40007f1e0ff */
[----:B----4-:R0:W-:Y:S04]  /*6d970*/  STL.64 [R1+0x3088], R22 ;  /* 0x0030881601007387 */ /* 0x0101e80000100a00 */
[----:B0-----:R0:W2:Y:S04]  /*6d980*/  LDL.64 R22, [R1+0xa70] ;  /* 0x000a700001167983 */ /* 0x0010a80000100a00 */
[----:B------:R3:W-:Y:S04]  /*6d990*/  STL [R1+0xa58], R10 ;  /* 0x000a580a01007387 */ /* 0x0007e80000100800 */
[----:B---3--:R-:W3:Y:S04]  /*6d9a0*/  LDL.LU.64 R10, [R1+0x30b8] ;  /* 0x0030b800010a7983 */ /* 0x008ee80000300a00 */
[----:B------:R-:W4:Y:S04]  /*6d9b0*/  LDL.LU R13, [R1+0x30b4] ;  /* 0x0030b400010d7983 */ /* 0x000f280000300800 */
[----:B------:R-:W-:Y:S04]  /*6d9c0*/  STL.64 [R1+0x30a0], R14 ;  /* 0x0030a00e01007387 */ /* 0x000fe80000100a00 */
[----:B------:R0:W-:Y:S04]  /*6d9d0*/  STL [R1+0x30ac], R15 ;  /* 0x0030ac0f01007387 */ /* 0x0001e80000100800 */
[----:B0-----:R0:W2:Y:S04]  /*6d9e0*/  LDL.64 R14, [R1+0xa58] ;  /* 0x000a5800010e7983 */ /* 0x0010a80000100a00 */
[----:B------:R-:W-:Y:S01]  /*6d9f0*/  STL [R1+0xa7c], R27 ;  /* 0x000a7c1b01007387 */ /* 0x000fe20000100800 */
[----:B------:R-:W-:-:S03]  /*6da00*/  IADD3 R26, P2, PT, R29, R9, RZ ;  /* 0x000000091d1a7210 */ /* 0x000fc60007f5e0ff */
[----:B------:R0:W-:Y:S04]  /*6da10*/  STL.64 [R1+0x3080], R8 ;  /* 0x0030800801007387 */ /* 0x0001e80000100a00 */
[----:B0-----:R0:W3:Y:S04]  /*6da20*/  LDL.64 R8, [R1+0xa68] ;  /* 0x000a680001087983 */ /* 0x0010e80000100a00 */
[----:B------:R-:W-:Y:S04]  /*6da30*/  STL.64 [R1+0x3070], R6 ;  /* 0x0030700601007387 */ /* 0x000fe80000100a00 */
[----:B------:R0:W-:Y:S01]  /*6da40*/  STL [R1+0x3078], R7 ;  /* 0x0030780701007387 */ /* 0x0001e20000100800 */
[----:B--2---:R-:W-:-:S05]  /*6da50*/  SHF.R.S32.HI R15, RZ, 0x1f, R29 ;  /* 0x0000001fff0f7819 */ /* 0x004fca000001141d */
[----:B------:R-:W-:-:S05]  /*6da60*/  IMAD.X R23, R15, 0x1, R7, P4 ;  /* 0x000000010f177824 */ /* 0x000fca00020e0607 */
[----:B------:R-:W-:Y:S04]  /*6da70*/  STL [R1+0xa74], R23 ;  /* 0x000a741701007387 */ /* 0x000fe80000100800 */
[----:B0-----:R0:W2:Y:S01]  /*6da80*/  LDL.64 R6, [R1+0xa60] ;  /* 0x000a600001067983 */ /* 0x0010a20000100a00 */
[----:B---3--:R-:W-:-:S05]  /*6da90*/  IMAD.X R9, R15, 0x1, R5, P3 ;  /* 0x000000010f097824 */ /* 0x008fca00018e0605 */
[----:B------:R-:W-:Y:S04]  /*6daa0*/  STL [R1+0xa6c], R9 ;  /* 0x000a6c0901007387 */ /* 0x000fe80000100800 */
[----:B------:R-:W-:Y:S04]  /*6dab0*/  STL.64 [R1+0x3060], R10 ;  /* 0x0030600a01007387 */ /* 0x000fe80000100a00 */
[----:B------:R3:W-:Y:S01]  /*6dac0*/  STL [R1+0x3068], R3 ;  /* 0x0030680301007387 */ /* 0x0007e20000100800 */
[----:B--2---:R-:W-:-:S03]  /*6dad0*/  IMAD.X R7, R15, 0x1, R3, P1 ;  /* 0x000000010f077824 */ /* 0x004fc600008e0603 */
[----:B---3--:R-:W2:Y:S04]  /*6dae0*/  LDL.LU R3, [R1+0x2c] ;  /* 0x00002c0001037983 */ /* 0x008ea80000300800 */
[----:B------:R3:W-:Y:S01]  /*6daf0*/  STL [R1+0xa64], R7 ;  /* 0x000a640701007387 */ /* 0x0007e20000100800 */
[----:B----4-:R-:W-:-:S03]  /*6db00*/  IADD3 R6, P1, PT, R18, R13, RZ ;  /* 0x0000000d12067210 */ /* 0x010fc60007f3e0ff */
[----:B------:R-:W4:Y:S04]  /*6db10*/  LDL.LU R18, [R1+0x30b0] ;  /* 0x0030b00001127983 */ /* 0x000f280000300800 */
[----:B---3--:R-:W3:Y:S01]  /*6db20*/  LDL R7, [R1+0x4c] ;  /* 0x00004c0001077983 */ /* 0x008ee20000100800 */
[----:B--2---:R-:W-:-:S05]  /*6db30*/  IMAD.X R15, R3, 0x1, R0, P0 ;  /* 0x00000001030f7824 */ /* 0x004fca00000e0600 */
[----:B------:R2:W-:Y:S04]  /*6db40*/  STL [R1+0xa5c], R15 ;  /* 0x000a5c0f01007387 */ /* 0x0005e80000100800 */
[----:B--2---:R0:W2:Y:S01]  /*6db50*/  LDL.LU R15, [R1+0x30ac] ;  /* 0x0030ac00010f7983 */ /* 0x0040a20000300800 */
[----:B------:R-:W-:-:S03]  /*6db60*/  IADD3 R14, P0, PT, R25, R13, RZ ;  /* 0x0000000d190e7210 */ /* 0x000fc60007f1e0ff */
[----:B------:R-:W3:Y:S01]  /*6db70*/  LDL.LU R25, [R1+0x30a8] ;  /* 0x0030a80001197983 */ /* 0x000ee20000300800 */
[----:B------:R-:W-:-:S03]  /*6db80*/  IMAD.X R27, R3, 0x1, R4, P2 ;  /* 0x00000001031b7824 */ /* 0x000fc600010e0604 */
[----:B------:R2:W-:Y:S04]  /*6db90*/  STL [R1+0xa20], R14 ;  /* 0x000a200e01007387 */ /* 0x0005e80000100800 */
[----:B--2---:R-:W2:Y:S04]  /*6dba0*/  LDL.LU.64 R14, [R1+0x30a0] ;  /* 0x0030a000010e7983 */ /* 0x004ea80000300a00 */
[----:B------:R0:W-:Y:S04]  /*6dbb0*/  STL.64 [R1+0xa50], R26 ;  /* 0x000a501a01007387 */ /* 0x0001e80000100a00 */
[----:B0-----:R0:W3:Y:S01]  /*6dbc0*/  LDL.LU R27, [R1+0x309c] ;  /* 0x00309c00011b7983 */ /* 0x0010e20000300800 */
[----:B------:R-:W-:-:S02]  /*6dbd0*/  IADD3 R22, P4, PT, R29, R10, RZ ;  /* 0x0000000a1d167210 */ /* 0x000fc40007f9e0ff */
[----:B------:R-:W-:Y:S01]  /*6dbe0*/  IADD3 R26, P2, PT, R12, R13, RZ ;  /* 0x0000000d0c1a7210 */ /* 0x000fe20007f5e0ff */
[----:B------:R-:W-:Y:S04]  /*6dbf0*/  STL.64 [R1+0x3058], R4 ;  /* 0x0030580401007387 */ /* 0x000fe80000100a00 */
[----:B------:R-:W4:Y:S04]  /*6dc00*/  LDL.LU R12, [R1+0x3098] ;  /* 0x00309800010c7983 */ /* 0x000f280000300800 */
[----:B------:R3:W-:Y:S01]  /*6dc10*/  STL [R1+0xa18], R26 ;  /* 0x000a181a01007387 */ /* 0x0007e20000100800 */
[----:B--2---:R-:W-:-:S03]  /*6dc20*/  IMAD.X R23, R3, 0x1, R14, P4 ;  /* 0x0000000103177824 */ /* 0x004fc600020e060e */
[----:B---3--:R-:W2:Y:S04]  /*6dc30*/  LDL.LU.64 R26, [R1+0x3090] ;  /* 0x00309000011a7983 */ /* 0x008ea80000300a00 */
[----:B------:R3:W-:Y:S04]  /*6dc40*/  STL.64 [R1+0xa48], R22 ;  /* 0x000a481601007387 */ /* 0x0007e80000100a00 */
[----:B---3--:R-:W3:Y:S01]  /*6dc50*/  LDL.LU.64 R22, [R1+0x3088] ;  /* 0x0030880001167983 */ /* 0x008ee20000300a00 */
[C---:B------:R-:W-:Y:S02]  /*6dc60*/  IADD3 R8, P3, PT, R29.reuse, R11, RZ ;  /* 0x0000000b1d087210 */ /* 0x040fe40007f7e0ff */
[----:B------:R-:W-:-:S02]  /*6dc70*/  IADD3 R10, P4, PT, R29, R13, RZ ;  /* 0x0000000d1d0a7210 */ /* 0x000fc40007f9e0ff */
[----:B----4-:R-:W-:Y:S01]  /*6dc80*/  SHF.R.S32.HI R4, RZ, 0x1f, R18 ;  /* 0x0000001fff047819 */ /* 0x010fe20000011412 */
[----:B------:R-:W-:Y:S02]  /*6dc90*/  IMAD.X R9, R3, 0x1, R15, P3 ;  /* 0x0000000103097824 */ /* 0x000fe400018e060f */
[----:B------:R-:W-:Y:S04]  /*6dca0*/  STL [R1+0xa00], R10 ;  /* 0x000a000a01007387 */ /* 0x000fe80000100800 */
[----:B------:R4:W-:Y:S04]  /*6dcb0*/  STL.64 [R1+0xa40], R8 ;  /* 0x000a400801007387 */ /* 0x0009e80000100a00 */
[----:B----4-:R-:W4:Y:S04]  /*6dcc0*/  LDL.LU.64 R8, [R1+0x3080] ;  /* 0x0030800001087983 */ /* 0x010f280000300a00 */
[----:B------:R-:W-:Y:S04]  /*6dcd0*/  STL [R1+0xc], R4 ;  /* 0x00000c0401007387 */ /* 0x000fe80000100800 */
[----:B---3--:R3:W-:Y:S04]  /*6dce0*/  STL.64 [R1+0x3050], R22 ;  /* 0x0030501601007387 */ /* 0x0087e80000100a00 */
[----:B---3--:R0:W3:Y:S04]  /*6dcf0*/  LDL.64 R22, [R1+0xa20] ;  /* 0x000a200001167983 */ /* 0x0080e80000100a00 */
[----:B---3--:R-:W3:Y:S04]  /*6dd00*/  LDL.LU R23, [R1+0x34] ;  /* 0x0000340001177983 */ /* 0x008ee80000300800 */
[----:B------:R-:W2:Y:S04]  /*6dd10*/  LDL R29, [R1+0x4] ;  /* 0x00000400011d7983 */ /* 0x000ea80000100800 */
[----:B------:R0:W-:Y:S04]  /*6dd20*/  STL.64 [R1+0x3038], R24 ;  /* 0x0030381801007387 */ /* 0x0001e80000100a00 */
[----:B0-----:R0:W2:Y:S01]  /*6dd30*/  LDL.64 R24, [R1+0xa00] ;  /* 0x000a000001187983 */ /* 0x0010a20000100a00 */
[----:B------:R-:W-:-:S03]  /*6dd40*/  IMAD.X R7, R7, 0x1, R12, P1 ;  /* 0x0000000107077824 */ /* 0x000fc600008e060c */
[----:B--2---:R-:W2:Y:S04]  /*6dd50*/  LDL.LU R25, [R1+0x30] ;  /* 0x0000300001197983 */ /* 0x004ea80000300800 */
[----:B------:R-:W-:Y:S04]  /*6dd60*/  STL.64 [R1+0x3030], R14 ;  /* 0x0030300e01007387 */ /* 0x000fe80000100a00 */
[----:B------:R-:W-:Y:S04]  /*6dd70*/  STL [R1+0x3040], R15 ;  /* 0x0030400f01007387 */ /* 0x000fe80000100800 */
[----:B------:R0:W-:Y:S04]  /*6dd80*/  STL [R1+0x3044], R15 ;  /* 0x0030440f01007387 */ /* 0x0001e80000100800 */
[----:B0-----:R0:W2:Y:S04]  /*6dd90*/  LDL.64 R14, [R1+0xa18] ;  /* 0x000a1800010e7983 */ /* 0x0010a80000100a00 */
[----:B------:R0:W-:Y:S04]  /*6dda0*/  STL.64 [R1+0xa38], R6 ;  /* 0x000a380601007387 */ /* 0x0001e80000100a00 */
[----:B0-----:R0:W2:Y:S01]  /*6ddb0*/  LDL.LU R7, [R1+0x3078] ;  /* 0x0030780001077983 */ /* 0x0010a20000300800 */
[----:B------:R-:W-:-:S03]  /*6ddc0*/  IADD3 R6, P1, PT, R18, R16, RZ ;  /* 0x0000001012067210 */ /* 0x000fc60007f3e0ff */
[----:B------:R-:W-:Y:S04]  /*6ddd0*/  STL.64 [R1+0x3048], R20 ;  /* 0x0030481401007387 */ /* 0x000fe80000100a00 */
[----:B------:R2:W-:Y:S04]  /*6dde0*/  STL [R1+0x9e0], R6 ;  /* 0x0009e00601007387 */ /* 0x0005e80000100800 */
[----:B--2---:R-:W2:Y:S01]  /*6ddf0*/  LDL.LU.64 R6, [R1+0x3070] ;  /* 0x0030700001067983 */ /* 0x004ea20000300a00 */
[----:B----4-:R-:W-:Y:S01]  /*6de00*/  IADD3 R10, P3, PT, R18, R8, RZ ;  /* 0x00000008120a7210 */ /* 0x010fe20007f7e0ff */
[----:B---3--:R-:W-:-:S02]  /*6de10*/  IMAD.X R23, R23, 0x1, R12, P0 ;  /* 0x0000000117177824 */ /* 0x008fc400000e060c */
[--C-:B------:R-:W-:Y:S02]  /*6de20*/  IMAD.X R15, R25, 0x1, R12.reuse, P2 ;  /* 0x00000001190f7824 */ /* 0x100fe400010e060c */
[----:B------:R-:W-:Y:S01]  /*6de30*/  IMAD.X R25, R3, 0x1, R12, P4 ;  /* 0x0000000103197824 */ /* 0x000fe200020e060c */
[----:B------:R-:W-:Y:S04]  /*6de40*/  STL [R1+0xa24], R23 ;  /* 0x000a241701007387 */ /* 0x000fe80000100800 */
[----:B------:R-:W-:Y:S04]  /*6de50*/  STL [R1+0xa1c], R15 ;  /* 0x000a1c0f01007387 */ /* 0x000fe80000100800 */
[----:B------:R-:W3:Y:S04]  /*6de60*/  LDL.LU R3, [R1+0x3068] ;  /* 0x0030680001037983 */ /* 0x000ee80000300800 */
[----:B------:R-:W-:Y:S01]  /*6de70*/  STL [R1+0xa04], R25 ;  /* 0x000a041901007387 */ /* 0x000fe20000100800 */
[----:B--2---:R-:W-:-:S05]  /*6de80*/  IMAD.X R11, R4, 0x1, R7, P3 ;  /* 0x00000001040b7824 */ /* 0x004fca00018e0607 */
[----:B------:R2:W-:Y:S04]  /*6de90*/  STL.64 [R1+0x9f8], R10 ;  /* 0x0009f80a01007387 */ /* 0x0005e80000100a00 */
[----:B--2---:R-:W2:Y:S01]  /*6dea0*/  LDL.LU.64 R10, [R1+0x3060] ;  /* 0x00306000010a7983 */ /* 0x004ea20000300a00 */
[----:B------:R-:W-:-:S03]  /*6deb0*/  IADD3 R14, P2, PT, R18, R6, RZ ;  /* 0x00000006120e7210 */ /* 0x000fc60007f5e0ff */
[----:B------:R4:W-:Y:S04]  /*6dec0*/  STL.64 [R1+0x3028], R6 ;  /* 0x0030280601007387 */ /* 0x0009e80000100a00 */
[----:B----4-:R0:W4:Y:S01]  /*6ded0*/  LDL.64 R6, [R1+0x9e0] ;  /* 0x0009e00001067983 */ /* 0x0101220000100a00 */
[----:B--2---:R-:W-:-:S05]  /*6dee0*/  IADD3 R4, P3, PT, R18, R10, RZ ;  /* 0x0000000a12047210 */ /* 0x004fca0007f7e0ff */
[----:B------:R2:W-:Y:S04]  /*6def0*/  STL [R1+0x9b8], R4 ;  /* 0x0009b80401007387 */ /* 0x0005e80000100800 */
[----:B--2---:R-:W4:Y:S04]  /*6df00*/  LDL.LU.64 R4, [R1+0x3058] ;  /* 0x0030580001047983 */ /* 0x004f280000300a00 */
[----:B------:R2:W-:Y:S04]  /*6df10*/  STL [R1+0x3018], R10 ;  /* 0x0030180a01007387 */ /* 0x0005e80000100800 */
[----:B--2---:R-:W4:Y:S01]  /*6df20*/  LDL.LU R10, [R1+0xc] ;  /* 0x00000c00010a7983 */ /* 0x004f220000300800 */
[----:B------:R-:W-:Y:S01]  /*6df30*/  IADD3 R22, P0, PT, R18, R2, RZ ;  /* 0x0000000212167210 */ /* 0x000fe20007f1e0ff */
[----:B----4-:R-:W-:-:S04]  /*6df40*/  IMAD.X R7, R10, 0x1, R5, P1 ;  /* 0x000000010a077824 */ /* 0x010fc800008e0605 */
[----:B---3--:R-:W-:Y:S01]  /*6df50*/  IMAD.X R23, R10, 0x1, R3, P0 ;  /* 0x000000010a177824 */ /* 0x008fe200000e0603 */
[----:B------:R-:W-:Y:S04]  /*6df60*/  STL [R1+0x9e4], R7 ;  /* 0x0009e40701007387 */ /* 0x000fe80000100800 */
[----:B------:R2:W-:Y:S04]  /*6df70*/  STL.64 [R1+0x9d0], R22 ;  /* 0x0009d01601007387 */ /* 0x0005e80000100a00 */
[----:B--2---:R-:W2:Y:S01]  /*6df80*/  LDL.LU.64 R22, [R1+0x3050] ;  /* 0x0030500001167983 */ /* 0x004ea20000300a00 */
[----:B------:R-:W-:Y:S01]  /*6df90*/  IADD3 R20, P0, PT, R18, R13, RZ ;  /* 0x0000000d12147210 */ /* 0x000fe20007f1e0ff */
[----:B------:R-:W-:Y:S01]  /*6dfa0*/  IMAD.X R15, R10, 0x1, R0, P2 ;  /* 0x000000010a0f7824 */ /* 0x000fe200010e0600 */
[----:B------:R-:W-:Y:S01]  /*6dfb0*/  IADD3 R24, P4, PT, R18, R9, RZ ;  /* 0x0000000912187210 */ /* 0x000fe20007f9e0ff */
[----:B--2---:R-:W-:Y:S04]  /*6dfc0*/  STL.64 [R1+0x3020], R22 ;  /* 0x0030201601007387 */ /* 0x004fe80000100a00 */
[----:B------:R2:W-:Y:S04]  /*6dfd0*/  STL [R1+0x998], R20 ;  /* 0x0009981401007387 */ /* 0x0005e80000100800 */
[----:B--2---:R-:W2:Y:S04]  /*6dfe0*/  LDL.LU.64 R20, [R1+0x3048] ;  /* 0x0030480001147983 */ /* 0x004ea80000300a00 */
[----:B------:R3:W-:Y:S04]  /*6dff0*/  STL.64 [R1+0x9c8], R14 ;  /* 0x0009c80e01007387 */ /* 0x0007e80000100a00 */
[----:B---3--:R0:W3:Y:S01]  /*6e000*/  LDL.LU R15, [R1+0x3044] ;  /* 0x00304400010f7983 */ /* 0x0080e20000300800 */
[----:B------:R-:W-:Y:S01]  /*6e010*/  IADD3 R14, P2, PT, R29, R8, RZ ;  /* 0x000000081d0e7210 */ /* 0x000fe20007f5e0ff */
[----:B------:R-:W-:-:S04]  /*6e020*/  IMAD.X R25, R10, 0x1, R4, P4 ;  /* 0x000000010a197824 */ /* 0x000fc800020e0604 */
[----:B------:R-:W-:Y:S04]  /*6e030*/  STL [R1+0x990], R14 ;  /* 0x0009900e01007387 */ /* 0x000fe80000100800 */
[----:B---3--:R0:W3:Y:S04]  /*6e040*/  LDL.LU R15, [R1+0x3040] ;  /* 0x00304000010f7983 */ /* 0x0080e80000300800 */
[----:B------:R4:W-:Y:S04]  /*6e050*/  STL.64 [R1+0x9c0], R24 ;  /* 0x0009c01801007387 */ /* 0x0009e80000100a00 */
[----:B----4-:R-:W4:Y:S01]  /*6e060*/  LDL.LU.64 R24, [R1+0x3038] ;  /* 0x0030380001187983 */ /* 0x010f220000300a00 */
[----:B------:R-:W-:-:S02]  /*6e070*/  IADD3 R6, P1, PT, R18, R11, RZ ;  /* 0x0000000b12067210 */ /* 0x000fc40007f3e0ff */
[----:B------:R-:W-:Y:S01]  /*6e080*/  SHF.R.S32.HI R18, RZ, 0x1f, R29 ;  /* 0x0000001fff127819 */ /* 0x000fe2000001141d */
[----:B--2---:R-:W-:Y:S02]  /*6e090*/  IMAD.MOV.U32 R29, RZ, RZ, R20 ;  /* 0x000000ffff1d7224 */ /* 0x004fe400078e0014 */
[----:B------:R-:W-:Y:S01]  /*6e0a0*/  IMAD.MOV.U32 R20, RZ, RZ, R19 ;  /* 0x000000ffff147224 */ /* 0x000fe200078e0013 */
[----:B----4-:R2:W-:Y:S04]  /*6e0b0*/  STL.64 [R1+0x3010], R24 ;  /* 0x0030101801007387 */ /* 0x0105e80000100a00 */
[----:B--2---:R0:W2:Y:S04]  /*6e0c0*/  LDL.64 R24, [R1+0x9b8] ;  /* 0x0009b80001187983 */ /* 0x0040a80000100a00 */
[----:B------:R4:W-:Y:S04]  /*6e0d0*/  STL.64 [R1+0x3008], R20 ;  /* 0x0030081401007387 */ /* 0x0009e80000100a00 */
[----:B----4-:R-:W4:Y:S04]  /*6e0e0*/  LDL.LU R20, [R1+0x4] ;  /* 0x0000040001147983 */ /* 0x010f280000300800 */
[----:B------:R-:W2:Y:S01]  /*6e0f0*/  LDL R19, [R1] ;  /* 0x0000000001137983 */ /* 0x000ea20000100800 */
[----:B----4-:R-:W-:-:S05]  /*6e100*/  IADD3 R14, P4, PT, R20, R16, RZ ;  /* 0x00000010140e7210 */ /* 0x010fca0007f9e0ff */
[----:B------:R3:W-:Y:S04]  /*6e110*/  STL [R1+0x988], R14 ;  /* 0x0009880e01007387 */ /* 0x0007e80000100800 */
[----:B---3--:R-:W2:Y:S02]  /*6e120*/  LDL.LU.64 R14, [R1+0x3030] ;  /* 0x00303000010e7983 */ /* 0x008ea40000300a00 */
[C---:B--2---:R-:W-:Y:S02]  /*6e130*/  IMAD.X R25, R10.reuse, 0x1, R14, P3 ;  /* 0x000000010a197824 */ /* 0x044fe400018e060e */
[----:B------:R-:W-:-:S03]  /*6e140*/  IMAD.X R7, R10, 0x1, R15, P1 ;  /* 0x000000010a077824 */ /* 0x000fc600008e060f */
[----:B------:R-:W-:Y:S04]  /*6e150*/  STL [R1+0x9bc], R25 ;  /* 0x0009bc1901007387 */ /* 0x000fe80000100800 */
[----:B------:R2:W-:Y:S04]  /*6e160*/  STL.64 [R1+0x9b0], R6 ;  /* 0x0009b00601007387 */ /* 0x0005e80000100a00 */
[----:B--2---:R-:W2:Y:S04]  /*6e170*/  LDL.LU.64 R6, [R1+0x3028] ;  /* 0x0030280001067983 */ /* 0x004ea80000300a00 */
[----:B------:R-:W-:Y:S04]  /*6e180*/  STL.64 [R1+0x2ff8], R14 ;  /* 0x002ff80e01007387 */ /* 0x000fe80000100a00 */
[----:B------:R3:W-:Y:S04]  /*6e190*/  STL [R1+0x3000], R15 ;  /* 0x0030000f01007387 */ /* 0x0007e80000100800 */
[----:B---3--:R0:W3:Y:S04]  /*6e1a0*/  LDL.64 R14, [R1+0x998] ;  /* 0x00099800010e7983 */ /* 0x0080e80000100a00 */
[----:B------:R4:W-:Y:S04]  /*6e1b0*/  STL.64 [R1+0x2ff0], R26 ;  /* 0x002ff01a01007387 */ /* 0x0009e80000100a00 */
[----:B----4-:R0:W4:Y:S01]  /*6e1c0*/  LDL.64 R26, [R1+0x990] ;  /* 0x00099000011a7983 */ /* 0x0101220000100a00 */
[----:B--2---:R-:W-:-:S05]  /*6e1d0*/  IADD3 R22, P1, PT, R20, R6, RZ ;  /* 0x0000000614167210 */ /* 0x004fca0007f3e0ff */
[----:B------:R2:W-:Y:S01]  /*6e1e0*/  STL [R1+0x978], R22 ;  /* 0x0009781601007387 */ /* 0x0005e20000100800 */
[----:B---3--:R-:W-:-:S03]  /*6e1f0*/  IMAD.X R15, R10, 0x1, R12, P0 ;  /* 0x000000010a0f7824 */ /* 0x008fc600000e060c */
[----:B--2---:R-:W2:Y:S04]  /*6e200*/  LDL.LU.64 R22, [R1+0x3020] ;  /* 0x0030200001167983 */ /* 0x004ea80000300a00 */
[----:B------:R-:W3:Y:S04]  /*6e210*/  LDL.LU R10, [R1+0x3018] ;  /* 0x00301800010a7983 */ /* 0x000ee80000300800 */
[----:B------:R-:W-:Y:S04]  /*6e220*/  STL [R1+0x99c], R15 ;  /* 0x00099c0f01007387 */ /* 0x000fe80000100800 */
[----:B------:R0:W-:Y:S01]  /*6e230*/  STL.64 [R1+0x2fe0], R6 ;  /* 0x002fe00601007387 */ /* 0x0001e20000100a00 */
[----:B----4-:R-:W-:-:S03]  /*6e240*/  IMAD.X R27, R18, 0x1, R7, P2 ;  /* 0x00000001121b7824 */ /* 0x010fc600010e0607 */
[----:B0-----:R0:W4:Y:S01]  /*6e250*/  LDL.64 R6, [R1+0x988] ;  /* 0x0009880001067983 */ /* 0x0011220000100a00 */
[----:B------:R-:W-:-:S03]  /*6e260*/  IADD3 R24, P3, PT, R20, R2, RZ ;  /* 0x0000000214187210 */ /* 0x000fc60007f7e0ff */
[----:B------:R-:W-:Y:S02]  /*6e270*/  STL [R1+0x994], R27 ;  /* 0x0009941b01007387 */ /* 0x000fe40000100800 */
[----:B------:R-:W-:Y:S02]  /*6e280*/  IMAD.X R25, R18, 0x1, R3, P3 ;  /* 0x0000000112197824 */ /* 0x000fe400018e0603 */
[----:B--2---:R-:W-:Y:S01]  /*6e290*/  STL.64 [R1+0x2fe8], R22 ;  /* 0x002fe81601007387 */ /* 0x004fe20000100a00 */
[----:B---3--:R-:W-:Y:S01]  /*6e2a0*/  IADD3 R26, P2, PT, R20, R10, RZ ;  /* 0x0000000a141a7210 */ /* 0x008fe20007f5e0ff */
[----:B----4-:R-:W-:Y:S01]  /*6e2b0*/  IMAD.X R7, R18, 0x1, R5, P4 ;  /* 0x0000000112077824 */ /* 0x010fe200020e0605 */
[----:B------:R-:W-:-:S04]  /*6e2c0*/  IADD3 R6, P4, PT, R20, R11, RZ ;  /* 0x0000000b14067210 */ /* 0x000fc80007f9e0ff */
[----:B------:R-:W-:Y:S04]  /*6e2d0*/  STL [R1+0x98c], R7 ;  /* 0x00098c0701007387 */ /* 0x000fe80000100800 */
[----:B------:R2:W-:Y:S04]  /*6e2e0*/  STL.64 [R1+0x2fd0], R10 ;  /* 0x002fd00a01007387 */ /* 0x0005e80000100a00 */
[----:B--2---:R0:W2:Y:S04]  /*6e2f0*/  LDL.64 R10, [R1+0x978] ;  /* 0x00097800010a7983 */ /* 0x0040a80000100a00 */
[----:B------:R3:W-:Y:S04]  /*6e300*/  STL.64 [R1+0x980], R24 ;  /* 0x0009801801007387 */ /* 0x0007e80000100a00 */
[----:B---3--:R-:W3:Y:S01]  /*6e310*/  LDL.LU.64 R24, [R1+0x3010] ;  /* 0x0030100001187983 */ /* 0x008ee20000300a00 */
[----:B------:R-:W-:-:S02]  /*6e320*/  IADD3 R14, P0, PT, R20, R9, RZ ;  /* 0x00000009140e7210 */ /* 0x000fc40007f1e0ff */
[----:B------:R-:W-:Y:S01]  /*6e330*/  IADD3 R20, P3, PT, R20, R13, RZ ;  /* 0x0000000d14147210 */ /* 0x000fe20007f7e0ff */
[----:B---3--:R-:W-:Y:S04]  /*6e340*/  STL.64 [R1+0x2fc8], R24 ;  /* 0x002fc81801007387 */ /* 0x008fe80000100a00 */
[----:B------:R-:W-:Y:S04]  /*6e350*/  STL [R1+0x2fdc], R25 ;  /* 0x002fdc1901007387 */ /* 0x000fe80000100800 */
[----:B------:R3:W-:Y:S04]  /*6e360*/  STL [R1+0x948], R20 ;  /* 0x0009481401007387 */ /* 0x0007e80000100800 */
[----:B---3--:R-:W3:Y:S01]  /*6e370*/  LDL.LU.64 R20, [R1+0x3008] ;  /* 0x0030080001147983 */ /* 0x008ee20000300a00 */
[----:B--2---:R-:W-:-:S02]  /*6e380*/  IMAD.X R11, R18, 0x1, R0, P1 ;  /* 0x00000001120b7824 */ /* 0x004fc400008e0600 */
[----:B------:R-:W-:Y:S01]  /*6e390*/  IMAD.X R15, R18, 0x1, R4, P0 ;  /* 0x00000001120f7824 */ /* 0x000fe200000e0604 */
[----:B---3--:R2:W-:Y:S04]  /*6e3a0*/  STL.64 [R1+0x2fb8], R20 ;  /* 0x002fb81401007387 */ /* 0x0085e80000100a00 */
[----:B--2---:R-:W2:Y:S04]  /*6e3b0*/  LDL.LU R20, [R1] ;  /* 0x0000000001147983 */ /* 0x004ea80000300800 */
[----:B------:R-:W-:Y:S04]  /*6e3c0*/  STL [R1+0x97c], R11 ;  /* 0x00097c0b01007387 */ /* 0x000fe80000100800 */
[----:B------:R3:W-:Y:S04]  /*6e3d0*/  STL.64 [R1+0x970], R14 ;  /* 0x0009700e01007387 */ /* 0x0007e80000100a00 */
[----:B---3--:R0:W3:Y:S01]  /*6e3e0*/  LDL.LU R15, [R1+0x3000] ;  /* 0x00300000010f7983 */ /* 0x0080e20000300800 */
[----:B--2---:R-:W-:-:S05]  /*6e3f0*/  IADD3 R14, P0, PT, R20, R16, RZ ;  /* 0x00000010140e7210 */ /* 0x004fca0007f1e0ff */
[----:B------:R3:W-:Y:S04]  /*6e400*/  STL [R1+0x938], R14 ;  /* 0x0009380e01007387 */ /* 0x0007e80000100800 */
[----:B---3--:R-:W2:Y:S02]  /*6e410*/  LDL.LU.64 R14, [R1+0x2ff8] ;  /* 0x002ff800010e7983 */ /* 0x008ea40000300a00 */
[----:B--2---:R-:W-:-:S05]  /*6e420*/  IMAD.X R27, R18, 0x1, R14, P2 ;  /* 0x00000001121b7824 */ /* 0x004fca00010e060e */
[----:B------:R2:W-:Y:S04]  /*6e430*/  STL.64 [R1+0x968], R26 ;  /* 0x0009681a01007387 */ /* 0x0005e80000100a00 */
[----:B--2---:R-:W2:Y:S01]  /*6e440*/  LDL.LU.64 R26, [R1+0x2ff0] ;  /* 0x002ff000011a7983 */ /* 0x004ea20000300a00 */
[----:B------:R-:W-:Y:S01]  /*6e450*/  IADD3 R22, P2, PT, R20, R2, RZ ;  /* 0x0000000214167210 */ /* 0x000fe20007f5e0ff */
[----:B------:R-:W-:Y:S02]  /*6e460*/  IMAD.X R7, R18, 0x1, R15, P4 ;  /* 0x0000000112077824 */ /* 0x000fe400020e060f */
[----:B--2---:R2:W-:Y:S04]  /*6e470*/  STL.64 [R1+0x2fb0], R26 ;  /* 0x002fb01a01007387 */ /* 0x0045e80000100a00 */
[----:B--2---:R0:W2:Y:S04]  /*6e480*/  LDL.64 R26, [R1+0x948] ;  /* 0x00094800011a7983 */ /* 0x0040a80000100a00 */
[----:B------:R3:W-:Y:S04]  /*6e490*/  STL [R1+0x930], R22 ;  /* 0x0009301601007387 */ /* 0x0007e80000100800 */
[----:B---3--:R-:W3:Y:S04]  /*6e4a0*/  LDL.LU.64 R22, [R1+0x2fe8] ;  /* 0x002fe80001167983 */ /* 0x008ee80000300a00 */
[----:B------:R4:W-:Y:S04]  /*6e4b0*/  STL.64 [R1+0x960], R6 ;  /* 0x0009600601007387 */ /* 0x0009e80000100a00 */
[----:B----4-:R-:W4:Y:S01]  /*6e4c0*/  LDL.LU.64 R6, [R1+0x2fe0] ;  /* 0x002fe00001067983 */ /* 0x010f220000300a00 */
[----:B------:R-:W-:-:S02]  /*6e4d0*/  SHF.R.S32.HI R19, RZ, 0x1f, R19 ;  /* 0x0000001fff137819 */ /* 0x000fc40000011413 */
[----:B------:R-:W-:Y:S01]  /*6e4e0*/  IADD3 R10, P1, PT, R20, R8, RZ ;  /* 0x00000008140a7210 */ /* 0x000fe20007f3e0ff */
[----:B------:R0:W-:Y:S04]  /*6e4f0*/  STL.64 [R1+0x2fc0], R28 ;  /* 0x002fc01c01007387 */ /* 0x0001e80000100a00 */
[----:B0-----:R0:W3:Y:S04]  /*6e500*/  LDL.64 R28, [R1+0x930] ;  /* 0x00093000011c7983 */ /* 0x0010e80000100a00 */
[----:B------:R-:W-:Y:S01]  /*6e510*/  STL.64 [R1+0x2fa8], R14 ;  /* 0x002fa80e01007387 */ /* 0x000fe20000100a00 */
[----:B--2---:R-:W-:Y:S01]  /*6e520*/  IMAD.X R27, R18, 0x1, R12, P3 ;  /* 0x00000001121b7824 */ /* 0x004fe200018e060c */
[----:B----4-:R-:W-:Y:S01]  /*6e530*/  IADD3 R24, P4, PT, R20, R6, RZ ;  /* 0x0000000614187210 */ /* 0x010fe20007f9e0ff */
[----:B------:R-:W-:-:S04]  /*6e540*/  IMAD.X R11, R19, 0x1, R7, P1 ;  /* 0x00000001130b7824 */ /* 0x000fc800008e0607 */
[----:B------:R-:W-:Y:S04]  /*6e550*/  STL [R1+0x928], R24 ;  /* 0x0009281801007387 */ /* 0x000fe80000100800 */
[----:B------:R0:W2:Y:S04]  /*6e560*/  LDL.LU R25, [R1+0x2fdc] ;  /* 0x002fdc0001197983 */ /* 0x0000a80000300800 */
[----:B------:R-:W4:Y:S04]  /*6e570*/  LDL.LU R18, [R1+0x2fd8] ;  /* 0x002fd80001127983 */ /* 0x000f280000300800 */
[----:B------:R-:W-:Y:S04]  /*6e580*/  STL [R1+0x94c], R27 ;  /* 0x00094c1b01007387 */ /* 0x000fe80000100800 */
[----:B------:R0:W-:Y:S04]  /*6e590*/  STL.64 [R1+0x940], R10 ;  /* 0x0009400a01007387 */ /* 0x0001e80000100a00 */
[----:B0-----:R-:W2:Y:S04]  /*6e5a0*/  LDL.LU.64 R10, [R1+0x2fd0] ;  /* 0x002fd000010a7983 */ /* 0x001ea80000300a00 */
[----:B------:R0:W-:Y:S04]  /*6e5b0*/  STL.64 [R1+0x2fa0], R6 ;  /* 0x002fa00601007387 */ /* 0x0001e80000100a00 */
[----:B0-----:R0:W3:Y:S01]  /*6e5c0*/  LDL.64 R6, [R1+0x938] ;  /* 0x0009380001067983 */ /* 0x0010e20000100a00 */
[----:B--2---:R-:W-:-:S05]  /*6e5d0*/  IADD3 R24, P1, PT, R20, R10, RZ ;  /* 0x0000000a14187210 */ /* 0x004fca0007f3e0ff */
[----:B------:R2:W-:Y:S04]  /*6e5e0*/  STL [R1+0x908], R24 ;  /* 0x0009081801007387 */ /* 0x0005e80000100800 */
[----:B--2---:R-:W2:Y:S01]  /*6e5f0*/  LDL.LU.64 R24, [R1+0x2fc8] ;  /* 0x002fc80001187983 */ /* 0x004ea20000300a00 */
[C---:B---3--:R-:W-:Y:S02]  /*6e600*/  IMAD.X R7, R19.reuse, 0x1, R5, P0 ;  /* 0x0000000113077824 */ /* 0x048fe400000e0605 */
[----:B------:R-:W-:Y:S01]  /*6e610*/  IMAD.X R29, R19, 0x1, R3, P2 ;  /* 0x00000001131d7824 */ /* 0x000fe200010e0603 */
[C---:B------:R-:W-:Y:S02]  /*6e620*/  IADD3 R26, P3, PT, R20.reuse, R9, RZ ;  /* 0x00000009141a7210 */ /* 0x040fe40007f7e0ff */
[----:B------:R-:W-:-:S02]  /*6e630*/  IADD3 R6, P0, PT, R20, R11, RZ ;  /* 0x0000000b14067210 */ /* 0x000fc40007f1e0ff */
[----:B------:R-:W-:Y:S01]  /*6e640*/  IADD3 R20, P2, PT, R20, R13, RZ ;  /* 0x0000000d14147210 */ /* 0x000fe20007f5e0ff */
[----:B--2---:R2:W-:Y:S04]  /*6e650*/  STL.64 [R1+0x2f88], R24 ;  /* 0x002f881801007387 */ /* 0x0045e80000100a00 */
[----:B--2---:R0:W2:Y:S04]  /*6e660*/  LDL.64 R24, [R1+0x928] ;  /* 0x0009280001187983 */ /* 0x0040a80000100a00 */
[----:B------:R-:W-:Y:S04]  /*6e670*/  STL [R1+0x93c], R7 ;  /* 0x00093c0701007387 */ /* 0x000fe80000100800 */
[----:B------:R-:W-:Y:S04]  /*6e680*/  STL.64 [R1+0x2f98], R10 ;  /* 0x002f980a01007387 */ /* 0x000fe80000100a00 */
[----:B------:R3:W-:Y:S04]  /*6e690*/  STL [R1+0x934], R29 ;  /* 0x0009341d01007387 */ /* 0x0007e80000100800 */
[----:B---3--:R-:W3:Y:S04]  /*6e6a0*/  LDL.LU.64 R28, [R1+0x2fc0] ;  /* 0x002fc000011c7983 */ /* 0x008ee80000300a00 */
[----:B------:R0:W-:Y:S04]  /*6e6b0*/  STL [R1+0x8f8], R20 ;  /* 0x0008f81401007387 */ /* 0x0001e80000100800 */
[----:B0-----:R-:W3:Y:S01]  /*6e6c0*/  LDL.LU.64 R20, [R1+0x2fb8] ;  /* 0x002fb80001147983 */ /* 0x001ee20000300a00 */
[----:B------:R-:W-:-:S02]  /*6e6d0*/  IMAD.X R27, R19, 0x1, R4, P3 ;  /* 0x00000001131b7824 */ /* 0x000fc400018e0604 */
[----:B--2---:R-:W-:Y:S01]  /*6e6e0*/  IMAD.X R25, R19, 0x1, R0, P4 ;  /* 0x0000000113197824 */ /* 0x004fe200020e0600 */
[----:B---3--:R0:W-:Y:S04]  /*6e6f0*/  STL.64 [R1+0x2f78], R20 ;  /* 0x002f781401007387 */ /* 0x0081e80000100a00 */
[----:B0-----:R0:W2:Y:S04]  /*6e700*/  LDL.64 R20, [R1+0x908] ;  /* 0x0009080001147983 */ /* 0x0010a80000100a00 */
[----:B------:R-:W-:Y:S04]  /*6e710*/  STL [R1+0x92c], R25 ;  /* 0x00092c1901007387 */ /* 0x000fe80000100800 */
[----:B------:R3:W-:Y:S04]  /*6e720*/  STL.64 [R1+0x910], R26 ;  /* 0x0009101a01007387 */ /* 0x0007e80000100a00 */
[----:B---3--:R-:W3:Y:S01]  /*6e730*/  LDL.LU.64 R26, [R1+0x2fb0] ;  /* 0x002fb000011a7983 */ /* 0x008ee20000300a00 */
[----:B----4-:R-:W-:-:S03]  /*6e740*/  IADD3 R14, P3, PT, R18, R16, RZ ;  /* 0x00000010120e7210 */ /* 0x010fc60007f7e0ff */
[----:B------:R-:W-:Y:S04]  /*6e750*/  STL.64 [R1+0x2f80], R4 ;  /* 0x002f800401007387 */ /* 0x000fe80000100a00 */
[----:B---3--:R3:W-:Y:S04]  /*6e760*/  STL.64 [R1+0x2f68], R26 ;  /* 0x002f681a01007387 */ /* 0x0087e80000100a00 */
[----:B---3--:R0:W3:Y:S04]  /*6e770*/  LDL.64 R26, [R1+0x8f8] ;  /* 0x0008f800011a7983 */ /* 0x0080e80000100a00 */
[----:B------:R4:W-:Y:S04]  /*6e780*/  STL [R1+0x8e8], R14 ;  /* 0x0008e80e01007387 */ /* 0x0009e80000100800 */
[----:B----4-:R-:W2:Y:S04]  /*6e790*/  LDL.LU.64 R14, [R1+0x2fa8] ;  /* 0x002fa800010e7983 */ /* 0x010ea80000300a00 */
[----:B------:R-:W-:Y:S01]  /*6e7a0*/  STL.64 [R1+0x2f70], R22 ;  /* 0x002f701601007387 */ /* 0x000fe20000100a00 */
[----:B--2---:R-:W-:-:S02]  /*6e7b0*/  IMAD.X R21, R19, 0x1, R14, P1 ;  /* 0x0000000113157824 */ /* 0x004fc400008e060e */
[----:B------:R-:W-:-:S03]  /*6e7c0*/  IMAD.X R7, R19, 0x1, R15, P0 ;  /* 0x0000000113077824 */ /* 0x000fc600000e060f */
[----:B------:R-:W-:Y:S04]  /*6e7d0*/  STL [R1+0x90c], R21 ;  /* 0x00090c1501007387 */ /* 0x000fe80000100800 */
[----:B------:R2:W-:Y:S04]  /*6e7e0*/  STL.64 [R1+0x900], R6 ;  /* 0x0009000601007387 */ /* 0x0005e80000100a00 */
[----:B--2---:R-:W2:Y:S04]  /*6e7f0*/  LDL.LU.64 R6, [R1+0x2fa0] ;  /* 0x002fa00001067983 */ /* 0x004ea80000300a00 */
[----:B------:R-:W-:Y:S01]  /*6e800*/  STL.64 [R1+0x2f60], R14 ;  /* 0x002f600e01007387 */ /* 0x000fe20000100a00 */
[----:B------:R-:W-:-:S02]  /*6e810*/  IADD3 R24, P4, PT, R18, R8, RZ ;  /* 0x0000000812187210 */ /* 0x000fc40007f9e0ff */
[----:B------:R-:W-:Y:S02]  /*6e820*/  SHF.R.S32.HI R22, RZ, 0x1f, R18 ;  /* 0x0000001fff167819 */ /* 0x000fe40000011412 */
[----:B--2---:R-:W-:-:S05]  /*6e830*/  IADD3 R10, P0, PT, R18, R6, RZ ;  /* 0x00000006120a7210 */ /* 0x004fca0007f1e0ff */
[----:B------:R2:W-:Y:S04]  /*6e840*/  STL [R1+0x8d8], R10 ;  /* 0x0008d80a01007387 */ /* 0x0005e80000100800 */
[----:B--2---:R-:W2:Y:S01]  /*6e850*/  LDL.LU.64 R10, [R1+0x2f98] ;  /* 0x002f9800010a7983 */ /* 0x004ea20000300a00 */
[----:B---3--:R-:W-:Y:S02]  /*6e860*/  IMAD.X R27, R19, 0x1, R12, P2 ;  /* 0x00000001131b7824 */ /* 0x008fe400010e060c */
[----:B------:R-:W-:Y:S01]  /*6e870*/  IMAD.X R25, R22, 0x1, R7, P4 ;  /* 0x0000000116197824 */ /* 0x000fe200020e0607 */
[----:B------:R-:W3:Y:S04]  /*6e880*/  LDL.LU R19, [R1+0x2f90] ;  /* 0x002f900001137983 */ /* 0x000ee80000300800 */
[----:B------:R-:W-:Y:S04]  /*6e890*/  STL [R1+0x8fc], R27 ;  /* 0x0008fc1b01007387 */ /* 0x000fe80000100800 */
[----:B------:R4:W-:Y:S04]  /*6e8a0*/  STL.64 [R1+0x8f0], R24 ;  /* 0x0008f01801007387 */ /* 0x0009e80000100a00 */
[----:B----4-:R-:W4:Y:S04]  /*6e8b0*/  LDL.LU.64 R24, [R1+0x2f88] ;  /* 0x002f880001187983 */ /* 0x010f280000300a00 */
[----:B------:R0:W-:Y:S04]  /*6e8c0*/  STL.64 [R1+0x2f58], R6 ;  /* 0x002f580601007387 */ /* 0x0001e80000100a00 */
[----:B0-----:R0:W3:Y:S01]  /*6e8d0*/  LDL.64 R6, [R1+0x8e8] ;  /* 0x0008e80001067983 */ /* 0x0010e20000100a00 */
[----:B--2---:R-:W-:-:S05]  /*6e8e0*/  IADD3 R4, P4, PT, R18, R10, RZ ;  /* 0x0000000a12047210 */ /* 0x004fca0007f9e0ff */
[----:B------:R2:W-:Y:S04]  /*6e8f0*/  STL [R1+0x8c0], R4 ;  /* 0x0008c00401007387 */ /* 0x0005e80000100800 */
[----:B--2---:R-:W3:Y:S01]  /*6e900*/  LDL.LU.64 R4, [R1+0x2f80] ;  /* 0x002f800001047983 */ /* 0x004ee20000300a00 */
[----:B------:R-:W-:-:S05]  /*6e910*/  IADD3 R20, P1, PT, R18, R2, RZ ;  /* 0x0000000212147210 */ /* 0x000fca0007f3e0ff */
[C---:B------:R-:W-:Y:S02]  /*6e920*/  IMAD.X R21, R22.reuse, 0x1, R3, P1 ;  /* 0x0000000116157824 */ /* 0x040fe400008e0603 */
[----:B---3--:R-:W-:Y:S01]  /*6e930*/  IMAD.X R7, R22, 0x1, R5, P3 ;  /* 0x0000000116077824 */ /* 0x008fe200018e0605 */
[----:B------:R-:W-:-:S04]  /*6e940*/  IADD3 R6, P3, PT, R18, R11, RZ ;  /* 0x0000000b12067210 */ /* 0x000fc80007f7e0ff */
[----:B------:R-:W-:Y:S04]  /*6e950*/  STL [R1+0x8ec], R7 ;  /* 0x0008ec0701007387 */ /* 0x000fe80000100800 */
[----:B------:R2:W-:Y:S04]  /*6e960*/  STL.64 [R1+0x2f40], R10 ;  /* 0x002f400a01007387 */ /* 0x0005e80000100a00 */
[----:B--2---:R0:W2:Y:S04]  /*6e970*/  LDL.64 R10, [R1+0x8d8] ;  /* 0x0008d800010a7983 */ /* 0x0040a80000100a00 */
[----:B------:R3:W-:Y:S04]  /*6e980*/  STL.64 [R1+0x8e0], R20 ;  /* 0x0008e01401007387 */ /* 0x0007e80000100a00 */
[----:B---3--:R-:W3:Y:S04]  /*6e990*/  LDL.LU.64 R20, [R1+0x2f78] ;  /* 0x002f780001147983 */ /* 0x008ee80000300a00 */
[----:B------:R0:W-:Y:S01]  /*6e9a0*/  STL [R1+0x2f48], R3 ;  /* 0x002f480301007387 */ /* 0x0001e20000100800 */
[----:B------:R-:W-:-:S02]  /*6e9b0*/  IADD3 R26, P2, PT, R18, R9, RZ ;  /* 0x00000009121a7210 */ /* 0x000fc40007f5e0ff */
[----:B------:R-:W-:Y:S02]  /*6e9c0*/  IADD3 R22, P1, PT, R18, R13, RZ ;  /* 0x0000000d12167210 */ /* 0x000fe40007f3e0ff */
[----:B0-----:R-:W-:-:S05]  /*6e9d0*/  SHF.R.S32.HI R3, RZ, 0x1f, R18 ;  /* 0x0000001fff037819 */ /* 0x001fca0000011412 */
[C---:B------:R-:W-:Y:S02]  /*6e9e0*/  IMAD.X R27, R3.reuse, 0x1, R4, P2 ;  /* 0x00000001031b7824 */ /* 0x040fe400010e0604 */
[----:B--2---:R-:W-:Y:S01]  /*6e9f0*/  IMAD.X R11, R3, 0x1, R0, P0 ;  /* 0x00000001030b7824 */ /* 0x004fe200000e0600 */
[----:B---3--:R-:W-:Y:S04]  /*6ea00*/  STL.64 [R1+0x2f50], R20 ;  /* 0x002f501401007387 */ /* 0x008fe80000100a00 */
[----:B------:R0:W-:Y:S04]  /*6ea10*/  STL [R1+0x8a0], R22 ;  /* 0x0008a01601007387 */ /* 0x0001e80000100800 */
[----:B0-----:R-:W2:Y:S04]  /*6ea20*/  LDL.LU.64 R22, [R1+0x2f70] ;  /* 0x002f700001167983 */ /* 0x001ea80000300a00 */
[----:B------:R-:W-:Y:S04]  /*6ea30*/  STL [R1+0x8dc], R11 ;  /* 0x0008dc0b01007387 */ /* 0x000fe80000100800 */
[----:B------:R0:W-:Y:S04]  /*6ea40*/  STL.64 [R1+0x8c8], R26 ;  /* 0x0008c81a01007387 */ /* 0x0001e80000100a00 */
[----:B0-----:R-:W3:Y:S01]  /*6ea50*/  LDL.LU.64 R26, [R1+0x2f68] ;  /* 0x002f6800011a7983 */ /* 0x001ee20000300a00 */
[----:B------:R-:W-:-:S03]  /*6ea60*/  IADD3 R14, P2, PT, R19, R16, RZ ;  /* 0x00000010130e7210 */ /* 0x000fc60007f5e0ff */
[----:B---3--:R0:W-:Y:S04]  /*6ea70*/  STL.64 [R1+0x2f38], R26 ;  /* 0x002f381a01007387 */ /* 0x0081e80000100a00 */
[----:B0-----:R0:W3:Y:S04]  /*6ea80*/  LDL.64 R26, [R1+0x8c0] ;  /* 0x0008c000011a7983 */ /* 0x0010e80000100a00 */
[----:B--2---:R-:W-:Y:S04]  /*6ea90*/  STL.64 [R1+0x2f30], R22 ;  /* 0x002f301601007387 */ /* 0x004fe80000100a00 */
[----:B------:R2:W-:Y:S04]  /*6eaa0*/  STL [R1+0x890], R14 ;  /* 0x0008900e01007387 */ /* 0x0005e80000100800 */
[----:B--2---:R-:W3:Y:S02]  /*6eab0*/  LDL.LU.64 R14, [R1+0x2f60] ;  /* 0x002f6000010e7983 */ /* 0x004ee40000300a00 */
[----:B---3--:R-:W-:-:S02]  /*6eac0*/  IMAD.X R27, R3, 0x1, R14, P4 ;  /* 0x00000001031b7824 */ /* 0x008fc400020e060e */
[----:B------:R-:W-:-:S03]  /*6ead0*/  IMAD.X R7, R3, 0x1, R15, P3 ;  /* 0x0000000103077824 */ /* 0x000fc600018e060f */
[----:B------:R-:W-:Y:S04]  /*6eae0*/  STL [R1+0x8c4], R27 ;  /* 0x0008c41b01007387 */ /* 0x000fe80000100800 */
[----:B------:R2:W-:Y:S04]  /*6eaf0*/  STL.64 [R1+0x8b8], R6 ;  /* 0x0008b80601007387 */ /* 0x0005e80000100a00 */
[----:B--2---:R-:W2:Y:S04]  /*6eb00*/  LDL.LU.64 R6, [R1+0x2f58] ;  /* 0x002f580001067983 */ /* 0x004ea80000300a00 */
[----:B------:R-:W-:Y:S04]  /*6eb10*/  STL.64 [R1+0x2f20], R14 ;  /* 0x002f200e01007387 */ /* 0x000fe80000100a00 */
[----:B------:R3:W-:Y:S04]  /*6eb20*/  STL [R1+0x2f28], R15 ;  /* 0x002f280f01007387 */ /* 0x0007e80000100800 */
[----:B---3--:R0:W3:Y:S01]  /*6eb30*/  LDL.64 R14, [R1+0x8a0] ;  /* 0x0008a000010e7983 */ /* 0x0080e20000100a00 */
[----:B------:R-:W-:-:S02]  /*6eb40*/  SHF.R.S32.HI R18, RZ, 0x1f, R19 ;  /* 0x0000001fff127819 */ /* 0x000fc40000011413 */
[C---:B------:R-:W-:Y:S01]  /*6eb50*/  IADD3 R10, P0, PT, R19.reuse, R8, RZ ;  /* 0x00000008130a7210 */ /* 0x040fe20007f1e0ff */
[----:B----4-:R4:W-:Y:S04]  /*6eb60*/  STL.64 [R1+0x2f08], R24 ;  /* 0x002f081801007387 */ /* 0x0109e80000100a00 */
[----:B----4-:R0:W4:Y:S01]  /*6eb70*/  LDL.64 R24, [R1+0x890] ;  /* 0x0008900001187983 */ /* 0x0101220000100a00 */
[----:B--2---:R-:W-:Y:S01]  /*6eb80*/  IADD3 R20, P3, PT, R19, R6, RZ ;  /* 0x0000000613147210 */ /* 0x004fe20007f7e0ff */
[----:B------:R-:W-:-:S04]  /*6eb90*/  IMAD.X R11, R18, 0x1, R7, P0 ;  /* 0x00000001120b7824 */ /* 0x000fc800000e0607 */
[----:B------:R2:W-:Y:S01]  /*6eba0*/  STL [R1+0x880], R20 ;  /* 0x0008801401007387 */ /* 0x0005e20000100800 */
[----:B---3--:R-:W-:-:S03]  /*6ebb0*/  IMAD.X R15, R3, 0x1, R12, P1 ;  /* 0x00000001030f7824 */ /* 0x008fc600008e060c */
[----:B--2---:R-:W2:Y:S04]  /*6ebc0*/  LDL.LU.64 R20, [R1+0x2f50] ;  /* 0x002f500001147983 */ /* 0x004ea80000300a00 */
[----:B------:R-:W3:Y:S04]  /*6ebd0*/  LDL.LU R3, [R1+0x2f48] ;  /* 0x002f480001037983 */ /* 0x000ee80000300800 */
[----:B------:R0:W-:Y:S04]  /*6ebe0*/  STL [R1+0x8a4], R15 ;  /* 0x0008a40f01007387 */ /* 0x0001e80000100800 */
[----:B0-----:R-:W3:Y:S04]  /*6ebf0*/  LDL R15, [R1+0x1c] ;  /* 0x00001c00010f7983 */ /* 0x001ee80000100800 */
[----:B------:R0:W-:Y:S04]  /*6ec00*/  STL.64 [R1+0x898], R10 ;  /* 0x0008980a01007387 */ /* 0x0001e80000100a00 */
[----:B0-----:R-:W3:Y:S01]  /*6ec10*/  LDL.LU.64 R10, [R1+0x2f40] ;  /* 0x002f4000010a7983 */ /* 0x001ee20000300a00 */
[----:B----4-:R-:W-:-:S03]  /*6ec20*/  IMAD.X R25, R18, 0x1, R5, P2 ;  /* 0x0000000112197824 */ /* 0x010fc600010e0605 */
[----:B------:R0:W-:Y:S01]  /*6ec30*/  STL.64 [R1+0x2f10], R6 ;  /* 0x002f100601007387 */ /* 0x0001e20000100a00 */
[----:B------:R-:W-:-:S03]  /*6ec40*/  IADD3 R26, P4, PT, R19, R2, RZ ;  /* 0x00000002131a7210 */ /* 0x000fc60007f9e0ff */
[----:B------:R-:W-:Y:S04]  /*6ec50*/  STL [R1+0x2f18], R7 ;  /* 0x002f180701007387 */ /* 0x000fe80000100800 */
[----:B--2---:R-:W-:Y:S04]  /*6ec60*/  STL.64 [R1+0x2f00], R20 ;  /* 0x002f001401007387 */ /* 0x004fe80000100a00 */
[----:B------:R-:W-:Y:S01]  /*6ec70*/  STL [R1+0x894], R25 ;  /* 0x0008941901007387 */ /* 0x000fe20000100800 */
[----:B---3--:R-:W-:Y:S01]  /*6ec80*/  IMAD.X R27, R18, 0x1, R3, P4 ;  /* 0x00000001121b7824 */ /* 0x008fe200020e0603 */
[----:B------:R-:W-:-:S02]  /*6ec90*/  IADD3 R22, P4, PT, R19, R13, RZ ;  /* 0x0000000d13167210 */ /* 0x000fc40007f9e0ff */
[C---:B0-----:R-:W-:Y:S02]  /*6eca0*/  IADD3 R6, P0, PT, R19.reuse, R10, RZ ;  /* 0x0000000a13067210 */ /* 0x041fe40007f1e0ff */
[C---:B------:R-:W-:Y:S01]  /*6ecb0*/  IADD3 R24, P2, PT, R19.reuse, R11, RZ ;  /* 0x0000000b13187210 */ /* 0x040fe20007f5e0ff */
[----:B------:R0:W-:Y:S04]  /*6ecc0*/  STL.64 [R1+0x2ef8], R10 ;  /* 0x002ef80a01007387 */ /* 0x0001e80000100a00 */
[----:B0-----:R0:W2:Y:S04]  /*6ecd0*/  LDL.64 R10, [R1+0x880] ;  /* 0x00088000010a7983 */ /* 0x0010a80000100a00 */
[----:B------:R3:W-:Y:S04]  /*6ece0*/  STL.64 [R1+0x888], R26 ;  /* 0x0008881a01007387 */ /* 0x0007e80000100a00 */
[----:B---3--:R-:W3:Y:S04]  /*6ecf0*/  LDL.LU.64 R26, [R1+0x2f38] ;  /* 0x002f3800011a7983 */ /* 0x008ee80000300a00 */
[----:B------:R4:W-:Y:S04]  /*6ed00*/  STL [R1+0x850], R22 ;  /* 0x0008501601007387 */ /* 0x0009e80000100800 */
[----:B----4-:R-:W4:Y:S01]  /*6ed10*/  LDL.LU.64 R22, [R1+0x2f30] ;  /* 0x002f300001167983 */ /* 0x010f220000300a00 */
[----:B------:R-:W-:-:S02]  /*6ed20*/  IADD3 R14, P1, PT, R19, R9, RZ ;  /* 0x00000009130e7210 */ /* 0x000fc40007f3e0ff */
[----:B------:R-:W-:Y:S01]  /*6ed30*/  SHF.R.S32.HI R19, RZ, 0x1f, R15 ;  /* 0x0000001fff137819 */ /* 0x000fe2000001140f */
[C---:B--2---:R-:W-:Y:S01]  /*6ed40*/  IMAD.X R11, R18.reuse, 0x1, R0, P3 ;  /* 0x00000001120b7824 */ /* 0x044fe200018e0600 */
[----:B------:R-:W-:Y:S01]  /*6ed50*/  IADD3 R10, P3, PT, R15, R8, RZ ;  /* 0x000000080f0a7210 */ /* 0x000fe20007f7e0ff */
[----:B------:R-:W-:-:S03]  /*6ed60*/  IMAD.X R15, R18, 0x1, R4, P1 ;  /* 0x00000001120f7824 */ /* 0x000fc600008e0604 */
[----:B------:R-:W-:Y:S04]  /*6ed70*/  STL [R1+0x884], R11 ;  /* 0x0008840b01007387 */ /* 0x000fe80000100800 */
[----:B------:R2:W-:Y:S04]  /*6ed80*/  STL.64 [R1+0x878], R14 ;  /* 0x0008780e01007387 */ /* 0x0005e80000100a00 */
[----:B--2---:R0:W2:Y:S04]  /*6ed90*/  LDL.LU R15, [R1+0x2f28] ;  /* 0x002f2800010f7983 */ /* 0x0040a80000300800 */
[----:B----4-:R-:W-:Y:S04]  /*6eda0*/  STL.64 [R1+0x2ef0], R22 ;  /* 0x002ef01601007387 */ /* 0x010fe80000100a00 */
[----:B------:R4:W-:Y:S04]  /*6edb0*/  STL [R1+0x2ee8], R4 ;  /* 0x002ee80401007387 */ /* 0x0009e80000100800 */
[----:B----4-:R-:W4:Y:S02]  /*6edc0*/  LDL.LU R4, [R1+0x1c] ;  /* 0x00001c0001047983 */ /* 0x010f240000300800 */
[----:B----4-:R-:W-:-:S05]  /*6edd0*/  IADD3 R14, P1, PT, R4, R16, RZ ;  /* 0x00000010040e7210 */ /* 0x010fca0007f3e0ff */
[----:B------:R2:W-:Y:S04]  /*6ede0*/  STL [R1+0x840], R14 ;  /* 0x0008400e01007387 */ /* 0x0005e80000100800 */
[----:B--2---:R-:W2:Y:S02]  /*6edf0*/  LDL.LU.64 R14, [R1+0x2f20] ;  /* 0x002f2000010e7983 */ /* 0x004ea40000300a00 */
[----:B--2---:R-:W-:-:S05]  /*6ee00*/  IMAD.X R7, R18, 0x1, R14, P0 ;  /* 0x0000000112077824 */ /* 0x004fca00000e060e */
[----:B------:R2:W-:Y:S04]  /*6ee10*/  STL.64 [R1+0x870], R6 ;  /* 0x0008700601007387 */ /* 0x0005e80000100a00 */
[----:B--2---:R0:W2:Y:S01]  /*6ee20*/  LDL.LU R7, [R1+0x2f18] ;  /* 0x002f180001077983 */ /* 0x0040a20000300800 */
[----:B------:R-:W-:Y:S01]  /*6ee30*/  IADD3 R6, P0, PT, R4, R2, RZ ;  /* 0x0000000204067210 */ /* 0x000fe20007f1e0ff */
[----:B------:R-:W-:-:S04]  /*6ee40*/  IMAD.X R25, R18, 0x1, R15, P2 ;  /* 0x0000000112197824 */ /* 0x000fc800010e060f */
[----:B------:R2:W-:Y:S04]  /*6ee50*/  STL [R1+0x838], R6 ;  /* 0x0008380601007387 */ /* 0x0005e80000100800 */
[----:B--2---:R-:W2:Y:S04]  /*6ee60*/  LDL.LU.64 R6, [R1+0x2f10] ;  /* 0x002f100001067983 */ /* 0x004ea80000300a00 */
[----:B------:R4:W-:Y:S04]  /*6ee70*/  STL.64 [R1+0x868], R24 ;  /* 0x0008681801007387 */ /* 0x0009e80000100a00 */
[----:B----4-:R-:W4:Y:S04]  /*6ee80*/  LDL.LU.64 R24, [R1+0x2f08] ;  /* 0x002f080001187983 */ /* 0x010f280000300a00 */
[----:B----4-:R4:W-:Y:S04]  /*6ee90*/  STL.64 [R1+0x2ed0], R24 ;  /* 0x002ed01801007387 */ /* 0x0109e80000100a00 */
[----:B----4-:R0:W4:Y:S04]  /*6eea0*/  LDL.64 R24, [R1+0x850] ;  /* 0x0008500001187983 */ /* 0x0101280000100a00 */
[----:B------:R0:W-:Y:S04]  /*6eeb0*/  STL.64 [R1+0x2ec8], R14 ;  /* 0x002ec80e01007387 */ /* 0x0001e80000100a00 */
[----:B0-----:R-:W3:Y:S01]  /*6eec0*/  LDL R14, [R1+0x20] ;  /* 0x00002000010e7983 */ /* 0x001ee20000100800 */
[----:B--2---:R-:W-:-:S03]  /*6eed0*/  IADD3 R20, P2, PT, R4, R6, RZ ;  /* 0x0000000604147210 */ /* 0x004fc60007f5e0ff */
[----:B---3--:R-:W-:Y:S04]  /*6eee0*/  STL.64 [R1+0x2ee0], R14 ;  /* 0x002ee00e01007387 */ /* 0x008fe80000100a00 */
[----:B------:R0:W-:Y:S04]  /*6eef0*/  STL [R1+0x2eec], R15 ;  /* 0x002eec0f01007387 */ /* 0x0001e80000100800 */
[----:B0-----:R0:W2:Y:S04]  /*6ef00*/  LDL.64 R14, [R1+0x838] ;  /* 0x00083800010e7983 */ /* 0x0010a80000100a00 */
[----:B------:R3:W-:Y:S04]  /*6ef10*/  STL [R1+0x830], R20 ;  /* 0x0008301401007387 */ /* 0x0007e80000100800 */
[----:B---3--:R-:W3:Y:S01]  /*6ef20*/  LDL.LU.64 R20, [R1+0x2f00] ;  /* 0x002f000001147983 */ /* 0x008ee20000300a00 */
[----:B----4-:R-:W-:-:S02]  /*6ef30*/  IMAD.X R25, R18, 0x1, R12, P4 ;  /* 0x0000000112197824 */ /* 0x010fc400020e060c */
[----:B------:R-:W-:-:S03]  /*6ef40*/  IMAD.X R11, R19, 0x1, R7, P3 ;  /* 0x00000001130b7824 */ /* 0x000fc600018e0607 */
[----:B------:R-:W-:Y:S04]  /*6ef50*/  STL [R1+0x854], R25 ;  /* 0x0008541901007387 */ /* 0x000fe80000100800 */
[----:B---3--:R3:W-:Y:S04]  /*6ef60*/  STL.64 [R1+0x2ed8], R20 ;  /* 0x002ed81401007387 */ /* 0x0087e80000100a00 */
[----:B---3--:R0:W3:Y:S04]  /*6ef70*/  LDL.64 R20, [R1+0x830] ;  /* 0x0008300001147983 */ /* 0x0080e80000100a00 */
[----:B------:R4:W-:Y:S04]  /*6ef80*/  STL.64 [R1+0x848], R10 ;  /* 0x0008480a01007387 */ /* 0x0009e80000100a00 */
[----:B----4-:R-:W4:Y:S04]  /*6ef90*/  LDL.LU.64 R10, [R1+0x2ef8] ;  /* 0x002ef800010a7983 */ /* 0x010f280000300a00 */
[----:B------:R0:W-:Y:S04]  /*6efa0*/  STL.64 [R1+0x2ec0], R6 ;  /* 0x002ec00601007387 */ /* 0x0001e80000100a00 */
[----:B0-----:R0:W3:Y:S01]  /*6efb0*/  LDL.64 R6, [R1+0x840] ;  /* 0x0008400001067983 */ /* 0x0010e20000100a00 */
[----:B--2---:R-:W-:Y:S01]  /*6efc0*/  IMAD.X R15, R19, 0x1, R3, P0 ;  /* 0x00000001130f7824 */ /* 0x004fe200000e0603 */
[----:B----4-:R-:W-:-:S05]  /*6efd0*/  IADD3 R22, P3, PT, R4, R10, RZ ;  /* 0x0000000a04167210 */ /* 0x010fca0007f7e0ff */
[----:B------:R2:W-:Y:S01]  /*6efe0*/  STL [R1+0x808], R22 ;  /* 0x0008081601007387 */ /* 0x0005e20000100800 */
[----:B---3--:R-:W-:-:S03]  /*6eff0*/  IMAD.X R7, R19, 0x1, R5, P1 ;  /* 0x0000000113077824 */ /* 0x008fc600008e0605 */
[----:B--2---:R-:W2:Y:S04]  /*6f000*/  LDL.LU.64 R22, [R1+0x2ef0] ;  /* 0x002ef00001167983 */ /* 0x004ea80000300a00 */
[----:B------:R-:W-:Y:S04]  /*6f010*/  STL [R1+0x844], R7 ;  /* 0x0008440701007387 */ /* 0x000fe80000100800 */
[----:B------:R-:W-:Y:S04]  /*6f020*/  STL.64 [R1+0x2ea8], R10 ;  /* 0x002ea80a01007387 */ /* 0x000fe80000100a00 */
[----:B------:R3:W-:Y:S04]  /*6f030*/  STL [R1+0x83c], R15 ;  /* 0x00083c0f01007387 */ /* 0x0007e80000100800 */
[----:B---3--:R0:W3:Y:S01]  /*6f040*/  LDL.LU R15, [R1+0x2eec] ;  /* 0x002eec00010f7983 */ /* 0x0080e20000300800 */
[----:B------:R-:W-:-:S02]  /*6f050*/  IADD3 R14, P0, PT, R4, R13, RZ ;  /* 0x0000000d040e7210 */ /* 0x000fc40007f1e0ff */
[C---:B------:R-:W-:Y:S02]  /*6f060*/  IADD3 R24, P4, PT, R4.reuse, R9, RZ ;  /* 0x0000000904187210 */ /* 0x040fe40007f9e0ff */
[----:B------:R-:W-:Y:S02]  /*6f070*/  IADD3 R6, P1, PT, R4, R11, RZ ;  /* 0x0000000b04067210 */ /* 0x000fe40007f3e0ff */
[----:B------:R-:W4:Y:S04]  /*6f080*/  LDL.LU R4, [R1+0x2ee8] ;  /* 0x002ee80001047983 */ /* 0x000f280000300800 */
[----:B------:R3:W-:Y:S04]  /*6f090*/  STL [R1+0x7f0], R14 ;  /* 0x0007f00e01007387 */ /* 0x0007e80000100800 */
[----:B---3--:R-:W3:Y:S01]  /*6f0a0*/  LDL.LU.64 R14, [R1+0x2ee0] ;  /* 0x002ee000010e7983 */ /* 0x008ee20000300a00 */
[----:B------:R-:W-:-:S03]  /*6f0b0*/  IMAD.X R21, R19, 0x1, R0, P2 ;  /* 0x0000000113157824 */ /* 0x000fc600010e0600 */
[----:B------:R-:W-:Y:S01]  /*6f0c0*/  STL.64 [R1+0x2eb8], R12 ;  /* 0x002eb80c01007387 */ /* 0x000fe20000100a00 */
[----:B----4-:R-:W-:-:S03]  /*6f0d0*/  IMAD.X R25, R19, 0x1, R4, P4 ;  /* 0x0000000113197824 */ /* 0x010fc600020e0604 */
[----:B------:R4:W-:Y:S04]  /*6f0e0*/  STL [R1+0x834], R21 ;  /* 0x0008341501007387 */ /* 0x0009e80000100800 */
[----:B----4-:R-:W4:Y:S01]  /*6f0f0*/  LDL.LU.64 R20, [R1+0x2ed8] ;  /* 0x002ed80001147983 */ /* 0x010f220000300a00 */
[----:B---3--:R-:W-:-:S05]  /*6f100*/  IADD3 R10, P2, PT, R14, R8, RZ ;  /* 0x000000080e0a7210 */ /* 0x008fca0007f5e0ff */
[----:B------:R-:W-:Y:S04]  /*6f110*/  STL [R1+0x2eb0], R10 ;  /* 0x002eb00a01007387 */ /* 0x000fe80000100800 */
[----:B------:R3:W-:Y:S04]  /*6f120*/  STL [R1+0x2eb4], R11 ;  /* 0x002eb40b01007387 */ /* 0x0007e80000100800 */
[----:B---3--:R0:W3:Y:S04]  /*6f130*/  LDL.64 R10, [R1+0x7f0] ;  /* 0x0007f000010a7983 */ /* 0x0080e80000100a00 */
[----:B------:R0:W-:Y:S04]  /*6f140*/  STL [R1+0x2e88], R8 ;  /* 0x002e880801007387 */ /* 0x0001e80000100800 */
[----:B0-----:R-:W2:Y:S04]  /*6f150*/  LDL.LU R8, [R1+0x20] ;  /* 0x0000200001087983 */ /* 0x001ea80000300800 */
[----:B------:R0:W-:Y:S04]  /*6f160*/  STL.64 [R1+0x810], R24 ;  /* 0x0008101801007387 */ /* 0x0001e80000100a00 */
[----:B0-----:R-:W3:Y:S01]  /*6f170*/  LDL.LU.64 R24, [R1+0x2ed0] ;  /* 0x002ed00001187983 */ /* 0x001ee20000300a00 */
[----:B------:R-:W-:-:S03]  /*6f180*/  SHF.R.S32.HI R18, RZ, 0x1f, R14 ;  /* 0x0000001fff127819 */ /* 0x000fc6000001140e */
[----:B------:R-:W-:Y:S01]  /*6f190*/  STL.64 [R1+0x2ea0], R4 ;  /* 0x002ea00401007387 */ /* 0x000fe20000100a00 */
[----:B--2---:R-:W-:-:S03]  /*6f1a0*/  IADD3 R14, P4, PT, R8, R16, RZ ;  /* 0x00000010080e7210 */ /* 0x004fc60007f9e0ff */
[----:B---3--:R0:W-:Y:S04]  /*6f1b0*/  STL.64 [R1+0x2e90], R24 ;  /* 0x002e901801007387 */ /* 0x0081e80000100a00 */
[----:B0-----:R0:W2:Y:S04]  /*6f1c0*/  LDL.64 R24, [R1+0x808] ;  /* 0x0008080001187983 */ /* 0x0010a80000100a00 */
[----:B------:R3:W-:Y:S04]  /*6f1d0*/  STL [R1+0x7e0], R14 ;  /* 0x0007e00e01007387 */ /* 0x0007e80000100800 */
[----:B---3--:R-:W2:Y:S02]  /*6f1e0*/  LDL.LU.64 R14, [R1+0x2ec8] ;  /* 0x002ec800010e7983 */ /* 0x008ea40000300a00 */
[----:B--2---:R-:W-:-:S02]  /*6f1f0*/  IMAD.X R25, R19, 0x1, R14, P3 ;  /* 0x0000000113197824 */ /* 0x004fc400018e060e */
[----:B------:R-:W-:-:S03]  /*6f200*/  IMAD.X R7, R19, 0x1, R15, P1 ;  /* 0x0000000113077824 */ /* 0x000fc600008e060f */
[----:B------:R-:W-:Y:S04]  /*6f210*/  STL [R1+0x80c], R25 ;  /* 0x00080c1901007387 */ /* 0x000fe80000100800 */
[----:B----4-:R-:W-:Y:S04]  /*6f220*/  STL.64 [R1+0x2e80], R20 ;  /* 0x002e801401007387 */ /* 0x010fe80000100a00 */
[----:B------:R2:W-:Y:S04]  /*6f230*/  STL [R1+0x2e98], R21 ;  /* 0x002e981501007387 */ /* 0x0005e80000100800 */
[----:B--2---:R0:W2:Y:S04]  /*6f240*/  LDL.64 R20, [R1+0x7e0] ;  /* 0x0007e00001147983 */ /* 0x0040a80000100a00 */
[----:B------:R3:W-:Y:S04]  /*6f250*/  STL.64 [R1+0x800], R6 ;  /* 0x0008000601007387 */ /* 0x0007e80000100a00 */
[----:B---3--:R-:W3:Y:S04]  /*6f260*/  LDL.LU.64 R6, [R1+0x2ec0] ;  /* 0x002ec00001067983 */ /* 0x008ee80000300a00 */
[----:B------:R4:W-:Y:S04]  /*6f270*/  STL.64 [R1+0x2e70], R14 ;  /* 0x002e700e01007387 */ /* 0x0009e80000100a00 */
[----:B----4-:R-:W4:Y:S01]  /*6f280*/  LDL R14, [R1+0x24] ;  /* 0x00002400010e7983 */ /* 0x010f220000100800 */
[----:B---3--:R-:W-:-:S05]  /*6f290*/  IADD3 R12, P1, PT, R8, R6, RZ ;  /* 0x00000006080c7210 */ /* 0x008fca0007f3e0ff */
[----:B------:R3:W-:Y:S04]  /*6f2a0*/  STL [R1+0x7d0], R12 ;  /* 0x0007d00c01007387 */ /* 0x0007e80000100800 */
[----:B---3--:R-:W3:Y:S02]  /*6f2b0*/  LDL.LU.64 R12, [R1+0x2eb8] ;  /* 0x002eb800010c7983 */ /* 0x008ee40000300a00 */
[----:B---3--:R-:W-:Y:S01]  /*6f2c0*/  IMAD.X R11, R19, 0x1, R12, P0 ;  /* 0x00000001130b7824 */ /* 0x008fe200000e060c */
[----:B------:R-:W-:-:S04]  /*6f2d0*/  IADD3 R10, P0, PT, R8, R9, RZ ;  /* 0x00000009080a7210 */ /* 0x000fc80007f1e0ff */
[----:B------:R3:W-:Y:S04]  /*6f2e0*/  STL [R1+0x7f4], R11 ;  /* 0x0007f40b01007387 */ /* 0x0007e80000100800 */
[----:B---3--:R0:W3:Y:S04]  /*6f2f0*/  LDL.LU R11, [R1+0x2eb4] ;  /* 0x002eb400010b7983 */ /* 0x0080e80000300800 */
[----:B------:R0:W-:Y:S04]  /*6f300*/  STL [R1+0x7c8], R10 ;  /* 0x0007c80a01007387 */ /* 0x0001e80000100800 */
[----:B0-----:R-:W2:Y:S01]  /*6f310*/  LDL.LU R10, [R1+0x2eb0] ;  /* 0x002eb000010a7983 */ /* 0x001ea20000300800 */
[----:B---3--:R-:W-:-:S05]  /*6f320*/  IMAD.X R11, R18, 0x1, R7, P2 ;  /* 0x00000001120b7824 */ /* 0x008fca00010e0607 */
[----:B--2---:R0:W-:Y:S04]  /*6f330*/  STL.64 [R1+0x7e8], R10 ;  /* 0x0007e80a01007387 */ /* 0x0041e80000100a00 */
[----:B0-----:R-:W2:Y:S04]  /*6f340*/  LDL.LU.64 R10, [R1+0x2ea8] ;  /* 0x002ea800010a7983 */ /* 0x001ea80000300a00 */
[----:B------:R-:W-:Y:S01]  /*6f350*/  STL.64 [R1+0x2e60], R6 ;  /* 0x002e600601007387 */ /* 0x000fe20000100a00 */
[----:B--2---:R-:W-:-:S05]  /*6f360*/  IADD3 R4, P2, PT, R8, R10, RZ ;  /* 0x0000000a08047210 */ /* 0x004fca0007f5e0ff */
[----:B------:R0:W-:Y:S04]  /*6f370*/  STL [R1+0x7c0], R4 ;  /* 0x0007c00401007387 */ /* 0x0001e80000100800 */
[----:B0-----:R-:W2:Y:S02]  /*6f380*/  LDL.LU.64 R4, [R1+0x2ea0] ;  /* 0x002ea00001047983 */ /* 0x001ea40000300a00 */
[----:B--2---:R-:W-:Y:S01]  /*6f390*/  IMAD.X R21, R18, 0x1, R5, P4 ;  /* 0x0000000112157824 */ /* 0x004fe200020e0605 */
[----:B------:R-:W-:-:S04]  /*6f3a0*/  IADD3 R6, P4, PT, R8, R11, RZ ;  /* 0x0000000b08067210 */ /* 0x000fc80007f9e0ff */
[----:B------:R0:W-:Y:S04]  /*6f3b0*/  STL [R1+0x7e4], R21 ;  /* 0x0007e41501007387 */ /* 0x0001e80000100800 */
[----:B0-----:R0:W2:Y:S04]  /*6f3c0*/  LDL.LU R21, [R1+0x2e98] ;  /* 0x002e980001157983 */ /* 0x0010a80000300800 */
[----:B------:R-:W-:Y:S04]  /*6f3d0*/  STL [R1+0x2e68], R6 ;  /* 0x002e680601007387 */ /* 0x000fe80000100800 */
[----:B------:R3:W-:Y:S04]  /*6f3e0*/  STL [R1+0x2e6c], R7 ;  /* 0x002e6c0701007387 */ /* 0x0007e80000100800 */
[----:B---3--:R-:W3:Y:S01]  /*6f3f0*/  LDL.64 R6, [R1+0x7c0] ;  /* 0x0007c00001067983 */ /* 0x008ee20000100a00 */
[----:B------:R-:W-:-:S05]  /*6f400*/  IADD3 R24, P3, PT, R8, R2, RZ ;  /* 0x0000000208187210 */ /* 0x000fca0007f7e0ff */
[----:B------:R-:W-:Y:S01]  /*6f410*/  IMAD.X R25, R18, 0x1, R3, P3 ;  /* 0x0000000112197824 */ /* 0x000fe200018e0603 */
[----:B---3--:R3:W-:Y:S04]  /*6f420*/  STL [R1+0x2e78], R6 ;  /* 0x002e780601007387 */ /* 0x0087e80000100800 */
[----:B---3--:R0:W3:Y:S04]  /*6f430*/  LDL.64 R6, [R1+0x7c8] ;  /* 0x0007c80001067983 */ /* 0x0080e80000100a00 */
[----:B------:R0:W-:Y:S04]  /*6f440*/  STL.64 [R1+0x2e50], R10 ;  /* 0x002e500a01007387 */ /* 0x0001e80000100a00 */
[----:B0-----:R0:W2:Y:S04]  /*6f450*/  LDL.64 R10, [R1+0x7d0] ;  /* 0x0007d000010a7983 */ /* 0x0010a80000100a00 */
[----:B------:R0:W-:Y:S04]  /*6f460*/  STL.64 [R1+0x7d8], R24 ;  /* 0x0007d81801007387 */ /* 0x0001e80000100a00 */
[----:B0-----:R-:W2:Y:S01]  /*6f470*/  LDL.LU.64 R24, [R1+0x2e90] ;  /* 0x002e900001187983 */ /* 0x001ea20000300a00 */
[----:B------:R-:W-:-:S03]  /*6f480*/  IADD3 R20, P3, PT, R8, R13, RZ ;  /* 0x0000000d08147210 */ /* 0x000fc60007f7e0ff */
[----:B--2---:R-:W-:Y:S04]  /*6f490*/  STL.64 [R1+0x2e58], R24 ;  /* 0x002e581801007387 */ /* 0x004fe80000100a00 */
[----:B------:R-:W2:Y:S04]  /*6f4a0*/  LDL.LU R8, [R1+0x2e88] ;  /* 0x002e880001087983 */ /* 0x000ea80000300800 */
[----:B------:R0:W-:Y:S04]  /*6f4b0*/  STL [R1+0x798], R20 ;  /* 0x0007981401007387 */ /* 0x0001e80000100800 */
[----:B0-----:R-:W2:Y:S01]  /*6f4c0*/  LDL.LU.64 R20, [R1+0x2e80] ;  /* 0x002e800001147983 */ /* 0x001ea20000300a00 */
[----:B------:R-:W-:-:S02]  /*6f4d0*/  IMAD.X R11, R18, 0x1, R0, P1 ;  /* 0x00000001120b7824 */ /* 0x000fc400008e0600 */
[----:B---3--:R-:W-:Y:S01]  /*6f4e0*/  IMAD.X R7, R18, 0x1, R4, P0 ;  /* 0x0000000112077824 */ /* 0x008fe200000e0604 */
[----:B----4-:R-:W-:Y:S02]  /*6f4f0*/  SHF.R.S32.HI R19, RZ, 0x1f, R14 ;  /* 0x0000001fff137819 */ /* 0x010fe4000001140e */
[----:B------:R-:W-:Y:S01]  /*6f500*/  STL [R1+0x7d4], R11 ;  /* 0x0007d40b01007387 */ /* 0x000fe20000100800 */
[C---:B--2---:R-:W-:Y:S02]  /*6f510*/  IADD3 R10, P1, PT, R14.reuse, R8, RZ ;  /* 0x000000080e0a7210 */ /* 0x044fe40007f3e0ff */
[----:B------:R-:W-:Y:S01]  /*6f520*/  IADD3 R14, P0, PT, R14, R16, RZ ;  /* 0x000000100e0e7210 */ /* 0x000fe20007f1e0ff */
[----:B------:R-:W-:Y:S04]  /*6f530*/  STL.64 [R1+0x2e48], R20 ;  /* 0x002e481401007387 */ /* 0x000fe80000100a00 */
[----:B------:R-:W-:Y:S04]  /*6f540*/  STL [R1+0x7cc], R7 ;  /* 0x0007cc0701007387 */ /* 0x000fe80000100800 */
[----:B------:R0:W2:Y:S04]  /*6f550*/  LDL.LU R6, [R1+0x2e78] ;  /* 0x002e780001067983 */ /* 0x0000a80000300800 */
[----:B------:R3:W-:Y:S04]  /*6f560*/  STL [R1+0x788], R14 ;  /* 0x0007880e01007387 */ /* 0x0007e80000100800 */
[----:B---3--:R-:W3:Y:S04]  /*6f570*/  LDL.LU.64 R14, [R1+0x2e70] ;  /* 0x002e7000010e7983 */ /* 0x008ee80000300a00 */
[----:B------:R4:W-:Y:S04]  /*6f580*/  STL [R1+0x2e40], R16 ;  /* 0x002e401001007387 */ /* 0x0009e80000100800 */
[----:B----4-:R-:W2:Y:S01]  /*6f590*/  LDL.LU R16, [R1+0x24] ;  /* 0x0000240001107983 */ /* 0x010ea20000300800 */
[----:B---3--:R-:W-:-:S05]  /*6f5a0*/  IMAD.X R7, R18, 0x1, R14, P2 ;  /* 0x0000000112077824 */ /* 0x008fca00010e060e */
[----:B------:R3:W-:Y:S01]  /*6f5b0*/  STL [R1+0x7c4], R7 ;  /* 0x0007c40701007387 */ /* 0x0007e20000100800 */
[----:B--2---:R-:W-:-:S03]  /*6f5c0*/  IADD3 R6, P2, PT, R16, R2, RZ ;  /* 0x0000000210067210 */ /* 0x004fc60007f5e0ff */
[----:B---3--:R0:W2:Y:S04]  /*6f5d0*/  LDL.LU R7, [R1+0x2e6c] ;  /* 0x002e6c0001077983 */ /* 0x0080a80000300800 */
[----:B------:R3:W-:Y:S04]  /*6f5e0*/  STL [R1+0x780], R6 ;  /* 0x0007800601007387 */ /* 0x0007e80000100800 */
[----:B---3--:R-:W3:Y:S01]  /*6f5f0*/  LDL.LU R6, [R1+0x2e68] ;  /* 0x002e680001067983 */ /* 0x008ee20000300800 */
[----:B--2---:R-:W-:-:S05]  /*6f600*/  IMAD.X R7, R18, 0x1, R15, P4 ;  /* 0x0000000112077824 */ /* 0x004fca00020e060f */
[----:B---3--:R2:W-:Y:S04]  /*6f610*/  STL.64 [R1+0x7b8], R6 ;  /* 0x0007b80601007387 */ /* 0x0085e80000100a00 */
[----:B--2---:R-:W2:Y:S04]  /*6f620*/  LDL.LU.64 R6, [R1+0x2e60] ;  /* 0x002e600001067983 */ /* 0x004ea80000300a00 */
[----:B------:R-:W-:Y:S04]  /*6f630*/  STL.64 [R1+0x2e28], R14 ;  /* 0x002e280e01007387 */ /* 0x000fe80000100a00 */
[----:B------:R3:W-:Y:S04]  /*6f640*/  STL [R1+0x2e30], R15 ;  /* 0x002e300f01007387 */ /* 0x0007e80000100800 */
[----:B---3--:R0:W3:Y:S01]  /*6f650*/  LDL.64 R14, [R1+0x798] ;  /* 0x00079800010e7983 */ /* 0x0080e20000100a00 */
[----:B--2---:R-:W-:Y:S01]  /*6f660*/  IADD3 R24, P4, PT, R16, R6, RZ ;  /* 0x0000000610187210 */ /* 0x004fe20007f9e0ff */
[----:B------:R-:W-:-:S04]  /*6f670*/  IMAD.X R11, R19, 0x1, R7, P1 ;  /* 0x00000001130b7824 */ /* 0x000fc800008e0607 */
[----:B------:R2:W-:Y:S01]  /*6f680*/  STL [R1+0x778], R24 ;  /* 0x0007781801007387 */ /* 0x0005e20000100800 */
[----:B---3--:R-:W-:-:S03]  /*6f690*/  IMAD.X R15, R18, 0x1, R12, P3 ;  /* 0x00000001120f7824 */ /* 0x008fc600018e060c */
[----:B--2---:R-:W2:Y:S04]  /*6f6a0*/  LDL.LU.64 R24, [R1+0x2e58] ;  /* 0x002e580001187983 */ /* 0x004ea80000300a00 */
[----:B------:R-:W-:Y:S01]  /*6f6b0*/  STL [R1+0x79c], R15 ;  /* 0x00079c0f01007387 */ /* 0x000fe20000100800 */
[----:B------:R-:W-:-:S03]  /*6f6c0*/  IADD3 R14, P3, PT, R16, R9, RZ ;  /* 0x00000009100e7210 */ /* 0x000fc60007f7e0ff */
[----:B------:R3:W-:Y:S04]  /*6f6d0*/  STL.64 [R1+0x2e38], R8 ;  /* 0x002e380801007387 */ /* 0x0007e80000100a00 */
[----:B---3--:R0:W3:Y:S04]  /*6f6e0*/  LDL.64 R8, [R1+0x778] ;  /* 0x0007780001087983 */ /* 0x0080e80000100a00 */
[----:B------:R4:W-:Y:S04]  /*6f6f0*/  STL.64 [R1+0x790], R10 ;  /* 0x0007900a01007387 */ /* 0x0009e80000100a00 */
[----:B----4-:R-:W4:Y:S04]  /*6f700*/  LDL.LU.64 R10, [R1+0x2e50] ;  /* 0x002e5000010a7983 */ /* 0x010f280000300a00 */
[----:B------:R0:W-:Y:S04]  /*6f710*/  STL.64 [R1+0x2e20], R6 ;  /* 0x002e200601007387 */ /* 0x0001e80000100a00 */
[----:B0-----:R0:W3:Y:S04]  /*6f720*/  LDL.64 R6, [R1+0x788] ;  /* 0x0007880001067983 */ /* 0x0010e80000100a00 */
[----:B--2---:R2:W-:Y:S04]  /*6f730*/  STL.64 [R1+0x2e18], R24 ;  /* 0x002e181801007387 */ /* 0x0045e80000100a00 */
[----:B--2---:R0:W2:Y:S01]  /*6f740*/  LDL.64 R24, [R1+0x780] ;  /* 0x0007800001187983 */ /* 0x0040a20000100a00 */
[----:B----4-:R-:W-:-:S05]  /*6f750*/  IADD3 R20, P1, PT, R16, R10, RZ ;  /* 0x0000000a10147210 */ /* 0x010fca0007f3e0ff */
[----:B------:R4:W-:Y:S04]  /*6f760*/  STL [R1+0x768], R20 ;  /* 0x0007681401007387 */ /* 0x0009e80000100800 */
[----:B----4-:R-:W4:Y:S01]  /*6f770*/  LDL.LU.64 R20, [R1+0x2e48] ;  /* 0x002e480001147983 */ /* 0x010f220000300a00 */
[C---:B---3--:R-:W-:Y:S02]  /*6f780*/  IMAD.X R7, R19.reuse, 0x1, R5, P0 ;  /* 0x0000000113077824 */ /* 0x048fe400000e0605 */
[----:B------:R-:W-:-:S03]  /*6f790*/  IMAD.X R9, R19, 0x1, R0, P4 ;  /* 0x0000000113097824 */ /* 0x000fc600020e0600 */
[----:B------:R-:W-:Y:S04]  /*6f7a0*/  STL [R1+0x78c], R7 ;  /* 0x00078c0701007387 */ /* 0x000fe80000100800 */
[----:B------:R-:W-:Y:S01]  /*6f7b0*/  STL.64 [R1+0x2e08], R10 ;  /* 0x002e080a01007387 */ /* 0x000fe20000100a00 */
[C---:B------:R-:W-:Y:S01]  /*6f7c0*/  IADD3 R6, P0, PT, R16.reuse, R11, RZ ;  /* 0x0000000b10067210 */ /* 0x040fe20007f1e0ff */
[----:B--2---:R-:W-:Y:S01]  /*6f7d0*/  IMAD.X R25, R19, 0x1, R3, P2 ;  /* 0x0000000113197824 */ /* 0x004fe200010e0603 */
[----:B------:R-:W-:-:S04]  /*6f7e0*/  IADD3 R24, P2, PT, R16, R13, RZ ;  /* 0x0000000d10187210 */ /* 0x000fc80007f5e0ff */
[----:B------:R-:W-:Y:S04]  /*6f7f0*/  STL [R1+0x784], R25 ;  /* 0x0007841901007387 */ /* 0x000fe80000100800 */
[----:B----4-:R2:W-:Y:S04]  /*6f800*/  STL.64 [R1+0x2df0], R20 ;  /* 0x002df01401007387 */ /* 0x0105e80000100a00 */
[----:B--2---:R-:W2:Y:S04]  /*6f810*/  LDL.LU R20, [R1+0x28] ;  /* 0x0000280001147983 */ /* 0x004ea80000300800 */
[----:B------:R-:W3:Y:S04]  /*6f820*/  LDL.LU R16, [R1+0x2e40] ;  /* 0x002e400001107983 */ /* 0x000ee80000300800 */
[----:B------:R4:W-:Y:S04]  /*6f830*/  STL [R1+0x77c], R9 ;  /* 0x00077c0901007387 */ /* 0x0009e80000100800 */
[----:B----4-:R-:W2:Y:S01]  /*6f840*/  LDL.LU.64 R8, [R1+0x2e38] ;  /* 0x002e380001087983 */ /* 0x010ea20000300a00 */
[----:B------:R-:W-:-:S03]  /*6f850*/  IMAD.X R15, R19, 0x1, R4, P3 ;  /* 0x00000001130f7824 */ /* 0x000fc600018e0604 */
[----:B------:R4:W-:Y:S04]  /*6f860*/  STL.64 [R1+0x2df8], R26 ;  /* 0x002df81a01007387 */ /* 0x0009e80000100a00 */
[----:B----4-:R0:W4:Y:S01]  /*6f870*/  LDL.64 R26, [R1+0x768] ;  /* 0x00076800011a7983 */ /* 0x0101220000100a00 */
[----:B--2---:R-:W-:-:S05]  /*6f880*/  IADD3 R10, P4, PT, R20, R8, RZ ;  /* 0x00000008140a7210 */ /* 0x004fca0007f9e0ff */
[----:B------:R-:W-:Y:S04]  /*6f890*/  STL [R1+0x2e10], R10 ;  /* 0x002e100a01007387 */ /* 0x000fe80000100800 */
[----:B------:R2:W-:Y:S04]  /*6f8a0*/  STL.64 [R1+0x770], R14 ;  /* 0x0007700e01007387 */ /* 0x0005e80000100a00 */
[----:B--2---:R0:W2:Y:S01]  /*6f8b0*/  LDL.LU R15, [R1+0x2e30] ;  /* 0x002e3000010f7983 */ /* 0x0040a20000300800 */
[----:B---3--:R-:W-:-:S03]  /*6f8c0*/  IADD3 R14, P3, PT, R20, R16, RZ ;  /* 0x00000010140e7210 */ /* 0x008fc60007f7e0ff */
[----:B------:R-:W-:Y:S04]  /*6f8d0*/  STL.64 [R1+0x2e00], R4 ;  /* 0x002e000401007387 */ /* 0x000fe80000100a00 */
[----:B------:R2:W-:Y:S04]  /*6f8e0*/  STL [R1+0x748], R14 ;  /* 0x0007480e01007387 */ /* 0x0005e80000100800 */
[----:B--2---:R-:W4:Y:S01]  /*6f8f0*/  LDL.LU.64 R14, [R1+0x2e28] ;  /* 0x002e2800010e7983 */ /* 0x004f220000300a00 */
[C---:B------:R-:W-:Y:S01]  /*6f900*/  IMAD.X R25, R19.reuse, 0x1, R12, P2 ;  /* 0x0000000113197824 */ /* 0x040fe200010e060c */
[----:B------:R-:W-:Y:S01]  /*6f910*/  IADD3 R10, P2, PT, R20, R9, RZ ;  /* 0x00000009140a7210 */ /* 0x000fe20007f5e0ff */
[----:B----4-:R-:W-:-:S02]  /*6f920*/  IMAD.X R27, R19, 0x1, R14, P1 ;  /* 0x00000001131b7824 */ /* 0x010fc400008e060e */
[----:B------:R-:W-:-:S03]  /*6f930*/  IMAD.X R7, R19, 0x1, R15, P0 ;  /* 0x0000000113077824 */ /* 0x000fc600000e060f */
[----:B------:R-:W-:Y:S04]  /*6f940*/  STL [R1+0x76c], R27 ;  /* 0x00076c1b01007387 */ /* 0x000fe80000100800 */
[----:B------:R2:W-:Y:S04]  /*6f950*/  STL.64 [R1+0x760], R6 ;  /* 0x0007600601007387 */ /* 0x0005e80000100a00 */
[----:B--2---:R-:W2:Y:S04]  /*6f960*/  LDL.LU.64 R6, [R1+0x2e20] ;  /* 0x002e200001067983 */ /* 0x004ea80000300a00 */
[----:B------:R-:W-:Y:S04]  /*6f970*/  STL.64 [R1+0x2de8], R14 ;  /* 0x002de80e01007387 */ /* 0x000fe80000100a00 */
[----:B------:R3:W-:Y:S04]  /*6f980*/  STL.64 [R1+0x758], R24 ;  /* 0x0007581801007387 */ /* 0x0007e80000100a00 */
[----:B---3--:R-:W3:Y:S04]  /*6f990*/  LDL.LU.64 R24, [R1+0x2e18] ;  /* 0x002e180001187983 */ /* 0x008ee80000300a00 */
[----:B------:R4:W-:Y:S04]  /*6f9a0*/  STL [R1+0x718], R10 ;  /* 0x0007180a01007387 */ /* 0x0009e80000100800 */
[----:B----4-:R-:W4:Y:S01]  /*6f9b0*/  LDL.LU R10, [R1+0x2e10] ;  /* 0x002e1000010a7983 */ /* 0x010f220000300800 */
[----:B------:R-:W-:-:S05]  /*6f9c0*/  SHF.R.S32.HI R18, RZ, 0x1f, R20 ;  /* 0x0000001fff127819 */ /* 0x000fca0000011414 */
[----:B--2---:R-:W-:-:S05]  /*6f9d0*/  IMAD.X R11, R18, 0x1, R7, P4 ;  /* 0x00000001120b7824 */ /* 0x004fca00020e0607 */
[----:B----4-:R2:W-:Y:S04]  /*6f9e0*/  STL.64 [R1+0x750], R10 ;  /* 0x0007500a01007387 */ /* 0x0105e80000100a00 */
[----:B--2---:R-:W2:Y:S01]  /*6f9f0*/  LDL.LU.64 R10, [R1+0x2e08] ;  /* 0x002e0800010a7983 */ /* 0x004ea20000300a00 */
[----:B------:R-:W-:-:S03]  /*6fa00*/  IADD3 R14, P0, PT, R20, R6, RZ ;  /* 0x00000006140e7210 */ /* 0x000fc60007f1e0ff */
[----:B------:R4:W-:Y:S04]  /*6fa10*/  STL.64 [R1+0x2de0], R6 ;  /* 0x002de00601007387 */ /* 0x0009e80000100a00 */
[----:B----4-:R0:W4:Y:S01]  /*6fa20*/  LDL.64 R6, [R1+0x748] ;  /* 0x0007480001067983 */ /* 0x0101220000100a00 */
[----:B--2---:R-:W-:-:S05]  /*6fa30*/  IADD3 R4, P4, PT, R20, R10, RZ ;  /* 0x0000000a14047210 */ /* 0x004fca0007f9e0ff */
[----:B------:R2:W-:Y:S04]  /*6fa40*/  STL [R1+0x710], R4 ;  /* 0x0007100401007387 */ /* 0x0005e80000100800 */
[----:B--2---:R-:W4:Y:S01]  /*6fa50*/  LDL.LU.64 R4, [R1+0x2e00] ;  /* 0x002e000001047983 */ /* 0x004f220000300a00 */
[----:B------:R-:W-:-:S05]  /*6fa60*/  IADD3 R26, P1, PT, R20, R2, RZ ;  /* 0x00000002141a7210 */ /* 0x000fca0007f3e0ff */
[C---:B------:R-:W-:Y:S02]  /*6fa70*/  IMAD.X R27, R18.reuse, 0x1, R3, P1 ;  /* 0x00000001121b7824 */ /* 0x040fe400008e0603 */
[----:B----4-:R-:W-:Y:S01]  /*6fa80*/  IMAD.X R7, R18, 0x1, R5, P3 ;  /* 0x0000000112077824 */ /* 0x010fe200018e0605 */
[C---:B------:R-:W-:Y:S02]  /*6fa90*/  IADD3 R6, P3, PT, R20.reuse, R11, RZ ;  /* 0x0000000b14067210 */ /* 0x040fe40007f7e0ff */
[----:B------:R-:W-:Y:S02]  /*6faa0*/  IADD3 R20, P1, PT, R20, R13, RZ ;  /* 0x0000000d14147210 */ /* 0x000fe40007f3e0ff */
[----:B------:R-:W-:Y:S04]  /*6fab0*/  STL [R1+0x74c], R7 ;  /* 0x00074c0701007387 */ /* 0x000fe80000100800 */
[----:B------:R-:W-:Y:S04]  /*6fac0*/  STL.64 [R1+0x2dc0], R10 ;  /* 0x002dc00a01007387 */ /* 0x000fe80000100a00 */
[----:B------:R2:W-:Y:S04]  /*6fad0*/  STL.64 [R1+0x740], R26 ;  /* 0x0007401a01007387 */ /* 0x0005e80000100a00 */
[----:B--2---:R-:W2:Y:S04]  /*6fae0*/  LDL.LU.64 R26, [R1+0x2df8] ;  /* 0x002df800011a7983 */ /* 0x004ea80000300a00 */
[----:B------:R4:W-:Y:S04]  /*6faf0*/  STL [R1+0x700], R20 ;  /* 0x0007001401007387 */ /* 0x0009e80000100800 */
[----:B----4-:R-:W4:Y:S01]  /*6fb00*/  LDL.LU.64 R20, [R1+0x2df0] ;  /* 0x002df00001147983 */ /* 0x010f220000300a00 */
[----:B------:R-:W-:-:S03]  /*6fb10*/  IMAD.X R15, R18, 0x1, R0, P0 ;  /* 0x00000001120f7824 */ /* 0x000fc600000e0600 */
[----:B------:R-:W-:Y:S04]  /*6fb20*/  STL.64 [R1+0x2dd8], R12 ;  /* 0x002dd80c01007387 */ /* 0x000fe80000100a00 */
[----:B----4-:R4:W-:Y:S04]  /*6fb30*/  STL.64 [R1+0x2da8], R20 ;  /* 0x002da81401007387 */ /* 0x0109e80000100a00 */
[----:B----4-:R-:W4:Y:S04]  /*6fb40*/  LDL.LU R20, [R1+0x38] ;  /* 0x0000380001147983 */ /* 0x010f280000300800 */
[----:B------:R0:W-:Y:S04]  /*6fb50*/  STL.64 [R1+0x738], R14 ;  /* 0x0007380e01007387 */ /* 0x0001e80000100a00 */
[----:B0-----:R-:W3:Y:S04]  /*6fb60*/  LDL.LU.64 R14, [R1+0x2de8] ;  /* 0x002de800010e7983 */ /* 0x001ee80000300a00 */
[----:B--2---:R0:W-:Y:S04]  /*6fb70*/  STL.64 [R1+0x2db0], R26 ;  /* 0x002db01a01007387 */ /* 0x0041e80000100a00 */
[----:B0-----:R0:W2:Y:S04]  /*6fb80*/  LDL.64 R26, [R1+0x710] ;  /* 0x00071000011a7983 */ /* 0x0010a80000100a00 */
[----:B------:R0:W-:Y:S04]  /*6fb90*/  STL.64 [R1+0x2db8], R22 ;  /* 0x002db81601007387 */ /* 0x0001e80000100a00 */
[----:B0-----:R0:W2:Y:S04]  /*6fba0*/  LDL.64 R22, [R1+0x718] ;  /* 0x0007180001167983 */ /* 0x0010a80000100a00 */
[----:B------:R0:W-:Y:S01]  /*6fbb0*/  STL.64 [R1+0x2dd0], R8 ;  /* 0x002dd00801007387 */ /* 0x0001e20000100a00 */
[----:B----4-:R-:W-:-:S03]  /*6fbc0*/  IADD3 R10, P0, PT, R20, R8, RZ ;  /* 0x00000008140a7210 */ /* 0x010fc60007f1e0ff */
[----:B0-----:R0:W4:Y:S04]  /*6fbd0*/  LDL.64 R8, [R1+0x700] ;  /* 0x0007000001087983 */ /* 0x0011280000100a00 */
[----:B------:R-:W-:Y:S01]  /*6fbe0*/  STL [R1+0x2dc8], R10 ;  /* 0x002dc80a01007387 */ /* 0x000fe20000100800 */
[C---:B---3--:R-:W-:Y:S02]  /*6fbf0*/  IMAD.X R7, R18.reuse, 0x1, R15, P3 ;  /* 0x0000000112077824 */ /* 0x048fe400018e060f */
[C---:B--2---:R-:W-:Y:S02]  /*6fc00*/  IMAD.X R27, R18.reuse, 0x1, R14, P4 ;  /* 0x00000001121b7824 */ /* 0x044fe400020e060e */
[----:B------:R-:W-:-:S05]  /*6fc10*/  IMAD.X R23, R18, 0x1, R4, P2 ;  /* 0x0000000112177824 */ /* 0x000fca00010e0604 */
[----:B------:R-:W-:Y:S04]  /*6fc20*/  STL [R1+0x71c], R23 ;  /* 0x00071c1701007387 */ /* 0x000fe80000100800 */
[----:B------:R-:W-:Y:S04]  /*6fc30*/  STL [R1+0x714], R27 ;  /* 0x0007141b01007387 */ /* 0x000fe80000100800 */
[----:B------:R2:W-:Y:S04]  /*6fc40*/  STL.64 [R1+0x708], R6 ;  /* 0x0007080601007387 */ /* 0x0005e80000100a00 */
[----:B--2---:R-:W2:Y:S02]  /*6fc50*/  LDL.LU.64 R6, [R1+0x2de0] ;  /* 0x002de00001067983 */ /* 0x004ea40000300a00 */
[----:B--2---:R-:W-:-:S05]  /*6fc60*/  IADD3 R12, P3, PT, R20, R6, RZ ;  /* 0x00000006140c7210 */ /* 0x004fca0007f7e0ff */
[----:B------:R2:W-:Y:S04]  /*6fc70*/  STL [R1+0x6e0], R12 ;  /* 0x0006e00c01007387 */ /* 0x0005e80000100800 */
[----:B--2---:R-:W4:Y:S02]  /*6fc80*/  LDL.LU.64 R12, [R1+0x2dd8] ;  /* 0x002dd800010c7983 */ /* 0x004f240000300a00 */
[----:B----4-:R-:W-:-:S05]  /*6fc90*/  IMAD.X R9, R18, 0x1, R12, P1 ;  /* 0x0000000112097824 */ /* 0x010fca00008e060c */
[----:B------:R2:W-:Y:S04]  /*6fca0*/  STL [R1+0x704], R9 ;  /* 0x0007040901007387 */ /* 0x0005e80000100800 */
[----:B--2---:R-:W2:Y:S04]  /*6fcb0*/  LDL.LU.64 R8, [R1+0x2dd0] ;  /* 0x002dd00001087983 */ /* 0x004ea80000300a00 */
[----:B------:R-:W3:Y:S01]  /*6fcc0*/  LDL R18, [R1+0x3c] ;  /* 0x00003c0001127983 */ /* 0x000ee20000100800 */
[----:B------:R-:W-:Y:S02]  /*6fcd0*/  SHF.R.S32.HI R19, RZ, 0x1f, R20 ;  /* 0x0000001fff137819 */ /* 0x000fe40000011414 */
[----:B--2---:R-:W-:-:S05]  /*6fce0*/  IADD3 R10, P1, PT, R20, R9, RZ ;  /* 0x00000009140a7210 */ /* 0x004fca0007f3e0ff */
[----:B------:R2:W-:Y:S04]  /*6fcf0*/  STL [R1+0x6d8], R10 ;  /* 0x0006d80a01007387 */ /* 0x0005e80000100800 */
[----:B--2---:R-:W2:Y:S01]  /*6fd00*/  LDL.LU R10, [R1+0x2dc8] ;  /* 0x002dc800010a7983 */ /* 0x004ea20000300800 */
[----:B------:R-:W-:Y:S01]  /*6fd10*/  IMAD.X R11, R19, 0x1, R7, P0 ;  /* 0x00000001130b7824 */ /* 0x000fe200000e0607 */
[----:B------:R-:W-:-:S04]  /*6fd20*/  IADD3 R22, P2, PT, R20, R16, RZ ;  /* 0x0000001014167210 */ /* 0x000fc80007f5e0ff */
[----:B--2---:R2:W-:Y:S04]  /*6fd30*/  STL.64 [R1+0x6f8], R10 ;  /* 0x0006f80a01007387 */ /* 0x0045e80000100a00 */
[----:B--2---:R-:W2:Y:S04]  /*6fd40*/  LDL.LU.64 R10, [R1+0x2dc0] ;  /* 0x002dc000010a7983 */ /* 0x004ea80000300a00 */
[----:B------:R2:W-:Y:S01]  /*6fd50*/  STL.64 [R1+0x2da0], R6 ;  /* 0x002da00601007387 */ /* 0x0005e20000100a00 */
[----:B------:R-:W-:Y:S01]  /*6fd60*/  IMAD.X R23, R19, 0x1, R5, P2 ;  /* 0x0000000113177824 */ /* 0x000fe200010e0605 */
[----:B------:R-:W-:-:S04]  /*6fd70*/  IADD3 R26, P4, PT, R20, R2, RZ ;  /* 0x00000002141a7210 */ /* 0x000fc80007f9e0ff */
[----:B------:R4:W-:Y:S01]  /*6fd80*/  STL.64 [R1+0x6f0], R22 ;  /* 0x0006f01601007387 */ /* 0x0009e20000100a00 */
[----:B------:R-:W-:Y:S01]  /*6fd90*/  IMAD.X R27, R19, 0x1, R3, P4 ;  /* 0x00000001131b7824 */ /* 0x000fe200020e0603 */
[----:B--2---:R-:W-:-:S05]  /*6fda0*/  IADD3 R6, P0, PT, R20, R10, RZ ;  /* 0x0000000a14067210 */ /* 0x004fca0007f1e0ff */
[----:B------:R2:W-:Y:S04]  /*6fdb0*/  STL [R1+0x6d0], R6 ;  /* 0x0006d00601007387 */ /* 0x0005e80000100800 */
[----:B----4-:R-:W4:Y:S04]  /*6fdc0*/  LDL.LU.64 R22, [R1+0x2db8] ;  /* 0x002db80001167983 */ /* 0x010f280000300a00 */
[----:B------:R0:W-:Y:S01]  /*6fdd0*/  STL.64 [R1+0x2d90], R10 ;  /* 0x002d900a01007387 */ /* 0x0001e20000100a00 */
[C---:B--2---:R-:W-:Y:S02]  /*6fde0*/  IADD3 R6, P2, PT, R20.reuse, R11, RZ ;  /* 0x0000000b14067210 */ /* 0x044fe40007f5e0ff */
[----:B------:R-:W-:Y:S01]  /*6fdf0*/  IADD3 R20, P4, PT, R20, R13, RZ ;  /* 0x0000000d14147210 */ /* 0x000fe20007f9e0ff */
[----:B0-----:R0:W2:Y:S04]  /*6fe00*/  LDL.64 R10, [R1+0x6e0] ;  /* 0x0006e000010a7983 */ /* 0x0010a80000100a00 */
[----:B------:R0:W-:Y:S04]  /*6fe10*/  STL.64 [R1+0x6e8], R26 ;  /* 0x0006e81a01007387 */ /* 0x0001e80000100a00 */
[----:B0-----:R-:W3:Y:S04]  /*6fe20*/  LDL.LU.64 R26, [R1+0x2db0] ;  /* 0x002db000011a7983 */ /* 0x001ee80000300a00 */
[----:B------:R0:W-:Y:S04]  /*6fe30*/  STL [R1+0x6b0], R20 ;  /* 0x0006b01401007387 */ /* 0x0001e80000100800 */
[----:B0-----:R-:W3:Y:S04]  /*6fe40*/  LDL.LU.64 R20, [R1+0x2da8] ;  /* 0x002da80001147983 */ /* 0x001ee80000300a00 */
[----:B------:R-:W-:Y:S01]  /*6fe50*/  STL.64 [R1+0x2d98], R12 ;  /* 0x002d980c01007387 */ /* 0x000fe20000100a00 */
[----:B--2---:R-:W-:-:S03]  /*6fe60*/  IMAD.X R11, R19, 0x1, R0, P3 ;  /* 0x00000001130b7824 */ /* 0x004fc600018e0600 */
[----:B---3--:R0:W-:Y:S04]  /*6fe70*/  STL.64 [R1+0x2d88], R20 ;  /* 0x002d881401007387 */ /* 0x0081e80000100a00 */
[----:B------:R-:W-:Y:S04]  /*6fe80*/  STL [R1+0x6e4], R11 ;  /* 0x0006e40b01007387 */ /* 0x000fe80000100800 */
[----:B0-----:R0:W2:Y:S04]  /*6fe90*/  LDL.64 R20, [R1+0x6d8] ;  /* 0x0006d80001147983 */ /* 0x0010a80000100a00 */
[----:B----4-:R3:W-:Y:S04]  /*6fea0*/  STL.64 [R1+0x2d70], R22 ;  /* 0x002d701601007387 */ /* 0x0107e80000100a00 */
[----:B---3--:R-:W3:Y:S04]  /*6feb0*/  LDL.LU R22, [R1+0x3c] ;  /* 0x00003c0001167983 */ /* 0x008ee80000300800 */
[----:B------:R4:W-:Y:S04]  /*6fec0*/  STL.64 [R1+0x2d78], R24 ;  /* 0x002d781801007387 */ /* 0x0009e80000100a00 */
[----:B----4-:R0:W4:Y:S01]  /*6fed0*/  LDL.64 R24, [R1+0x6d0] ;  /* 0x0006d00001187983 */ /* 0x0101220000100a00 */
[----:B------:R-:W-:-:S02]  /*6fee0*/  IMAD.X R7, R19, 0x1, R15, P2 ;  /* 0x0000000113077824 */ /* 0x000fc400010e060f */
[----:B--2---:R-:W-:-:S05]  /*6fef0*/  IMAD.X R21, R19, 0x1, R4, P1 ;  /* 0x0000000113157824 */ /* 0x004fca00008e0604 */
[----:B------:R-:W-:Y:S01]  /*6ff00*/  STL [R1+0x6dc], R21 ;  /* 0x0006dc1501007387 */ /* 0x000fe20000100800 */
[----:B----4-:R-:W-:-:S05]  /*6ff10*/  IMAD.X R25, R19, 0x1, R14, P0 ;  /* 0x0000000113197824 */ /* 0x010fca00000e060e */
[----:B------:R-:W-:Y:S04]  /*6ff20*/  STL [R1+0x6d4], R25 ;  /* 0x0006d41901007387 */ /* 0x000fe80000100800 */
[----:B------:R-:W-:Y:S04]  /*6ff30*/  STL.64 [R1+0x2d80], R2 ;  /* 0x002d800201007387 */ /* 0x000fe80000100a00 */
[----:B------:R2:W-:Y:S04]  /*6ff40*/  STL.64 [R1+0x6c8], R6 ;  /* 0x0006c80601007387 */ /* 0x0005e80000100a00 */
[----:B--2---:R-:W3:Y:S04]  /*6ff50*/  LDL.LU.64 R6, [R1+0x2da0] ;  /* 0x002da00001067983 */ /* 0x004ee80000300a00 */
[----:B------:R-:W-:Y:S04]  /*6ff60*/  STL.64 [R1+0x2d60], R14 ;  /* 0x002d600e01007387 */ /* 0x000fe80000100a00 */
[----:B------:R2:W-:Y:S04]  /*6ff70*/  STL [R1+0x2d68], R15 ;  /* 0x002d680f01007387 */ /* 0x0005e80000100800 */
[----:B--2---:R0:W2:Y:S01]  /*6ff80*/  LDL.64 R14, [R1+0x6b0] ;  /* 0x0006b000010e7983 */ /* 0x0040a20000100a00 */
[----:B---3--:R-:W-:-:S05]  /*6ff90*/  IADD3 R12, P2, PT, R22, R6, RZ ;  /* 0x00000006160c7210 */ /* 0x008fca0007f5e0ff */
[----:B------:R3:W-:Y:S04]  /*6ffa0*/  STL [R1+0x690], R12 ;  /* 0x0006900c01007387 */ /* 0x0007e80000100800 */
[----:B---3--:R-:W2:Y:S01]  /*6ffb0*/  LDL.LU.64 R12, [R1+0x2d98] ;  /* 0x002d9800010c7983 */ /* 0x008ea20000300a00 */
[----:B------:R-:W-:Y:S02]  /*6ffc0*/  SHF.R.S32.HI R18, RZ, 0x1f, R18 ;  /* 0x0000001fff127819 */ /* 0x000fe40000011412 */
[----:B------:R-:W-:-:S05]  /*6ffd0*/  IADD3 R10, P3, PT, R22, R8, RZ ;  /* 0x00000008160a7210 */ /* 0x000fca0007f7e0ff */
[----:B------:R-:W-:Y:S02]  /*6ffe0*/  IMAD.X R11, R18, 0x1, R7, P3 ;  /* 0x00000001120b7824 */ /* 0x000fe400018e0607 */
[----:B--2---:R-:W-:-:S05]  /*6fff0*/  IMAD.X R15, R19, 0x1, R12, P4 ;  /* 0x00000001130f7824 */ /* 0x004fca00020e060c */
[----:B------:R2:W-:Y:S04]  /*70000*/  STL [R1+0x6b4], R15 ;  /* 0x0006b40f01007387 */ /* 0x0005e80000100800 */
[----:B--2---:R-:W2:Y:S04]  /*70010*/  LDL R15, [R1+0x40] ;  /* 0x00004000010f7983 */ /* 0x004ea80000100800 */
[----:B------:R3:W-:Y:S04]  /*70020*/  STL.64 [R1+0x6a8], R10 ;  /* 0x0006a80a01007387 */ /* 0x0007e80000100a00 */
[----:B---3--:R-:W3:Y:S01]  /*70030*/  LDL.LU.64 R10, [R1+0x2d90] ;  /* 0x002d9000010a7983 */ /* 0x008ee20000300a00 */
[----:B------:R-:W-:-:S02]  /*70040*/  IADD3 R20, P1, PT, R22, R16, RZ ;  /* 0x0000001016147210 */ /* 0x000fc40007f3e0ff */
[----:B------:R-:W-:Y:S01]  /*70050*/  IADD3 R24, P0, PT, R22, R2, RZ ;  /* 0x0000000216187210 */ /* 0x000fe20007f1e0ff */
[----:B------:R-:W-:Y:S02]  /*70060*/  STL.64 [R1+0x2d50], R6 ;  /* 0x002d500601007387 */ /* 0x000fe40000100a00 */
[----:B------:R-:W-:Y:S02]  /*70070*/  IMAD.X R21, R18, 0x1, R5, P1 ;  /* 0x0000000112157824 */ /* 0x000fe400008e0605 */
[----:B------:R-:W-:Y:S04]  /*70080*/  STL [R1+0x2d58], R7 ;  /* 0x002d580701007387 */ /* 0x000fe80000100800 */
[----:B------:R4:W-:Y:S04]  /*70090*/  STL.64 [R1+0x6a0], R20 ;  /* 0x0006a01401007387 */ /* 0x0009e80000100a00 */
[----:B----4-:R-:W4:Y:S01]  /*700a0*/  LDL.LU.64 R20, [R1+0x2d88] ;  /* 0x002d880001147983 */ /* 0x010f220000300a00 */
[----:B---3--:R-:W-:-:S05]  /*700b0*/  IADD3 R2, P1, PT, R22, R11, RZ ;  /* 0x0000000b16027210 */ /* 0x008fca0007f3e0ff */
[----:B------:R3:W-:Y:S04]  /*700c0*/  STL [R1+0x660], R2 ;  /* 0x0006600201007387 */ /* 0x0007e80000100800 */
[----:B---3--:R-:W3:Y:S01]  /*700d0*/  LDL.LU.64 R2, [R1+0x2d80] ;  /* 0x002d800001027983 */ /* 0x008ee20000300a00 */
[----:B------:R-:W-:-:S03]  /*700e0*/  IADD3 R6, P3, PT, R22, R10, RZ ;  /* 0x0000000a16067210 */ /* 0x000fc60007f7e0ff */
[----:B------:R0:W-:Y:S04]  /*700f0*/  STL.64 [R1+0x2d48], R10 ;  /* 0x002d480a01007387 */ /* 0x0001e80000100a00 */
[----:B0-----:R0:W2:Y:S01]  /*70100*/  LDL.64 R10, [R1+0x690] ;  /* 0x00069000010a7983 */ /* 0x0010a20000100a00 */
[----:B---3--:R-:W-:-:S05]  /*70110*/  IMAD.X R25, R18, 0x1, R3, P0 ;  /* 0x0000000112197824 */ /* 0x008fca00000e0603 */
[----:B------:R3:W-:Y:S04]  /*70120*/  STL.64 [R1+0x698], R24 ;  /* 0x0006981801007387 */ /* 0x0007e80000100a00 */
[----:B---3--:R-:W3:Y:S01]  /*70130*/  LDL.LU.64 R24, [R1+0x2d78] ;  /* 0x002d780001187983 */ /* 0x008ee20000300a00 */
[C---:B------:R-:W-:Y:S02]  /*70140*/  IADD3 R14, P4, PT, R22.reuse, R9, RZ ;  /* 0x00000009160e7210 */ /* 0x040fe40007f9e0ff */
[----:B------:R-:W-:Y:S01]  /*70150*/  IADD3 R22, P0, PT, R22, R13, RZ ;  /* 0x0000000d16167210 */ /* 0x000fe20007f1e0ff */
[C---:B--2---:R-:W-:Y:S01]  /*70160*/  IMAD.X R11, R18.reuse, 0x1, R0, P2 ;  /* 0x00000001120b7824 */ /* 0x044fe200010e0600 */
[----:B------:R-:W-:Y:S02]  /*70170*/  SHF.R.S32.HI R19, RZ, 0x1f, R15 ;  /* 0x0000001fff137819 */ /* 0x000fe4000001140f */
[----:B------:R-:W-:Y:S01]  /*70180*/  IADD3 R10, P2, PT, R15, R8, RZ ;  /* 0x000000080f0a7210 */ /* 0x000fe20007f5e0ff */
[----:B------:R-:W-:Y:S01]  /*70190*/  IMAD.X R15, R18, 0x1, R4, P4 ;  /* 0x00000001120f7824 */ /* 0x000fe200020e0604 */
[----:B------:R2:W-:Y:S04]  /*701a0*/  STL [R1+0x648], R22 ;  /* 0x0006481601007387 */ /* 0x0005e80000100800 */
[----:B--2---:R-:W2:Y:S04]  /*701b0*/  LDL.LU.64 R22, [R1+0x2d70] ;  /* 0x002d700001167983 */ /* 0x004ea80000300a00 */
[----:B---3--:R3:W-:Y:S04]  /*701c0*/  STL.64 [R1+0x2d18], R24 ;  /* 0x002d181801007387 */ /* 0x0087e80000100a00 */
[----:B---3--:R0:W3:Y:S04]  /*701d0*/  LDL.64 R24, [R1+0x660] ;  /* 0x0006600001187983 */ /* 0x0080e80000100a00 */
[----:B------:R-:W-:Y:S04]  /*701e0*/  STL [R1+0x694], R11 ;  /* 0x0006940b01007387 */ /* 0x000fe80000100800 */
[----:B------:R0:W-:Y:S04]  /*701f0*/  STL.64 [R1+0x670], R14 ;  /* 0x0006700e01007387 */ /* 0x0001e80000100a00 */
[----:B0-----:R0:W2:Y:S04]  /*70200*/  LDL.LU R15, [R1+0x2d68] ;  /* 0x002d6800010f7983 */ /* 0x0010a80000300800 */
[----:B------:R0:W-:Y:S04]  /*70210*/  STL [R1+0x2d28], R4 ;  /* 0x002d280401007387 */ /* 0x0001e80000100800 */
[----:B0-----:R-:W2:Y:S02]  /*70220*/  LDL.LU R4, [R1+0x40] ;  /* 0x0000400001047983 */ /* 0x001ea40000300800 */
[----:B--2---:R-:W-:-:S05]  /*70230*/  IADD3 R14, P4, PT, R4, R16, RZ ;  /* 0x00000010040e7210 */ /* 0x004fca0007f9e0ff */
[----:B------:R0:W-:Y:S04]  /*70240*/  STL [R1+0x638], R14 ;  /* 0x0006380e01007387 */ /* 0x0001e80000100800 */
[----:B0-----:R-:W2:Y:S02]  /*70250*/  LDL.LU.64 R14, [R1+0x2d60] ;  /* 0x002d6000010e7983 */ /* 0x001ea40000300a00 */
[----:B--2---:R-:W-:-:S05]  /*70260*/  IMAD.X R7, R18, 0x1, R14, P3 ;  /* 0x0000000112077824 */ /* 0x004fca00018e060e */
[----:B------:R0:W-:Y:S04]  /*70270*/  STL.64 [R1+0x668], R6 ;  /* 0x0006680601007387 */ /* 0x0001e80000100a00 */
[----:B0-----:R0:W2:Y:S01]  /*70280*/  LDL.LU R7, [R1+0x2d58] ;  /* 0x002d580001077983 */ /* 0x0010a20000300800 */
[----:B------:R-:W-:-:S05]  /*70290*/  IADD3 R6, P3, PT, R4, R2, RZ ;  /* 0x0000000204067210 */ /* 0x000fca0007f7e0ff */
[----:B------:R2:W-:Y:S04]  /*702a0*/  STL [R1+0x630], R6 ;  /* 0x0006300601007387 */ /* 0x0005e80000100800 */
[----:B--2---:R-:W2:Y:S04]  /*702b0*/  LDL.LU.64 R6, [R1+0x2d50] ;  /* 0x002d500001067983 */ /* 0x004ea80000300a00 */
[----:B------:R-:W-:Y:S04]  /*702c0*/  STL.64 [R1+0x2d38], R2 ;  /* 0x002d380201007387 */ /* 0x000fe80000100a00 */
[----:B------:R0:W-:Y:S04]  /*702d0*/  STL [R1+0x2d40], R3 ;  /* 0x002d400301007387 */ /* 0x0001e80000100800 */
[----:B0-----:R-:W2:Y:S01]  /*702e0*/  LDL.64 R2, [R1+0x638] ;  /* 0x0006380001027983 */ /* 0x001ea20000100a00 */
[----:B---3--:R-:W-:-:S03]  /*702f0*/  IMAD.X R25, R18, 0x1, R15, P1 ;  /* 0x0000000112197824 */ /* 0x008fc600008e060f */
[----:B--2---:R-:W-:Y:S04]  /*70300*/  STL [R1+0x2d44], R2 ;  /* 0x002d440201007387 */ /* 0x004fe80000100800 */
[----:B------:R0:W-:Y:S04]  /*70310*/  STL.64 [R1+0x2d10], R14 ;  /* 0x002d100e01007387 */ /* 0x0001e80000100a00 */
[----:B0-----:R0:W2:Y:S04]  /*70320*/  LDL.64 R14, [R1+0x648] ;  /* 0x00064800010e7983 */ /* 0x0010a80000100a00 */
[----:B------:R-:W-:Y:S04]  /*70330*/  STL [R1+0x664], R25 ;  /* 0x0006641901007387 */ /* 0x000fe80000100800 */
[----:B------:R3:W-:Y:S01]  /*70340*/  STL.64 [R1+0x2d30], R26 ;  /* 0x002d301a01007387 */ /* 0x0007e20000100a00 */
[----:B------:R-:W-:-:S03]  /*70350*/  IMAD.X R11, R19, 0x1, R7, P2 ;  /* 0x00000001130b7824 */ /* 0x000fc600010e0607 */
[----:B---3--:R0:W3:Y:S04]  /*70360*/  LDL.64 R26, [R1+0x630] ;  /* 0x00063000011a7983 */ /* 0x0080e80000100a00 */
[----:B------:R-:W-:Y:S01]  /*70370*/  STL.64 [R1+0x2d20], R28 ;  /* 0x002d201c01007387 */ /* 0x000fe20000100a00 */
[----:B--2---:R-:W-:-:S05]  /*70380*/  IMAD.X R15, R18, 0x1, R12, P0 ;  /* 0x00000001120f7824 */ /* 0x004fca00000e060c */
[----:B------:R2:W-:Y:S04]  /*70390*/  STL [R1+0x64c], R15 ;  /* 0x00064c0f01007387 */ /* 0x0005e80000100800 */
[----:B--2---:R-:W2:Y:S04]  /*703a0*/  LDL R15, [R1+0x44] ;  /* 0x00004400010f7983 */ /* 0x004ea80000100800 */
[----:B------:R0:W-:Y:S04]  /*703b0*/  STL.64 [R1+0x640], R10 ;  /* 0x0006400a01007387 */ /* 0x0001e80000100a00 */
[----:B0-----:R-:W2:Y:S01]  /*703c0*/  LDL.LU.64 R10, [R1+0x2d48] ;  /* 0x002d4800010a7983 */ /* 0x001ea20000300a00 */
[----:B------:R-:W-:Y:S01]  /*703d0*/  IMAD.X R3, R19, 0x1, R5, P4 ;  /* 0x0000000113037824 */ /* 0x000fe200020e0605 */
[----:B--2---:R-:W-:-:S05]  /*703e0*/  IADD3 R2, P2, PT, R4, R10, RZ ;  /* 0x0000000a04027210 */ /* 0x004fca0007f5e0ff */
[----:B------:R0:W-:Y:S04]  /*703f0*/  STL [R1+0x608], R2 ;  /* 0x0006080201007387 */ /* 0x0001e80000100800 */
[----:B0-----:R0:W2:Y:S04]  /*70400*/  LDL.LU R2, [R1+0x2d44] ;  /* 0x002d440001027983 */ /* 0x0010a80000300800 */
[----:B------:R0:W-:Y:S04]  /*70410*/  STL [R1+0x63c], R3 ;  /* 0x00063c0301007387 */ /* 0x0001e80000100800 */
[----:B0-----:R0:W3:Y:S01]  /*70420*/  LDL.LU R3, [R1+0x2d40] ;  /* 0x002d400001037983 */ /* 0x0010e20000300800 */
[----:B--2---:R-:W-:-:S05]  /*70430*/  IADD3 R2, P4, PT, R4, R11, RZ ;  /* 0x0000000b04027210 */ /* 0x004fca0007f9e0ff */
[----:B------:R3:W-:Y:S04]  /*70440*/  STL [R1+0x600], R2 ;  /* 0x0006000201007387 */ /* 0x0007e80000100800 */
[----:B---3--:R-:W2:Y:S01]  /*70450*/  LDL.LU.64 R2, [R1+0x2d38] ;  /* 0x002d380001027983 */ /* 0x008ea20000300a00 */
[----:B------:R-:W-:-:S03]  /*70460*/  IADD3 R24, P1, PT, R4, R6, RZ ;  /* 0x0000000604187210 */ /* 0x000fc60007f3e0ff */
[----:B------:R3:W-:Y:S01]  /*70470*/  STL.64 [R1+0x2d00], R10 ;  /* 0x002d000a01007387 */ /* 0x0007e20000100a00 */
[C---:B------:R-:W-:Y:S01]  /*70480*/  IADD3 R14, P0, PT, R4.reuse, R9, RZ ;  /* 0x00000009040e7210 */ /* 0x040fe20007f1e0ff */
[----:B------:R-:W-:Y:S01]  /*70490*/  IMAD.X R25, R19, 0x1, R0, P1 ;  /* 0x0000000113197824 */ /* 0x000fe200008e0600 */
[----:B---3--:R-:W-:Y:S01]  /*704a0*/  IADD3 R10, P1, PT, R15, R8, RZ ;  /* 0x000000080f0a7210 */ /* 0x008fe20007f3e0ff */
[----:B--2---:R-:W-:Y:S01]  /*704b0*/  IMAD.X R27, R19, 0x1, R3, P3 ;  /* 0x00000001131b7824 */ /* 0x004fe200018e0603 */
[----:B------:R-:W-:-:S04]  /*704c0*/  IADD3 R28, P3, PT, R4, R13, RZ ;  /* 0x0000000d041c7210 */ /* 0x000fc80007f7e0ff */
[----:B------:R2:W-:Y:S04]  /*704d0*/  STL [R1+0x634], R27 ;  /* 0x0006341b01007387 */ /* 0x0005e80000100800 */
[----:B--2---:R-:W2:Y:S04]  /*704e0*/  LDL.LU.64 R26, [R1+0x2d30] ;  /* 0x002d3000011a7983 */ /* 0x004ea80000300a00 */
[----:B------:R-:W3:Y:S04]  /*704f0*/  LDL.LU R4, [R1+0x2d28] ;  /* 0x002d280001047983 */ /* 0x000ee80000300800 */
[----:B------:R0:W-:Y:S04]  /*70500*/  STL [R1+0x5f0], R28 ;  /* 0x0005f01c01007387 */ /* 0x0001e80000100800 */
[----:B0-----:R-:W2:Y:S04]  /*70510*/  LDL.LU.64 R28, [R1+0x2d20] ;  /* 0x002d2000011c7983 */ /* 0x001ea80000300a00 */
[----:B------:R0:W-:Y:S04]  /*70520*/  STL.64 [R1+0x628], R24 ;  /* 0x0006281801007387 */ /* 0x0001e80000100a00 */
[----:B0-----:R-:W2:Y:S04]  /*70530*/  LDL.LU.64 R24, [R1+0x2d18] ;  /* 0x002d180001187983 */ /* 0x001ea80000300a00 */
[----:B------:R-:W-:Y:S04]  /*70540*/  STL [R1+0x2d08], R10 ;  /* 0x002d080a01007387 */ /* 0x000fe80000100800 */
[----:B------:R0:W-:Y:S04]  /*70550*/  STL [R1+0x2d0c], R11 ;  /* 0x002d0c0b01007387 */ /* 0x0001e80000100800 */
[----:B0-----:R0:W4:Y:S01]  /*70560*/  LDL.64 R10, [R1+0x5f0] ;  /* 0x0005f000010a7983 */ /* 0x0011220000100a00 */
[----:B------:R-:W-:Y:S01]  /*70570*/  SHF.R.S32.HI R18, RZ, 0x1f, R15 ;  /* 0x0000001fff127819 */ /* 0x000fe2000001140f */
[----:B---3--:R-:W-:-:S02]  /*70580*/  IMAD.X R15, R19, 0x1, R4, P0 ;  /* 0x00000001130f7824 */ /* 0x008fc400000e0604 */
[----:B--2---:R2:W-:Y:S04]  /*70590*/  STL.64 [R1+0x2ce8], R24 ;  /* 0x002ce81801007387 */ /* 0x0045e80000100a00 */
[----:B--2---:R0:W2:Y:S04]  /*705a0*/  LDL.64 R24, [R1+0x608] ;  /* 0x0006080001187983 */ /* 0x0040a80000100a00 */
[----:B------:R3:W-:Y:S01]  /*705b0*/  STL [R1+0x2ce0], R8 ;  /* 0x002ce00801007387 */ /* 0x0007e20000100800 */
[----:B----4-:R-:W-:-:S03]  /*705c0*/  IMAD.MOV.U32 R11, RZ, RZ, R29 ;  /* 0x000000ffff0b7224 */ /* 0x010fc600078e001d */
[----:B---3--:R-:W3:Y:S04]  /*705d0*/  LDL R8, [R1+0x44] ;  /* 0x0000440001087983 */ /* 0x008ee80000100800 */
[----:B------:R4:W-:Y:S04]  /*705e0*/  STL.64 [R1+0x610], R14 ;  /* 0x0006100e01007387 */ /* 0x0009e80000100a00 */
[----:B----4-:R-:W2:Y:S04]  /*705f0*/  LDL.LU.64 R14, [R1+0x2d10] ;  /* 0x002d1000010e7983 */ /* 0x010ea80000300a00 */
[----:B------:R-:W-:Y:S04]  /*70600*/  STL.64 [R1+0x2cf8], R4 ;  /* 0x002cf80401007387 */ /* 0x000fe80000100a00 */
[----:B------:R-:W-:Y:S04]  /*70610*/  STL.64 [R1+0x2cf0], R26 ;  /* 0x002cf01a01007387 */ /* 0x000fe80000100a00 */
[----:B------:R-:W4:Y:S04]  /*70620*/  LDL R29, [R1+0x48] ;  /* 0x00004800011d7983 */ /* 0x000f280000100800 */
[----:B------:R0:W-:Y:S04]  /*70630*/  STL.64 [R1+0x2cd0], R20 ;  /* 0x002cd01401007387 */ /* 0x0001e80000100a00 */
[----:B0-----:R0:W3:Y:S01]  /*70640*/  LDL.64 R20, [R1+0x600] ;  /* 0x0006000001147983 */ /* 0x0010e20000100a00 */
[----:B--2---:R-:W-:-:S05]  /*70650*/  IMAD.X R25, R19, 0x1, R14, P2 ;  /* 0x0000000113197824 */ /* 0x004fca00010e060e */
[----:B------:R2:W-:Y:S04]  /*70660*/  STL [R1+0x60c], R25 ;  /* 0x00060c1901007387 */ /* 0x0005e80000100800 */
[----:B------:R-:W-:Y:S01]  /*70670*/  STL.64 [R1+0x2cd8], R14 ;  /* 0x002cd80e01007387 */ /* 0x000fe20000100a00 */
[----:B--2---:R-:W-:Y:S02]  /*70680*/  IMAD.MOV.U32 R25, RZ, RZ, R11 ;  /* 0x000000ffff197224 */ /* 0x004fe400078e000b */
[C---:B---3--:R-:W-:Y:S02]  /*70690*/  IMAD.X R21, R19.reuse, 0x1, R15, P4 ;  /* 0x0000000113157824 */ /* 0x048fe400020e060f */
[----:B------:R-:W-:Y:S01]  /*706a0*/  IMAD.X R11, R19, 0x1, R12, P3 ;  /* 0x00000001130b7824 */ /* 0x000fe200018e060c */
[----:B------:R-:W-:-:S02]  /*706b0*/  IADD3 R10, P3, PT, R8, R9, RZ ;  /* 0x00000009080a7210 */ /* 0x000fc40007f7e0ff */
[----:B------:R-:W-:Y:S04]  /*706c0*/  STL [R1+0x604], R21 ;  /* 0x0006041501007387 */ /* 0x000fe80000100800 */
[----:B------:R2:W-:Y:S04]  /*706d0*/  STL [R1+0x5f4], R11 ;  /* 0x0005f40b01007387 */ /* 0x0005e80000100800 */
[----:B--2---:R0:W2:Y:S04]  /*706e0*/  LDL.LU R11, [R1+0x2d0c] ;  /* 0x002d0c00010b7983 */ /* 0x0040a80000300800 */
[----:B------:R3:W-:Y:S04]  /*706f0*/  STL [R1+0x5c8], R10 ;  /* 0x0005c80a01007387 */ /* 0x0007e80000100800 */
[----:B---3--:R-:W3:Y:S01]  /*70700*/  LDL.LU R10, [R1+0x2d08] ;  /* 0x002d0800010a7983 */ /* 0x008ee20000300800 */
[----:B--2---:R-:W-:-:S05]  /*70710*/  IMAD.X R11, R18, 0x1, R7, P1 ;  /* 0x00000001120b7824 */ /* 0x004fca00008e0607 */
[----:B---3--:R2:W-:Y:S04]  /*70720*/  STL.64 [R1+0x5e8], R10 ;  /* 0x0005e80a01007387 */ /* 0x0085e80000100a00 */
[----:B--2---:R-:W2:Y:S04]  /*70730*/  LDL.LU.64 R10, [R1+0x2d00] ;  /* 0x002d0000010a7983 */ /* 0x004ea80000300a00 */
[----:B------:R-:W-:Y:S01]  /*70740*/  STL.64 [R1+0x2cc0], R6 ;  /* 0x002cc00601007387 */ /* 0x000fe20000100a00 */
[----:B--2---:R-:W-:-:S05]  /*70750*/  IADD3 R4, P1, PT, R8, R10, RZ ;  /* 0x0000000a08047210 */ /* 0x004fca0007f3e0ff */
[----:B------:R2:W-:Y:S04]  /*70760*/  STL [R1+0x5c0], R4 ;  /* 0x0005c00401007387 */ /* 0x0005e80000100800 */
[----:B--2---:R-:W2:Y:S01]  /*70770*/  LDL.LU.64 R4, [R1+0x2cf8] ;  /* 0x002cf80001047983 */ /* 0x004ea20000300a00 */
[C---:B------:R-:W-:Y:S02]  /*70780*/  IADD3 R26, P0, PT, R8.reuse, R16, RZ ;  /* 0x00000010081a7210 */ /* 0x040fe40007f1e0ff */
[----:B------:R-:W-:-:S03]  /*70790*/  IADD3 R20, P4, PT, R8, R6, RZ ;  /* 0x0000000608147210 */ /* 0x000fc60007f9e0ff */
[----:B--2---:R-:W-:Y:S01]  /*707a0*/  IMAD.X R27, R18, 0x1, R5, P0 ;  /* 0x00000001121b7824 */ /* 0x004fe200000e0605 */
[----:B------:R-:W-:-:S04]  /*707b0*/  IADD3 R6, P0, PT, R8, R11, RZ ;  /* 0x0000000b08067210 */ /* 0x000fc80007f1e0ff */
[----:B------:R2:W-:Y:S04]  /*707c0*/  STL.64 [R1+0x5e0], R26 ;  /* 0x0005e01a01007387 */ /* 0x0005e80000100a00 */
[----:B--2---:R-:W2:Y:S04]  /*707d0*/  LDL.LU.64 R26, [R1+0x2cf0] ;  /* 0x002cf000011a7983 */ /* 0x004ea80000300a00 */
[----:B------:R-:W-:Y:S04]  /*707e0*/  STL [R1+0x2cc8], R6 ;  /* 0x002cc80601007387 */ /* 0x000fe80000100800 */
[----:B------:R3:W-:Y:S04]  /*707f0*/  STL [R1+0x2ccc], R7 ;  /* 0x002ccc0701007387 */ /* 0x0007e80000100800 */
[----:B---3--:R0:W3:Y:S01]  /*70800*/  LDL.64 R6, [R1+0x5c0] ;  /* 0x0005c00001067983 */ /* 0x0080e20000100a00 */
[----:B------:R-:W-:-:S03]  /*70810*/  IADD3 R24, P2, PT, R8, R2, RZ ;  /* 0x0000000208187210 */ /* 0x000fc60007f5e0ff */
[----:B------:R-:W-:Y:S01]  /*70820*/  STL.64 [R1+0x2ca0], R10 ;  /* 0x002ca00a01007387 */ /* 0x000fe20000100a00 */
[----:B---3--:R-:W-:Y:S02]  /*70830*/  IMAD.MOV.U32 R7, RZ, RZ, R25 ;  /* 0x000000ffff077224 */ /* 0x008fe400078e0019 */
[----:B------:R-:W-:-:S05]  /*70840*/  IMAD.X R25, R18, 0x1, R3, P2 ;  /* 0x0000000112197824 */ /* 0x000fca00010e0603 */
[----:B------:R3:W-:Y:S04]  /*70850*/  STL.64 [R1+0x5d8], R24 ;  /* 0x0005d81801007387 */ /* 0x0007e80000100a00 */
[----:B---3--:R-:W3:Y:S01]  /*70860*/  LDL.LU.64 R24, [R1+0x2ce8] ;  /* 0x002ce80001187983 */ /* 0x008ee20000300a00 */
[----:B------:R-:W-:Y:S01]  /*70870*/  IADD3 R14, P2, PT, R8, R13, RZ ;  /* 0x0000000d080e7210 */ /* 0x000fe20007f5e0ff */
[C---:B------:R-:W-:Y:S02]  /*70880*/  IMAD.X R21, R18.reuse, 0x1, R0, P4 ;  /* 0x0000000112157824 */ /* 0x040fe400020e0600 */
[----:B---3--:R3:W-:Y:S04]  /*70890*/  STL.64 [R1+0x2c98], R24 ;  /* 0x002c981801007387 */ /* 0x0087e80000100a00 */
[----:B---3--:R0:W3:Y:S04]  /*708a0*/  LDL.64 R24, [R1+0x5c8] ;  /* 0x0005c80001187983 */ /* 0x0080e80000100a00 */
[----:B------:R-:W2:Y:S04]  /*708b0*/  LDL.LU R8, [R1+0x2ce0] ;  /* 0x002ce00001087983 */ /* 0x000ea80000300800 */
[----:B------:R0:W-:Y:S04]  /*708c0*/  STL [R1+0x5b0], R14 ;  /* 0x0005b00e01007387 */ /* 0x0001e80000100800 */
[----:B0-----:R-:W2:Y:S04]  /*708d0*/  LDL.LU.64 R14, [R1+0x2cd8] ;  /* 0x002cd800010e7983 */ /* 0x001ea80000300a00 */
[----:B------:R-:W-:Y:S04]  /*708e0*/  STL.64 [R1+0x2cb8], R12 ;  /* 0x002cb80c01007387 */ /* 0x000fe80000100a00 */
[----:B------:R0:W-:Y:S04]  /*708f0*/  STL.64 [R1+0x5d0], R20 ;  /* 0x0005d01401007387 */ /* 0x0001e80000100a00 */
[----:B0-----:R-:W2:Y:S04]  /*70900*/  LDL.LU.64 R20, [R1+0x2cd0] ;  /* 0x002cd00001147983 */ /* 0x001ea80000300a00 */
[----:B--2---:R0:W-:Y:S04]  /*70910*/  STL.64 [R1+0x2c80], R20 ;  /* 0x002c801401007387 */ /* 0x0041e80000100a00 */
[----:B0-----:R-:W2:Y:S01]  /*70920*/  LDL.LU R20, [R1+0x48] ;  /* 0x0000480001147983 */ /* 0x001ea20000300800 */
[----:B---3--:R-:W-:-:S03]  /*70930*/  IMAD.X R25, R18, 0x1, R4, P3 ;  /* 0x0000000112197824 */ /* 0x008fc600018e0604 */
[----:B------:R0:W-:Y:S01]  /*70940*/  STL.64 [R1+0x2cb0], R8 ;  /* 0x002cb00801007387 */ /* 0x0001e20000100a00 */
[----:B----4-:R-:W-:Y:S02]  /*70950*/  SHF.R.S32.HI R19, RZ, 0x1f, R29 ;  /* 0x0000001fff137819 */ /* 0x010fe4000001141d */
[----:B--2---:R-:W-:Y:S02]  /*70960*/  IADD3 R10, P4, PT, R20, R8, RZ ;  /* 0x00000008140a7210 */ /* 0x004fe40007f9e0ff */
[----:B0-----:R0:W2:Y:S04]  /*70970*/  LDL.64 R8, [R1+0x5b0] ;  /* 0x0005b00001087983 */ /* 0x0010a80000100a00 */
[----:B------:R-:W-:Y:S04]  /*70980*/  STL [R1+0x2ca8], R10 ;  /* 0x002ca80a01007387 */ /* 0x000fe80000100800 */
[----:B------:R-:W3:Y:S04]  /*70990*/  LDL.LU R29, [R1+0x54] ;  /* 0x00005400011d7983 */ /* 0x000ee80000300800 */
[----:B------:R4:W-:Y:S02]  /*709a0*/  STL [R1+0x5cc], R25 ;  /* 0x0005cc1901007387 */ /* 0x0009e40000100800 */
[----:B----4-:R-:W-:-:S02]  /*709b0*/  IMAD.MOV.U32 R25, RZ, RZ, R7 ;  /* 0x000000ffff197224 */ /* 0x010fc400078e0007 */
[----:B------:R-:W-:Y:S01]  /*709c0*/  IMAD.X R7, R18, 0x1, R14, P1 ;  /* 0x0000000112077824 */ /* 0x000fe200008e060e */
[----:B------:R-:W-:-:S04]  /*709d0*/  IADD3 R6, P1, PT, R20, R2, RZ ;  /* 0x0000000214067210 */ /* 0x000fc80007f3e0ff */
[----:B------:R4:W-:Y:S04]  /*709e0*/  STL [R1+0x5c4], R7 ;  /* 0x0005c40701007387 */ /* 0x0009e80000100800 */
[----:B----4-:R0:W4:Y:S04]  /*709f0*/  LDL.LU R7, [R1+0x2ccc] ;  /* 0x002ccc0001077983 */ /* 0x0101280000300800 */
[----:B------:R0:W-:Y:S04]  /*70a00*/  STL [R1+0x598], R6 ;  /* 0x0005980601007387 */ /* 0x0001e80000100800 */
[----:B0-----:R-:W2:Y:S04]  /*70a10*/  LDL.LU R6, [R1+0x2cc8] ;  /* 0x002cc80001067983 */ /* 0x001ea80000300800 */
[----:B------:R-:W-:Y:S01]  /*70a20*/  STL.64 [R1+0x2c90], R2 ;  /* 0x002c900201007387 */ /* 0x000fe20000100a00 */
[----:B----4-:R-:W-:-:S05]  /*70a30*/  IMAD.X R7, R18, 0x1, R15, P0 ;  /* 0x0000000112077824 */ /* 0x010fca00000e060f */
[----:B--2---:R0:W-:Y:S04]  /*70a40*/  STL.64 [R1+0x5b8], R6 ;  /* 0x0005b80601007387 */ /* 0x0041e80000100a00 */
[----:B0-----:R-:W2:Y:S04]  /*70a50*/  LDL.LU.64 R6, [R1+0x2cc0] ;  /* 0x002cc00001067983 */ /* 0x001ea80000300a00 */
[----:B------:R0:W-:Y:S04]  /*70a60*/  STL.64 [R1+0x2c88], R14 ;  /* 0x002c880e01007387 */ /* 0x0001e80000100a00 */
[----:B0-----:R0:W4:Y:S01]  /*70a70*/  LDL.64 R14, [R1+0x598] ;  /* 0x00059800010e7983 */ /* 0x0011220000100a00 */
[----:B--2---:R-:W-:-:S05]  /*70a80*/  IADD3 R12, P0, PT, R20, R6, RZ ;  /* 0x00000006140c7210 */ /* 0x004fca0007f1e0ff */
[----:B------:R2:W-:Y:S04]  /*70a90*/  STL [R1+0x590], R12 ;  /* 0x0005900c01007387 */ /* 0x0005e80000100800 */
[----:B--2---:R-:W2:Y:S02]  /*70aa0*/  LDL.LU.64 R12, [R1+0x2cb8] ;  /* 0x002cb800010c7983 */ /* 0x004ea40000300a00 */
[----:B--2---:R-:W-:-:S05]  /*70ab0*/  IMAD.X R9, R18, 0x1, R12, P2 ;  /* 0x0000000112097824 */ /* 0x004fca00010e060c */
[----:B------:R2:W-:Y:S04]  /*70ac0*/  STL [R1+0x5b4], R9 ;  /* 0x0005b40901007387 */ /* 0x0005e80000100800 */
[----:B--2---:R-:W2:Y:S02]  /*70ad0*/  LDL.LU.64 R8, [R1+0x2cb0] ;  /* 0x002cb00001087983 */ /* 0x004ea40000300a00 */
[----:B--2---:R-:W-:-:S05]  /*70ae0*/  IADD3 R10, P2, PT, R20, R9, RZ ;  /* 0x00000009140a7210 */ /* 0x004fca0007f5e0ff */
[----:B------:R2:W-:Y:S04]  /*70af0*/  STL [R1+0x588], R10 ;  /* 0x0005880a01007387 */ /* 0x0005e80000100800 */
[----:B--2---:R-:W2:Y:S01]  /*70b00*/  LDL.LU R10, [R1+0x2ca8] ;  /* 0x002ca800010a7983 */ /* 0x004ea20000300800 */
[----:B------:R-:W-:Y:S01]  /*70b10*/  IMAD.X R11, R19, 0x1, R7, P4 ;  /* 0x00000001130b7824 */ /* 0x000fe200020e0607 */
[----:B------:R-:W-:-:S04]  /*70b20*/  IADD3 R24, P3, PT, R20, R16, RZ ;  /* 0x0000001014187210 */ /* 0x000fc80007f7e0ff */
[----:B--2---:R2:W-:Y:S04]  /*70b30*/  STL.64 [R1+0x5a8], R10 ;  /* 0x0005a80a01007387 */ /* 0x0045e80000100a00 */
[----:B--2---:R-:W2:Y:S04]  /*70b40*/  LDL.LU.64 R10, [R1+0x2ca0] ;  /* 0x002ca000010a7983 */ /* 0x004ea80000300a00 */
[----:B------:R0:W-:Y:S02]  /*70b50*/  STL.64 [R1+0x2c78], R6 ;  /* 0x002c780601007387 */ /* 0x0001e40000100a00 */
[----:B0-----:R-:W-:-:S02]  /*70b60*/  IMAD.MOV.U32 R7, RZ, RZ, R25 ;  /* 0x000000ffff077224 */ /* 0x001fc400078e0019 */
[----:B------:R-:W-:-:S05]  /*70b70*/  IMAD.X R25, R19, 0x1, R5, P3 ;  /* 0x0000000113197824 */ /* 0x000fca00018e0605 */
[----:B------:R0:W-:Y:S04]  /*70b80*/  STL.64 [R1+0x5a0], R24 ;  /* 0x0005a01801007387 */ /* 0x0001e80000100a00 */
[----:B0-----:R-:W4:Y:S04]  /*70b90*/  LDL.LU.64 R24, [R1+0x2c98] ;  /* 0x002c980001187983 */ /* 0x001f280000300a00 */
[----:B---3--:R0:W-:Y:S04]  /*70ba0*/  STL.64 [R1+0x2c60], R28 ;  /* 0x002c601c01007387 */ /* 0x0081e80000100a00 */
[----:B0-----:R0:W3:Y:S01]  /*70bb0*/  LDL.64 R28, [R1+0x588] ;  /* 0x00058800011c7983 */ /* 0x0010e20000100a00 */
[----:B--2---:R-:W-:-:S03]  /*70bc0*/  IADD3 R2, P3, PT, R20, R11, RZ ;  /* 0x0000000b14027210 */ /* 0x004fc60007f7e0ff */
[----:B----4-:R2:W-:Y:S04]  /*70bd0*/  STL.64 [R1+0x2c48], R24 ;  /* 0x002c481801007387 */ /* 0x0105e80000100a00 */
[----:B--2---:R-:W2:Y:S04]  /*70be0*/  LDL.LU R24, [R1+0x50] ;  /* 0x0000500001187983 */ /* 0x004ea80000300800 */
[----:B------:R4:W-:Y:S04]  /*70bf0*/  STL [R1+0x578], R2 ;  /* 0x0005780201007387 */ /* 0x0009e80000100800 */
[----:B----4-:R-:W4:Y:S01]  /*70c00*/  LDL.LU.64 R2, [R1+0x2c90] ;  /* 0x002c900001027983 */ /* 0x010f220000300a00 */
[----:B------:R-:W-:-:S03]  /*70c10*/  IADD3 R6, P4, PT, R20, R10, RZ ;  /* 0x0000000a14067210 */ /* 0x000fc60007f9e0ff */
[----:B------:R0:W-:Y:S04]  /*70c20*/  STL.64 [R1+0x2c70], R10 ;  /* 0x002c700a01007387 */ /* 0x0001e80000100a00 */
[----:B0-----:R0:W2:Y:S01]  /*70c30*/  LDL.64 R10, [R1+0x590] ;  /* 0x00059000010a7983 */ /* 0x0010a20000100a00 */
[----:B----4-:R-:W-:Y:S01]  /*70c40*/  IMAD.X R15, R19, 0x1, R3, P1 ;  /* 0x00000001130f7824 */ /* 0x010fe200008e0603 */
[----:B------:R-:W-:-:S04]  /*70c50*/  IADD3 R20, P1, PT, R20, R13, RZ ;  /* 0x0000000d14147210 */ /* 0x000fc80007f3e0ff */
[----:B------:R4:W-:Y:S04]  /*70c60*/  STL [R1+0x59c], R15 ;  /* 0x00059c0f01007387 */ /* 0x0009e80000100800 */
[----:B----4-:R-:W4:Y:S04]  /*70c70*/  LDL.LU.64 R14, [R1+0x2c88] ;  /* 0x002c8800010e7983 */ /* 0x010f280000300a00 */
[----:B------:R0:W-:Y:S04]  /*70c80*/  STL [R1+0x570], R20 ;  /* 0x0005701401007387 */ /* 0x0001e80000100800 */
[----:B0-----:R-:W4:Y:S01]  /*70c90*/  LDL.LU.64 R20, [R1+0x2c80] ;  /* 0x002c800001147983 */ /* 0x001f220000300a00 */
[----:B--2---:R-:W-:-:S02]  /*70ca0*/  IMAD.X R11, R19, 0x1, R0, P0 ;  /* 0x00000001130b7824 */ /* 0x004fc400000e0600 */
[----:B---3--:R-:W-:Y:S01]  /*70cb0*/  IMAD.X R29, R19, 0x1, R4, P2 ;  /* 0x00000001131d7824 */ /* 0x008fe200010e0604 */
[----:B----4-:R0:W-:Y:S04]  /*70cc0*/  STL.64 [R1+0x2c40], R20 ;  /* 0x002c401401007387 */ /* 0x0101e80000100a00 */
[----:B0-----:R0:W2:Y:S04]  /*70cd0*/  LDL.64 R20, [R1+0x578] ;  /* 0x0005780001147983 */ /* 0x0010a80000100a00 */
[----:B------:R3:W-:Y:S04]  /*70ce0*/  STL [R1+0x594], R11 ;  /* 0x0005940b01007387 */ /* 0x0007e80000100800 */
[----:B------:R-:W-:Y:S04]  /*70cf0*/  STL.64 [R1+0x2c68], R4 ;  /* 0x002c680401007387 */ /* 0x000fe80000100a00 */
[----:B------:R-:W-:Y:S01]  /*70d00*/  STL [R1+0x58c], R29 ;  /* 0x00058c1d01007387 */ /* 0x000fe20000100800 */
[----:B---3--:R-:W-:-:S02]  /*70d10*/  IMAD.MOV.U32 R11, RZ, RZ, R7 ;  /* 0x000000ffff0b7224 */ /* 0x008fc400078e0007 */
[----:B------:R-:W-:-:S05]  /*70d20*/  IMAD.X R7, R19, 0x1, R14, P4 ;  /* 0x0000000113077824 */ /* 0x000fca00020e060e */
[----:B------:R3:W-:Y:S04]  /*70d30*/  STL.64 [R1+0x580], R6 ;  /* 0x0005800601007387 */ /* 0x0007e80000100a00 */
[----:B---3--:R-:W3:Y:S04]  /*70d40*/  LDL.LU.64 R6, [R1+0x2c78] ;  /* 0x002c780001067983 */ /* 0x008ee80000300a00 */
[----:B------:R-:W-:Y:S04]  /*70d50*/  STL.64 [R1+0x2c50], R22 ;  /* 0x002c501601007387 */ /* 0x000fe80000100a00 */
[----:B------:R-:W-:Y:S04]  /*70d60*/  STL.64 [R1+0x2c58], R2 ;  /* 0x002c580201007387 */ /* 0x000fe80000100a00 */
[----:B------:R4:W-:Y:S01]  /*70d70*/  STL.64 [R1+0x2c38], R14 ;  /* 0x002c380e01007387 */ /* 0x0009e20000100a00 */
[----:B--2---:R-:W-:-:S03]  /*70d80*/  IMAD.X R21, R19, 0x1, R15, P3 ;  /* 0x0000000113157824 */ /* 0x004fc600018e060f */
[----:B----4-:R0:W2:Y:S01]  /*70d90*/  LDL.64 R14, [R1+0x570] ;  /* 0x00057000010e7983 */ /* 0x0100a20000100a00 */
[----:B------:R-:W-:Y:S02]  /*70da0*/  SHF.R.S32.HI R18, RZ, 0x1f, R24 ;  /* 0x0000001fff127819 */ /* 0x000fe40000011418 */
[----:B------:R-:W-:Y:S01]  /*70db0*/  IADD3 R10, P0, PT, R24, R8, RZ ;  /* 0x00000008180a7210 */ /* 0x000fe20007f1e0ff */
[----:B------:R4:W-:Y:S02]  /*70dc0*/  STL [R1+0x57c], R21 ;  /* 0x00057c1501007387 */ /* 0x0009e40000100800 */
[----:B----4-:R-:W-:Y:S02]  /*70dd0*/  IMAD.MOV.U32 R21, RZ, RZ, R11 ;  /* 0x000000ffff157224 */ /* 0x010fe400078e000b */
[----:B---3--:R-:W-:Y:S02]  /*70de0*/  IMAD.X R11, R18, 0x1, R7, P0 ;  /* 0x00000001120b7824 */ /* 0x008fe400000e0607 */
[----:B--2---:R-:W-:-:S05]  /*70df0*/  IMAD.X R15, R19, 0x1, R12, P1 ;  /* 0x00000001130f7824 */ /* 0x004fca00008e060c */
[----:B------:R-:W-:Y:S04]  /*70e00*/  STL [R1+0x574], R15 ;  /* 0x0005740f01007387 */ /* 0x000fe80000100800 */
[----:B------:R2:W-:Y:S04]  /*70e10*/  STL.64 [R1+0x568], R10 ;  /* 0x0005680a01007387 */ /* 0x0005e80000100a00 */
[----:B--2---:R-:W2:Y:S02]  /*70e20*/  LDL.LU.64 R10, [R1+0x2c70] ;  /* 0x002c7000010a7983 */ /* 0x004ea40000300a00 */
        /* <DEDUP_REMOVED lines=9> */
[----:B------:R3:W-:Y:S04]  /*70ec0*/  STL [R1+0x528], R2 ;  /* 0x0005280201007387 */ /* 0x0007e80000100800 */
[----:B---3--:R-:W3:Y:S01]  /*70ed0*/  LDL.LU.64 R2, [R1+0x2c58] ;  /* 0x002c580001027983 */ /* 0x008ee20000300a00 */
[----:B------:R-:W-:-:S02]  /*70ee0*/  IADD3 R20, P3, PT, R24, R6, RZ ;  /* 0x0000000618147210 */ /* 0x000fc40007f7e0ff */
[----:B------:R-:W-:Y:S01]  /*70ef0*/  IADD3 R14, P1, PT, R24, R9, RZ ;  /* 0x00000009180e7210 */ /* 0x000fe20007f3e0ff */
[----:B------:R-:W-:Y:S01]  /*70f00*/  STL.64 [R1+0x2c20], R10 ;  /* 0x002c200a01007387 */ /* 0x000fe20000100a00 */
[----:B---3--:R-:W-:Y:S01]  /*70f10*/  IMAD.X R23, R18, 0x1, R3, P4 ;  /* 0x0000000112177824 */ /* 0x008fe200020e0603 */
[----:B------:R-:W-:-:S04]  /*70f20*/  IADD3 R24, P4, PT, R24, R13, RZ ;  /* 0x0000000d18187210 */ /* 0x000fc80007f9e0ff */
[----:B------:R3:W-:Y:S04]  /*70f30*/  STL.64 [R1+0x558], R22 ;  /* 0x0005581601007387 */ /* 0x0007e80000100a00 */
[----:B---3--:R-:W3:Y:S04]  /*70f40*/  LDL.LU.64 R22, [R1+0x2c50] ;  /* 0x002c500001167983 */ /* 0x008ee80000300a00 */
[----:B------:R4:W-:Y:S04]  /*70f50*/  STL [R1+0x520], R24 ;  /* 0x0005201801007387 */ /* 0x0009e80000100800 */
[----:B----4-:R-:W4:Y:S04]  /*70f60*/  LDL.LU.64 R24, [R1+0x2c48] ;  /* 0x002c480001187983 */ /* 0x010f280000300a00 */
[----:B----4-:R4:W-:Y:S04]  /*70f70*/  STL.64 [R1+0x2c08], R24 ;  /* 0x002c081801007387 */ /* 0x0109e80000100a00 */
[----:B----4-:R0:W4:Y:S02]  /*70f80*/  LDL.64 R24, [R1+0x530] ;  /* 0x0005300001187983 */ /* 0x0101240000100a00 */
[----:B----4-:R-:W-:-:S02]  /*70f90*/  IMAD.MOV.U32 R25, RZ, RZ, R21 ;  /* 0x000000ffff197224 */ /* 0x010fc400078e0015 */
[----:B------:R-:W-:-:S05]  /*70fa0*/  IMAD.X R21, R18, 0x1, R0, P3 ;  /* 0x0000000112157824 */ /* 0x000fca00018e0600 */
[----:B------:R4:W-:Y:S04]  /*70fb0*/  STL.64 [R1+0x550], R20 ;  /* 0x0005501401007387 */ /* 0x0009e80000100a00 */
[----:B----4-:R-:W4:Y:S01]  /*70fc0*/  LDL.LU.64 R20, [R1+0x2c40] ;  /* 0x002c400001147983 */ /* 0x010f220000300a00 */
[----:B--2---:R-:W-:Y:S01]  /*70fd0*/  IADD3 R10, P3, PT, R29, R8, RZ ;  /* 0x000000081d0a7210 */ /* 0x004fe20007f7e0ff */
[----:B------:R-:W-:Y:S02]  /*70fe0*/  IMAD.X R15, R18, 0x1, R4, P1 ;  /* 0x00000001120f7824 */ /* 0x000fe400008e0604 */
[----:B----4-:R2:W-:Y:S04]  /*70ff0*/  STL.64 [R1+0x2bf0], R20 ;  /* 0x002bf01401007387 */ /* 0x0105e80000100a00 */
[----:B--2---:R0:W2:Y:S04]  /*71000*/  LDL.64 R20, [R1+0x528] ;  /* 0x0005280001147983 */ /* 0x0040a80000100a00 */
[----:B------:R4:W-:Y:S04]  /*71010*/  STL.64 [R1+0x2c30], R8 ;  /* 0x002c300801007387 */ /* 0x0009e80000100a00 */
[----:B----4-:R0:W4:Y:S04]  /*71020*/  LDL.64 R8, [R1+0x520] ;  /* 0x0005200001087983 */ /* 0x0101280000100a00 */
[----:B------:R-:W-:Y:S04]  /*71030*/  STL [R1+0x2c28], R10 ;  /* 0x002c280a01007387 */ /* 0x000fe80000100800 */
[----:B------:R0:W-:Y:S04]  /*71040*/  STL.64 [R1+0x538], R14 ;  /* 0x0005380e01007387 */ /* 0x0001e80000100a00 */
[----:B0-----:R-:W2:Y:S04]  /*71050*/  LDL.LU.64 R14, [R1+0x2c38] ;  /* 0x002c3800010e7983 */ /* 0x001ea80000300a00 */
[----:B---3--:R-:W-:Y:S04]  /*71060*/  STL.64 [R1+0x2c10], R22 ;  /* 0x002c101601007387 */ /* 0x008fe80000100a00 */
[----:B------:R0:W-:Y:S02]  /*71070*/  STL [R1+0x2c18], R23 ;  /* 0x002c181701007387 */ /* 0x0001e40000100800 */
[----:B0-----:R-:W-:-:S02]  /*71080*/  IMAD.MOV.U32 R23, RZ, RZ, R25 ;  /* 0x000000ffff177224 */ /* 0x001fc400078e0019 */
[C---:B----4-:R-:W-:Y:S02]  /*71090*/  IMAD.X R9, R18.reuse, 0x1, R12, P4 ;  /* 0x0000000112097824 */ /* 0x050fe400020e060c */
[C---:B--2---:R-:W-:Y:S02]  /*710a0*/  IMAD.X R25, R18.reuse, 0x1, R14, P0 ;  /* 0x0000000112197824 */ /* 0x044fe400000e060e */
[----:B------:R-:W-:-:S03]  /*710b0*/  IMAD.X R21, R18, 0x1, R15, P2 ;  /* 0x0000000112157824 */ /* 0x000fc600010e060f */
[----:B------:R-:W-:Y:S04]  /*710c0*/  STL [R1+0x534], R25 ;  /* 0x0005341901007387 */ /* 0x000fe80000100800 */
[----:B------:R-:W-:Y:S04]  /*710d0*/  STL.64 [R1+0x2bf8], R14 ;  /* 0x002bf80e01007387 */ /* 0x000fe80000100a00 */
[----:B------:R-:W-:Y:S04]  /*710e0*/  STL [R1+0x52c], R21 ;  /* 0x00052c1501007387 */ /* 0x000fe80000100800 */
[----:B------:R0:W-:Y:S04]  /*710f0*/  STL [R1+0x524], R9 ;  /* 0x0005240901007387 */ /* 0x0001e80000100800 */
[----:B0-----:R-:W2:Y:S01]  /*71100*/  LDL.LU.64 R8, [R1+0x2c30] ;  /* 0x002c300001087983 */ /* 0x001ea20000300a00 */
[----:B------:R-:W-:-:S02]  /*71110*/  SHF.R.S32.HI R19, RZ, 0x1f, R29 ;  /* 0x0000001fff137819 */ /* 0x000fc4000001141d */
[----:B--2---:R-:W-:-:S05]  /*71120*/  IADD3 R10, P4, PT, R29, R9, RZ ;  /* 0x000000091d0a7210 */ /* 0x004fca0007f9e0ff */
[----:B------:R0:W-:Y:S04]  /*71130*/  STL [R1+0x4e8], R10 ;  /* 0x0004e80a01007387 */ /* 0x0001e80000100800 */
[----:B0-----:R-:W2:Y:S01]  /*71140*/  LDL.LU R10, [R1+0x2c28] ;  /* 0x002c2800010a7983 */ /* 0x001ea20000300800 */
[----:B------:R-:W-:Y:S01]  /*71150*/  IMAD.X R11, R19, 0x1, R7, P3 ;  /* 0x00000001130b7824 */ /* 0x000fe200018e0607 */
[----:B------:R-:W-:-:S04]  /*71160*/  IADD3 R22, P1, PT, R29, R16, RZ ;  /* 0x000000101d167210 */ /* 0x000fc80007f3e0ff */
[----:B--2---:R0:W-:Y:S04]  /*71170*/  STL.64 [R1+0x518], R10 ;  /* 0x0005180a01007387 */ /* 0x0041e80000100a00 */
[----:B0-----:R-:W2:Y:S04]  /*71180*/  LDL.LU.64 R10, [R1+0x2c20] ;  /* 0x002c2000010a7983 */ /* 0x001ea80000300a00 */
[----:B------:R-:W-:Y:S04]  /*71190*/  STL.64 [R1+0x2be0], R6 ;  /* 0x002be00601007387 */ /* 0x000fe80000100a00 */
[----:B------:R0:W-:Y:S02]  /*711a0*/  STL [R1+0x2be8], R7 ;  /* 0x002be80701007387 */ /* 0x0001e40000100800 */
[----:B0-----:R-:W-:-:S02]  /*711b0*/  IMAD.MOV.U32 R7, RZ, RZ, R23 ;  /* 0x000000ffff077224 */ /* 0x001fc400078e0017 */
[----:B------:R-:W-:-:S05]  /*711c0*/  IMAD.X R23, R19, 0x1, R5, P1 ;  /* 0x0000000113177824 */ /* 0x000fca00008e0605 */
        /* <DEDUP_REMOVED lines=8> */
[----:B---3--:R-:W3:Y:S04]  /*71250*/  LDL R11, [R1+0x58] ;  /* 0x00005800010b7983 */ /* 0x008ee80000100800 */
[----:B------:R4:W-:Y:S04]  /*71260*/  STL.64 [R1+0x508], R24 ;  /* 0x0005081801007387 */ /* 0x0009e80000100a00 */
[----:B----4-:R-:W4:Y:S01]  /*71270*/  LDL.LU.64 R24, [R1+0x2c08] ;  /* 0x002c080001187983 */ /* 0x010f220000300a00 */
[----:B------:R-:W-:-:S02]  /*71280*/  IADD3 R20, P2, PT, R29, R6, RZ ;  /* 0x000000061d147210 */ /* 0x000fc40007f5e0ff */
[C---:B------:R-:W-:Y:S02]  /*71290*/  IADD3 R14, P0, PT, R29.reuse, R13, RZ ;  /* 0x0000000d1d0e7210 */ /* 0x040fe40007f1e0ff */
[----:B------:R-:W-:Y:S01]  /*712a0*/  IADD3 R6, P3, PT, R29, R10, RZ ;  /* 0x0000000a1d067210 */ /* 0x000fe20007f7e0ff */
[----:B------:R-:W-:Y:S01]  /*712b0*/  IMAD.X R21, R19, 0x1, R0, P2 ;  /* 0x0000000113157824 */ /* 0x000fe200010e0600 */
[----:B----4-:R4:W-:Y:S04]  /*712c0*/  STL.64 [R1+0x2bd0], R24 ;  /* 0x002bd01801007387 */ /* 0x0109e80000100a00 */
[----:B----4-:R0:W4:Y:S04]  /*712d0*/  LDL.64 R24, [R1+0x4e8] ;  /* 0x0004e80001187983 */ /* 0x0101280000100a00 */
[----:B------:R-:W2:Y:S04]  /*712e0*/  LDL.LU R29, [R1+0x2c00] ;  /* 0x002c0000011d7983 */ /* 0x000ea80000300800 */
[----:B------:R0:W-:Y:S04]  /*712f0*/  STL [R1+0x4d0], R14 ;  /* 0x0004d00e01007387 */ /* 0x0001e80000100800 */
[----:B0-----:R-:W2:Y:S04]  /*71300*/  LDL.LU.64 R14, [R1+0x2bf8] ;  /* 0x002bf800010e7983 */ /* 0x001ea80000300a00 */
[----:B------:R0:W-:Y:S04]  /*71310*/  STL.64 [R1+0x500], R20 ;  /* 0x0005001401007387 */ /* 0x0001e80000100a00 */
[----:B0-----:R-:W2:Y:S01]  /*71320*/  LDL.LU.64 R20, [R1+0x2bf0] ;  /* 0x002bf00001147983 */ /* 0x001ea20000300a00 */
[----:B---3--:R-:W-:-:S02]  /*71330*/  SHF.R.S32.HI R18, RZ, 0x1f, R11 ;  /* 0x0000001fff127819 */ /* 0x008fc4000001140b */
[----:B------:R-:W-:Y:S01]  /*71340*/  IADD3 R10, P2, PT, R11, R8, RZ ;  /* 0x000000080b0a7210 */ /* 0x000fe20007f5e0ff */
[----:B------:R-:W-:Y:S02]  /*71350*/  IMAD.MOV.U32 R11, RZ, RZ, R7 ;  /* 0x000000ffff0b7224 */ /* 0x000fe400078e0007 */
[C---:B----4-:R-:W-:Y:S02]  /*71360*/  IMAD.X R25, R19.reuse, 0x1, R4, P4 ;  /* 0x0000000113197824 */ /* 0x050fe400020e0604 */
[----:B--2---:R-:W-:Y:S01]  /*71370*/  IMAD.X R7, R19, 0x1, R14, P3 ;  /* 0x0000000113077824 */ /* 0x004fe200018e060e */
[----:B------:R0:W-:Y:S04]  /*71380*/  STL.64 [R1+0x2bb8], R20 ;  /* 0x002bb81401007387 */ /* 0x0001e80000100a00 */
[----:B0-----:R0:W2:Y:S04]  /*71390*/  LDL.64 R20, [R1+0x4d8] ;  /* 0x0004d80001147983 */ /* 0x0010a80000100a00 */
[----:B------:R3:W-:Y:S04]  /*713a0*/  STL.64 [R1+0x2bc0], R26 ;  /* 0x002bc01a01007387 */ /* 0x0007e80000100a00 */
[----:B---3--:R-:W3:Y:S04]  /*713b0*/  LDL.LU R26, [R1+0x58] ;  /* 0x00005800011a7983 */ /* 0x008ee80000300800 */
[----:B------:R-:W-:Y:S04]  /*713c0*/  STL [R1+0x4ec], R25 ;  /* 0x0004ec1901007387 */ /* 0x000fe80000100800 */
[----:B------:R4:W-:Y:S04]  /*713d0*/  STL.64 [R1+0x4e0], R6 ;  /* 0x0004e00601007387 */ /* 0x0009e80000100a00 */
[----:B----4-:R0:W4:Y:S01]  /*713e0*/  LDL.LU R7, [R1+0x2be8] ;  /* 0x002be80001077983 */ /* 0x0101220000300800 */
[----:B---3--:R-:W-:-:S05]  /*713f0*/  IADD3 R6, P3, PT, R26, R2, RZ ;  /* 0x000000021a067210 */ /* 0x008fca0007f7e0ff */
[----:B------:R4:W-:Y:S04]  /*71400*/  STL [R1+0x4b8], R6 ;  /* 0x0004b80601007387 */ /* 0x0009e80000100800 */
[----:B----4-:R-:W3:Y:S01]  /*71410*/  LDL.LU.64 R6, [R1+0x2be0] ;  /* 0x002be00001067983 */ /* 0x010ee20000300a00 */
[----:B--2---:R-:W-:-:S03]  /*71420*/  IMAD.X R21, R19, 0x1, R15, P1 ;  /* 0x0000000113157824 */ /* 0x004fc600008e060f */
[----:B------:R2:W-:Y:S04]  /*71430*/  STL.64 [R1+0x2bb0], R14 ;  /* 0x002bb00e01007387 */ /* 0x0005e80000100a00 */
[----:B--2---:R0:W2:Y:S04]  /*71440*/  LDL.64 R14, [R1+0x4d0] ;  /* 0x0004d000010e7983 */ /* 0x0040a80000100a00 */
[----:B------:R-:W-:Y:S01]  /*71450*/  STL [R1+0x4dc], R21 ;  /* 0x0004dc1501007387 */ /* 0x000fe20000100800 */
[----:B---3--:R-:W-:-:S05]  /*71460*/  IADD3 R20, P1, PT, R26, R6, RZ ;  /* 0x000000061a147210 */ /* 0x008fca0007f3e0ff */
[----:B------:R3:W-:Y:S04]  /*71470*/  STL [R1+0x2bc8], R20 ;  /* 0x002bc81401007387 */ /* 0x0007e80000100800 */
[----:B---3--:R0:W3:Y:S01]  /*71480*/  LDL.64 R20, [R1+0x4b8] ;  /* 0x0004b80001147983 */ /* 0x0080e20000100a00 */
[----:B--2---:R-:W-:Y:S01]  /*71490*/  IMAD.X R15, R19, 0x1, R12, P0 ;  /* 0x00000001130f7824 */ /* 0x004fe200000e060c */
[----:B------:R-:W-:Y:S02]  /*714a0*/  IADD3 R24, P4, PT, R26, R16, RZ ;  /* 0x000000101a187210 */ /* 0x000fe40007f9e0ff */
[----:B------:R-:W-:Y:S04]  /*714b0*/  STL.64 [R1+0x2ba0], R28 ;  /* 0x002ba01c01007387 */ /* 0x000fe80000100a00 */
[----:B------:R-:W-:Y:S04]  /*714c0*/  STL [R1+0x2ba8], R29 ;  /* 0x002ba81d01007387 */ /* 0x000fe80000100800 */
[----:B------:R-:W-:Y:S01]  /*714d0*/  STL [R1+0x4d4], R15 ;  /* 0x0004d40f01007387 */ /* 0x000fe20000100800 */
[----:B------:R-:W-:-:S02]  /*714e0*/  IMAD.X R25, R18, 0x1, R5, P4 ;  /* 0x0000000112197824 */ /* 0x000fc400020e0605 */
[----:B---3--:R-:W-:Y:S02]  /*714f0*/  IMAD.MOV.U32 R21, RZ, RZ, R11 ;  /* 0x000000ffff157224 */ /* 0x008fe400078e000b */
[----:B------:R-:W-:-:S05]  /*71500*/  IMAD.X R11, R18, 0x1, R7, P2 ;  /* 0x00000001120b7824 */ /* 0x000fca00010e0607 */
[----:B------:R2:W-:Y:S04]  /*71510*/  STL.64 [R1+0x4c8], R10 ;  /* 0x0004c80a01007387 */ /* 0x0005e80000100a00 */
[----:B--2---:R-:W2:Y:S04]  /*71520*/  LDL.LU.64 R10, [R1+0x2bd8] ;  /* 0x002bd800010a7983 */ /* 0x004ea80000300a00 */
[----:B------:R3:W-:Y:S04]  /*71530*/  STL.64 [R1+0x4c0], R24 ;  /* 0x0004c01801007387 */ /* 0x0007e80000100a00 */
[----:B---3--:R-:W3:Y:S01]  /*71540*/  LDL.LU.64 R24, [R1+0x2bd0] ;  /* 0x002bd00001187983 */ /* 0x008ee20000300a00 */
[----:B--2---:R-:W-:-:S05]  /*71550*/  IADD3 R28, P2, PT, R26, R10, RZ ;  /* 0x0000000a1a1c7210 */ /* 0x004fca0007f5e0ff */
[----:B------:R-:W-:Y:S04]  /*71560*/  STL [R1+0x490], R28 ;  /* 0x0004901c01007387 */ /* 0x000fe80000100800 */
[----:B---3--:R-:W-:Y:S04]  /*71570*/  STL.64 [R1+0x2b90], R24 ;  /* 0x002b901801007387 */ /* 0x008fe80000100a00 */
[----:B------:R2:W-:Y:S02]  /*71580*/  STL [R1+0x2b98], R25 ;  /* 0x002b981901007387 */ /* 0x0005e40000100800 */
[----:B--2---:R-:W-:-:S02]  /*71590*/  IMAD.MOV.U32 R25, RZ, RZ, R29 ;  /* 0x000000ffff197224 */ /* 0x004fc400078e001d */
[----:B------:R-:W-:Y:S02]  /*715a0*/  IMAD.MOV.U32 R29, RZ, RZ, R21 ;  /* 0x000000ffff1d7224 */ /* 0x000fe400078e0015 */
[----:B------:R-:W-:-:S05]  /*715b0*/  IMAD.X R21, R18, 0x1, R3, P3 ;  /* 0x0000000112157824 */ /* 0x000fca00018e0603 */
[----:B------:R2:W-:Y:S04]  /*715c0*/  STL [R1+0x4bc], R21 ;  /* 0x0004bc1501007387 */ /* 0x0005e80000100800 */
[----:B------:R-:W3:Y:S01]  /*715d0*/  LDL.LU R20, [R1+0x2bc8] ;  /* 0x002bc80001147983 */ /* 0x000ee20000300800 */
[----:B------:R-:W-:Y:S01]  /*715e0*/  IMAD.MOV.U32 R24, RZ, RZ, R28 ;  /* 0x000000ffff187224 */ /* 0x000fe200078e001c */
[C---:B------:R-:W-:Y:S02]  /*715f0*/  IADD3 R14, P0, PT, R26.reuse, R9, RZ ;  /* 0x000000091a0e7210 */ /* 0x040fe40007f1e0ff */
[C---:B------:R-:W-:Y:S02]  /*71600*/  IADD3 R28, P4, PT, R26.reuse, R11, RZ ;  /* 0x0000000b1a1c7210 */ /* 0x040fe40007f9e0ff */
[----:B------:R-:W-:Y:S01]  /*71610*/  IADD3 R26, P3, PT, R26, R13, RZ ;  /* 0x0000000d1a1a7210 */ /* 0x000fe20007f7e0ff */
[----:B--2---:R-:W-:-:S04]  /*71620*/  IMAD.X R21, R18, 0x1, R0, P1 ;  /* 0x0000000112157824 */ /* 0x004fc800008e0600 */
[----:B------:R2:W-:Y:S04]  /*71630*/  STL [R1+0x480], R26 ;  /* 0x0004801a01007387 */ /* 0x0005e80000100800 */
[----:B--2---:R-:W2:Y:S04]  /*71640*/  LDL.LU.64 R26, [R1+0x2bc0] ;  /* 0x002bc000011a7983 */ /* 0x004ea80000300a00 */
[----:B---3--:R3:W-:Y:S04]  /*71650*/  STL.64 [R1+0x4b0], R20 ;  /* 0x0004b01401007387 */ /* 0x0087e80000100a00 */
[----:B---3--:R-:W3:Y:S01]  /*71660*/  LDL.LU.64 R20, [R1+0x2bb8] ;  /* 0x002bb80001147983 */ /* 0x008ee20000300a00 */
[----:B------:R-:W-:-:S03]  /*71670*/  IMAD.X R15, R18, 0x1, R4, P0 ;  /* 0x00000001120f7824 */ /* 0x000fc600000e0604 */
[----:B---3--:R-:W-:Y:S04]  /*71680*/  STL.64 [R1+0x2b88], R20 ;  /* 0x002b881401007387 */ /* 0x008fe80000100a00 */
[----:B------:R3:W-:Y:S04]  /*71690*/  STL.64 [R1+0x498], R14 ;  /* 0x0004980e01007387 */ /* 0x0007e80000100a00 */
[----:B---3--:R-:W3:Y:S01]  /*716a0*/  LDL.LU.64 R14, [R1+0x2bb0] ;  /* 0x002bb000010e7983 */ /* 0x008ee20000300a00 */
[----:B------:R-:W-:Y:S02]  /*716b0*/  IMAD.MOV.U32 R20, RZ, RZ, R24 ;  /* 0x000000ffff147224 */ /* 0x000fe400078e0018 */
[----:B------:R-:W-:Y:S01]  /*716c0*/  IMAD.MOV.U32 R21, RZ, RZ, R25 ;  /* 0x000000ffff157224 */ /* 0x000fe200078e0019 */
[----:B--2---:R-:W-:-:S02]  /*716d0*/  SHF.R.S32.HI R19, RZ, 0x1f, R26 ;  /* 0x0000001fff137819 */ /* 0x004fc4000001141a */
[C---:B------:R-:W-:Y:S01]  /*716e0*/  IADD3 R24, P1, PT, R26.reuse, R8, RZ ;  /* 0x000000081a187210 */ /* 0x040fe20007f3e0ff */
[----:B------:R-:W-:Y:S01]  /*716f0*/  IMAD.MOV.U32 R25, RZ, RZ, R27 ;  /* 0x000000ffff197224 */ /* 0x000fe200078e001b */
[----:B------:R-:W-:Y:S01]  /*71700*/  IADD3 R26, P0, PT, R26, R16, RZ ;  /* 0x000000101a1a7210 */ /* 0x000fe20007f1e0ff */
[----:B------:R-:W-:Y:S01]  /*71710*/  IMAD.MOV.U32 R27, RZ, RZ, R29 ;  /* 0x000000ffff1b7224 */ /* 0x000fe200078e001d */
[----:B------:R2:W-:Y:S04]  /*71720*/  STL [R1+0x2b80], R16 ;  /* 0x002b801001007387 */ /* 0x0005e80000100800 */
[----:B--2---:R-:W2:Y:S01]  /*71730*/  LDL.LU R16, [R1+0x5c] ;  /* 0x00005c0001107983 */ /* 0x004ea20000300800 */
[C---:B---3--:R-:W-:Y:S02]  /*71740*/  IMAD.X R21, R18.reuse, 0x1, R14, P2 ;  /* 0x0000000112157824 */ /* 0x048fe400010e060e */
[----:B------:R-:W-:-:S03]  /*71750*/  IMAD.X R29, R18, 0x1, R15, P4 ;  /* 0x00000001121d7824 */ /* 0x000fc600020e060f */
[----:B------:R-:W-:Y:S04]  /*71760*/  STL [R1+0x494], R21 ;  /* 0x0004941501007387 */ /* 0x000fe80000100800 */
[----:B------:R3:W-:Y:S04]  /*71770*/  STL.64 [R1+0x488], R28 ;  /* 0x0004881c01007387 */ /* 0x0007e80000100a00 */
[----:B---3--:R0:W3:Y:S04]  /*71780*/  LDL.LU R29, [R1+0x2ba8] ;  /* 0x002ba800011d7983 */ /* 0x0080e80000300800 */
[----:B------:R-:W-:Y:S01]  /*71790*/  STL.64 [R1+0x2b68], R14 ;  /* 0x002b680e01007387 */ /* 0x000fe20000100a00 */
[----:B--2---:R-:W-:-:S03]  /*717a0*/  IADD3 R28, P4, PT, R16, R6, RZ ;  /* 0x00000006101c7210 */ /* 0x004fc60007f9e0ff */
[----:B------:R2:W-:Y:S04]  /*717b0*/  STL [R1+0x2b70], R15 ;  /* 0x002b700f01007387 */ /* 0x0005e80000100800 */
[----:B--2---:R0:W2:Y:S04]  /*717c0*/  LDL.64 R14, [R1+0x480] ;  /* 0x00048000010e7983 */ /* 0x0040a80000100a00 */
[----:B------:R3:W-:Y:S04]  /*717d0*/  STL [R1+0x460], R28 ;  /* 0x0004601c01007387 */ /* 0x0007e80000100800 */
[----:B---3--:R-:W3:Y:S01]  /*717e0*/  LDL.LU.64 R28, [R1+0x2ba0] ;  /* 0x002ba000011c7983 */ /* 0x008ee20000300a00 */
[----:B--2---:R-:W-:-:S03]  /*717f0*/  IMAD.X R15, R18, 0x1, R12, P3 ;  /* 0x00000001120f7824 */ /* 0x004fc600018e060c */
[----:B---3--:R-:W-:Y:S04]  /*71800*/  STL.64 [R1+0x2b78], R28 ;  /* 0x002b781c01007387 */ /* 0x008fe80000100a00 */
[----:B------:R2:W-:Y:S02]  /*71810*/  STL [R1+0x484], R15 ;  /* 0x0004840f01007387 */ /* 0x0005e40000100800 */
[----:B--2---:R-:W-:Y:S02]  /*71820*/  IMAD.MOV.U32 R15, RZ, RZ, R25 ;  /* 0x000000ffff0f7224 */ /* 0x004fe400078e0019 */
[----:B------:R-:W-:-:S05]  /*71830*/  IMAD.X R25, R19, 0x1, R7, P1 ;  /* 0x0000000113197824 */ /* 0x000fca00008e0607 */
[----:B------:R2:W-:Y:S04]  /*71840*/  STL.64 [R1+0x478], R24 ;  /* 0x0004781801007387 */ /* 0x0005e80000100a00 */
[----:B--2---:R0:W2:Y:S01]  /*71850*/  LDL.LU R25, [R1+0x2b98] ;  /* 0x002b980001197983 */ /* 0x0040a20000300800 */
[----:B------:R-:W-:-:S05]  /*71860*/  IADD3 R24, P1, PT, R16, R10, RZ ;  /* 0x0000000a10187210 */ /* 0x000fca0007f3e0ff */
[----:B------:R2:W-:Y:S04]  /*71870*/  STL [R1+0x448], R24 ;  /* 0x0004481801007387 */ /* 0x0005e80000100800 */
[----:B--2---:R-:W2:Y:S01]  /*71880*/  LDL.LU.64 R24, [R1+0x2b90] ;  /* 0x002b900001187983 */ /* 0x004ea20000300a00 */
[C---:B------:R-:W-:Y:S01]  /*71890*/  IADD3 R20, P2, PT, R16.reuse, R2, RZ ;  /* 0x0000000210147210 */ /* 0x040fe20007f5e0ff */
[----:B------:R-:W-:Y:S02]  /*718a0*/  IMAD.MOV.U32 R18, RZ, RZ, R27 ;  /* 0x000000ffff127224 */ /* 0x000fe400078e001b */
[C---:B------:R-:W-:Y:S02]  /*718b0*/  IMAD.X R27, R19.reuse, 0x1, R5, P0 ;  /* 0x00000001131b7824 */ /* 0x040fe400000e0605 */
[----:B------:R-:W-:Y:S01]  /*718c0*/  IMAD.X R21, R19, 0x1, R3, P2 ;  /* 0x0000000113157824 */ /* 0x000fe200010e0603 */
[----:B--2---:R2:W-:Y:S04]  /*718d0*/  STL.64 [R1+0x2b50], R24 ;  /* 0x002b501801007387 */ /* 0x0045e80000100a00 */
[----:B------:R3:W-:Y:S04]  /*718e0*/  STL.64 [R1+0x470], R26 ;  /* 0x0004701a01007387 */ /* 0x0007e80000100a00 */
[----:B--2---:R0:W2:Y:S01]  /*718f0*/  LDL.64 R24, [R1+0x448] ;  /* 0x0004480001187983 */ /* 0x0040a20000100a00 */
[----:B---3--:R-:W-:-:S03]  /*71900*/  IADD3 R26, P0, PT, R16, R11, RZ ;  /* 0x0000000b101a7210 */ /* 0x008fc60007f1e0ff */
[----:B------:R3:W-:Y:S04]  /*71910*/  STL.64 [R1+0x2b60], R10 ;  /* 0x002b600a01007387 */ /* 0x0007e80000100a00 */
[----:B---3--:R0:W3:Y:S04]  /*71920*/  LDL.64 R10, [R1+0x460] ;  /* 0x00046000010a7983 */ /* 0x0080e80000100a00 */
[----:B------:R4:W-:Y:S04]  /*71930*/  STL.64 [R1+0x468], R20 ;  /* 0x0004681401007387 */ /* 0x0009e80000100a00 */
[----:B----4-:R-:W4:Y:S01]  /*71940*/  LDL.LU.64 R20, [R1+0x2b88] ;  /* 0x002b880001147983 */ /* 0x010f220000300a00 */
[----:B------:R-:W-:-:S02]  /*71950*/  IADD3 R28, P2, PT, R16, R13, RZ ;  /* 0x0000000d101c7210 */ /* 0x000fc40007f5e0ff */
[----:B------:R-:W-:Y:S01]  /*71960*/  IADD3 R14, P3, PT, R16, R9, RZ ;  /* 0x00000009100e7210 */ /* 0x000fe20007f7e0ff */
[----:B---3--:R-:W-:Y:S01]  /*71970*/  IMAD.X R11, R19, 0x1, R0, P4 ;  /* 0x00000001130b7824 */ /* 0x008fe200020e0600 */
[----:B----4-:R-:W-:Y:S04]  /*71980*/  STL.64 [R1+0x2b48], R20 ;  /* 0x002b481401007387 */ /* 0x010fe80000100a00 */
[----:B------:R-:W3:Y:S04]  /*71990*/  LDL.LU R16, [R1+0x2b80] ;  /* 0x002b800001107983 */ /* 0x000ee80000300800 */
[----:B------:R4:W-:Y:S04]  /*719a0*/  STL [R1+0x430], R28 ;  /* 0x0004301c01007387 */ /* 0x0009e80000100800 */
[----:B----4-:R-:W4:Y:S04]  /*719b0*/  LDL.LU.64 R28, [R1+0x2b78] ;  /* 0x002b7800011c7983 */ /* 0x010f280000300a00 */
[----:B------:R0:W-:Y:S02]  /*719c0*/  STL [R1+0x464], R11 ;  /* 0x0004640b01007387 */ /* 0x0001e40000100800 */
[----:B0-----:R-:W-:-:S02]  /*719d0*/  IMAD.MOV.U32 R11, RZ, RZ, R15 ;  /* 0x000000ffff0b7224 */ /* 0x001fc400078e000f */
[----:B------:R-:W-:-:S05]  /*719e0*/  IMAD.X R15, R19, 0x1, R4, P3 ;  /* 0x00000001130f7824 */ /* 0x000fca00018e0604 */
[----:B------:R0:W-:Y:S04]  /*719f0*/  STL.64 [R1+0x450], R14 ;  /* 0x0004500e01007387 */ /* 0x0001e80000100a00 */
[----:B0-----:R0:W2:Y:S01]  /*71a00*/  LDL.LU R15, [R1+0x2b70] ;  /* 0x002b7000010f7983 */ /* 0x0010a20000300800 */
[----:B------:R-:W-:-:S03]  /*71a10*/  IMAD.MOV.U32 R20, RZ, RZ, R18 ;  /* 0x000000ffff147224 */ /* 0x000fc600078e0012 */
[----:B------:R-:W-:Y:S02]  /*71a20*/  STL.64 [R1+0x2b58], R4 ;  /* 0x002b580401007387 */ /* 0x000fe40000100a00 */
[----:B---3--:R-:W-:-:S05]  /*71a30*/  IADD3 R14, P3, PT, R20, R16, RZ ;  /* 0x00000010140e7210 */ /* 0x008fca0007f7e0ff */
[----:B------:R2:W-:Y:S04]  /*71a40*/  STL [R1+0x420], R14 ;  /* 0x0004200e01007387 */ /* 0x0005e80000100800 */
[----:B--2---:R-:W2:Y:S02]  /*71a50*/  LDL.LU.64 R14, [R1+0x2b68] ;  /* 0x002b6800010e7983 */ /* 0x004ea40000300a00 */
[C---:B--2---:R-:W-:Y:S02]  /*71a60*/  IMAD.X R25, R19.reuse, 0x1, R14, P1 ;  /* 0x0000000113197824 */ /* 0x044fe400008e060e */
[----:B------:R-:W-:-:S03]  /*71a70*/  IMAD.X R27, R19, 0x1, R15, P0 ;  /* 0x00000001131b7824 */ /* 0x000fc600000e060f */
[----:B------:R-:W-:Y:S04]  /*71a80*/  STL [R1+0x44c], R25 ;  /* 0x00044c1901007387 */ /* 0x000fe80000100800 */
[----:B------:R-:W-:Y:S04]  /*71a90*/  STL.64 [R1+0x2b38], R14 ;  /* 0x002b380e01007387 */ /* 0x000fe80000100a00 */
[----:B------:R2:W-:Y:S04]  /*71aa0*/  STL [R1+0x2b40], R15 ;  /* 0x002b400f01007387 */ /* 0x0005e80000100800 */
[----:B--2---:R0:W2:Y:S01]  /*71ab0*/  LDL.64 R14, [R1+0x430] ;  /* 0x00043000010e7983 */ /* 0x0040a20000100a00 */
[----:B------:R-:W-:-:S02]  /*71ac0*/  SHF.R.S32.HI R18, RZ, 0x1f, R20 ;  /* 0x0000001fff127819 */ /* 0x000fc40000011414 */
[----:B------:R-:W-:Y:S01]  /*71ad0*/  IADD3 R10, P4, PT, R20, R8, RZ ;  /* 0x00000008140a7210 */ /* 0x000fe20007f9e0ff */
[----:B------:R-:W-:Y:S04]  /*71ae0*/  STL.64 [R1+0x440], R26 ;  /* 0x0004401a01007387 */ /* 0x000fe80000100a00 */
[----:B----4-:R-:W-:Y:S04]  /*71af0*/  STL.64 [R1+0x2b28], R28 ;  /* 0x002b281c01007387 */ /* 0x010fe80000100a00 */
[----:B------:R3:W-:Y:S01]  /*71b00*/  STL [R1+0x2b30], R29 ;  /* 0x002b301d01007387 */ /* 0x0007e20000100800 */
[----:B--2---:R-:W-:-:S05]  /*71b10*/  IMAD.X R15, R19, 0x1, R12, P2 ;  /* 0x00000001130f7824 */ /* 0x004fca00010e060c */
[----:B------:R2:W-:Y:S04]  /*71b20*/  STL [R1+0x434], R15 ;  /* 0x0004340f01007387 */ /* 0x0005e80000100800 */
[----:B---3--:R0:W3:Y:S01]  /*71b30*/  LDL.64 R28, [R1+0x420] ;  /* 0x00042000011c7983 */ /* 0x0080e20000100a00 */
[----:B--2---:R-:W-:Y:S02]  /*71b40*/  IMAD.MOV.U32 R15, RZ, RZ, R11 ;  /* 0x000000ffff0f7224 */ /* 0x004fe400078e000b */
[----:B------:R-:W-:-:S05]  /*71b50*/  IMAD.X R11, R18, 0x1, R7, P4 ;  /* 0x00000001120b7824 */ /* 0x000fca00020e0607 */
[----:B------:R2:W-:Y:S04]  /*71b60*/  STL.64 [R1+0x428], R10 ;  /* 0x0004280a01007387 */ /* 0x0005e80000100a00 */
[----:B--2---:R-:W2:Y:S02]  /*71b70*/  LDL.LU.64 R10, [R1+0x2b60] ;  /* 0x002b6000010a7983 */ /* 0x004ea40000300a00 */
[----:B--2---:R-:W-:-:S05]  /*71b80*/  IADD3 R4, P4, PT, R20, R10, RZ ;  /* 0x0000000a14047210 */ /* 0x004fca0007f9e0ff */
[----:B------:R2:W-:Y:S04]  /*71b90*/  STL [R1+0x400], R4 ;  /* 0x0004000401007387 */ /* 0x0005e80000100800 */
[----:B--2---:R-:W3:Y:S01]  /*71ba0*/  LDL.LU.64 R4, [R1+0x2b58] ;  /* 0x002b580001047983 */ /* 0x004ee20000300a00 */
[----:B------:R-:W-:-:S05]  /*71bb0*/  IADD3 R24, P1, PT, R20, R2, RZ ;  /* 0x0000000214187210 */ /* 0x000fca0007f3e0ff */
[C---:B------:R-:W-:Y:S02]  /*71bc0*/  IMAD.X R25, R18.reuse, 0x1, R3, P1 ;  /* 0x0000000112197824 */ /* 0x040fe400008e0603 */
[----:B---3--:R-:W-:-:S05]  /*71bd0*/  IMAD.X R29, R18, 0x1, R5, P3 ;  /* 0x00000001121d7824 */ /* 0x008fca00018e0605 */
[----:B------:R-:W-:Y:S04]  /*71be0*/  STL [R1+0x424], R29 ;  /* 0x0004241d01007387 */ /* 0x000fe80000100800 */
[----:B------:R2:W-:Y:S04]  /*71bf0*/  STL.64 [R1+0x418], R24 ;  /* 0x0004181801007387 */ /* 0x0005e80000100a00 */
[----:B--2---:R-:W2:Y:S01]  /*71c00*/  LDL.LU.64 R24, [R1+0x2b50] ;  /* 0x002b500001187983 */ /* 0x004ea20000300a00 */
[C---:B------:R-:W-:Y:S02]  /*71c10*/  IADD3 R26, P0, PT, R20.reuse, R6, RZ ;  /* 0x00000006141a7210 */ /* 0x040fe40007f1e0ff */
[----:B------:R-:W-:-:S02]  /*71c20*/  IADD3 R14, P2, PT, R20, R9, RZ ;  /* 0x00000009140e7210 */ /* 0x000fc40007f5e0ff */
[C---:B------:R-:W-:Y:S02]  /*71c30*/  IADD3 R28, P3, PT, R20.reuse, R11, RZ ;  /* 0x0000000b141c7210 */ /* 0x040fe40007f7e0ff */
[----:B------:R-:W-:Y:S01]  /*71c40*/  IADD3 R20, P1, PT, R20, R13, RZ ;  /* 0x0000000d14147210 */ /* 0x000fe20007f3e0ff */
[----:B--2---:R2:W-:Y:S04]  /*71c50*/  STL.64 [R1+0x2b08], R24 ;  /* 0x002b081801007387 */ /* 0x0045e80000100a00 */
[----:B--2---:R-:W2:Y:S04]  /*71c60*/  LDL.LU R24, [R1+0x64] ;  /* 0x0000640001187983 */ /* 0x004ea80000300800 */
[----:B------:R3:W-:Y:S04]  /*71c70*/  STL [R1+0x3e0], R20 ;  /* 0x0003e01401007387 */ /* 0x0007e80000100800 */
[----:B---3--:R-:W3:Y:S01]  /*71c80*/  LDL.LU.64 R20, [R1+0x2b48] ;  /* 0x002b480001147983 */ /* 0x008ee20000300a00 */
[----:B------:R-:W-:-:S03]  /*71c90*/  IMAD.X R27, R18, 0x1, R0, P0 ;  /* 0x00000001121b7824 */ /* 0x000fc600000e0600 */
[----:B---3--:R3:W-:Y:S04]  /*71ca0*/  STL.64 [R1+0x2b10], R20 ;  /* 0x002b101401007387 */ /* 0x0087e80000100a00 */
[----:B---3--:R0:W3:Y:S04]  /*71cb0*/  LDL.64 R20, [R1+0x400] ;  /* 0x0004000001147983 */ /* 0x0080e80000100a00 */
[----:B------:R4:W-:Y:S02]  /*71cc0*/  STL.64 [R1+0x410], R26 ;  /* 0x0004101a01007387 */ /* 0x0009e40000100a00 */
[----:B----4-:R-:W-:-:S02]  /*71cd0*/  IMAD.MOV.U32 R27, RZ, RZ, R15 ;  /* 0x000000ffff1b7224 */ /* 0x010fc400078e000f */
[----:B------:R-:W-:-:S05]  /*71ce0*/  IMAD.X R15, R18, 0x1, R4, P2 ;  /* 0x00000001120f7824 */ /* 0x000fca00010e0604 */
[----:B------:R4:W-:Y:S04]  /*71cf0*/  STL.64 [R1+0x408], R14 ;  /* 0x0004080e01007387 */ /* 0x0009e80000100a00 */
[----:B----4-:R0:W4:Y:S01]  /*71d00*/  LDL.LU R15, [R1+0x2b40] ;  /* 0x002b4000010f7983 */ /* 0x0101220000300800 */
[----:B--2---:R-:W-:-:S05]  /*71d10*/  IADD3 R14, P2, PT, R24, R16, RZ ;  /* 0x00000010180e7210 */ /* 0x004fca0007f5e0ff */
[----:B------:R4:W-:Y:S04]  /*71d20*/  STL [R1+0x3d0], R14 ;  /* 0x0003d00e01007387 */ /* 0x0009e80000100800 */
[----:B----4-:R-:W3:Y:S02]  /*71d30*/  LDL.LU.64 R14, [R1+0x2b38] ;  /* 0x002b3800010e7983 */ /* 0x010ee40000300a00 */
[----:B---3--:R-:W-:Y:S01]  /*71d40*/  IMAD.X R21, R18, 0x1, R14, P4 ;  /* 0x0000000112157824 */ /* 0x008fe200020e060e */
[----:B------:R-:W-:Y:S01]  /*71d50*/  IADD3 R20, P4, PT, R24, R2, RZ ;  /* 0x0000000218147210 */ /* 0x000fe20007f9e0ff */
[----:B------:R-:W-:-:S03]  /*71d60*/  IMAD.X R29, R18, 0x1, R15, P3 ;  /* 0x00000001121d7824 */ /* 0x000fc600018e060f */
[----:B------:R-:W-:Y:S04]  /*71d70*/  STL [R1+0x404], R21 ;  /* 0x0004041501007387 */ /* 0x000fe80000100800 */
[----:B------:R2:W-:Y:S04]  /*71d80*/  STL [R1+0x2b20], R20 ;  /* 0x002b201401007387 */ /* 0x0005e80000100800 */
[----:B--2---:R0:W2:Y:S04]  /*71d90*/  LDL.64 R20, [R1+0x3d0] ;  /* 0x0003d00001147983 */ /* 0x0040a80000100a00 */
[----:B------:R-:W-:Y:S04]  /*71da0*/  STL.64 [R1+0x2b18], R2 ;  /* 0x002b180201007387 */ /* 0x000fe80000100a00 */
[----:B------:R3:W-:Y:S04]  /*71db0*/  STL.64 [R1+0x3f8], R28 ;  /* 0x0003f81c01007387 */ /* 0x0007e80000100a00 */
[----:B---3--:R0:W3:Y:S01]  /*71dc0*/  LDL.LU R29, [R1+0x2b30] ;  /* 0x002b3000011d7983 */ /* 0x0080e20000300800 */
[----:B------:R-:W-:-:S03]  /*71dd0*/  IADD3 R28, P3, PT, R24, R6, RZ ;  /* 0x00000006181c7210 */ /* 0x000fc60007f7e0ff */
[----:B------:R-:W-:Y:S04]  /*71de0*/  STL.64 [R1+0x2af8], R14 ;  /* 0x002af80e01007387 */ /* 0x000fe80000100a00 */
[----:B------:R4:W-:Y:S04]  /*71df0*/  STL [R1+0x2b00], R15 ;  /* 0x002b000f01007387 */ /* 0x0009e80000100800 */
[----:B----4-:R0:W4:Y:S04]  /*71e00*/  LDL.64 R14, [R1+0x3e0] ;  /* 0x0003e000010e7983 */ /* 0x0101280000100a00 */
[----:B------:R3:W-:Y:S04]  /*71e10*/  STL [R1+0x3c0], R28 ;  /* 0x0003c01c01007387 */ /* 0x0007e80000100800 */
[----:B---3--:R-:W3:Y:S01]  /*71e20*/  LDL.LU.64 R28, [R1+0x2b28] ;  /* 0x002b2800011c7983 */ /* 0x008ee20000300a00 */
[----:B------:R-:W-:-:S02]  /*71e30*/  SHF.R.S32.HI R19, RZ, 0x1f, R24 ;  /* 0x0000001fff137819 */ /* 0x000fc40000011418 */
[----:B------:R-:W-:-:S03]  /*71e40*/  IADD3 R26, P0, PT, R24, R8, RZ ;  /* 0x00000008181a7210 */ /* 0x000fc60007f1e0ff */
[----:B--2---:R-:W-:Y:S01]  /*71e50*/  IMAD.X R21, R19, 0x1, R5, P2 ;  /* 0x0000000113157824 */ /* 0x004fe200010e0605 */
[----:B------:R-:W-:Y:S01]  /*71e60*/  IADD3 R2, P2, PT, R24, R11, RZ ;  /* 0x0000000b18027210 */ /* 0x000fe20007f5e0ff */
[----:B----4-:R-:W-:Y:S01]  /*71e70*/  IMAD.X R15, R18, 0x1, R12, P1 ;  /* 0x00000001120f7824 */ /* 0x010fe200008e060c */
[----:B---3--:R-:W-:Y:S04]  /*71e80*/  STL.64 [R1+0x2ae8], R28 ;  /* 0x002ae81c01007387 */ /* 0x008fe80000100a00 */
[----:B------:R2:W-:Y:S04]  /*71e90*/  STL [R1+0x3e4], R15 ;  /* 0x0003e40f01007387 */ /* 0x0005e80000100800 */
[----:B--2---:R-:W2:Y:S01]  /*71ea0*/  LDL R15, [R1+0x68] ;  /* 0x00006800010f7983 */ /* 0x004ea20000100800 */
[----:B------:R-:W-:-:S02]  /*71eb0*/  IMAD.MOV.U32 R28, RZ, RZ, R27 ;  /* 0x000000ffff1c7224 */ /* 0x000fc400078e001b */
[----:B------:R-:W-:-:S05]  /*71ec0*/  IMAD.X R27, R19, 0x1, R7, P0 ;  /* 0x00000001131b7824 */ /* 0x000fca00000e0607 */
[----:B------:R-:W-:Y:S04]  /*71ed0*/  STL.64 [R1+0x3d8], R26 ;  /* 0x0003d81a01007387 */ /* 0x000fe80000100a00 */
[----:B------:R-:W-:Y:S04]  /*71ee0*/  STL [R1+0x3d4], R21 ;  /* 0x0003d41501007387 */ /* 0x000fe80000100800 */
[----:B------:R-:W3:Y:S04]  /*71ef0*/  LDL.LU R20, [R1+0x2b20] ;  /* 0x002b200001147983 */ /* 0x000ee80000300800 */
[----:B------:R4:W-:Y:S04]  /*71f00*/  STL [R1+0x3a0], R2 ;  /* 0x0003a00201007387 */ /* 0x0009e80000100800 */
[----:B----4-:R-:W4:Y:S01]  /*71f10*/  LDL.LU.64 R2, [R1+0x2b18] ;  /* 0x002b180001027983 */ /* 0x010f220000300a00 */
[----:B------:R-:W-:-:S03]  /*71f20*/  IADD3 R26, P0, PT, R24, R10, RZ ;  /* 0x0000000a181a7210 */ /* 0x000fc60007f1e0ff */
[----:B------:R0:W-:Y:S04]  /*71f30*/  STL.64 [R1+0x2ae0], R10 ;  /* 0x002ae00a01007387 */ /* 0x0001e80000100a00 */
[----:B0-----:R0:W3:Y:S01]  /*71f40*/  LDL.64 R10, [R1+0x3c0] ;  /* 0x0003c000010a7983 */ /* 0x0010e20000100a00 */
[C---:B------:R-:W-:Y:S02]  /*71f50*/  IADD3 R14, P1, PT, R24.reuse, R9, RZ ;  /* 0x00000009180e7210 */ /* 0x040fe40007f3e0ff */
[----:B--2---:R-:W-:Y:S01]  /*71f60*/  SHF.R.S32.HI R18, RZ, 0x1f, R15 ;  /* 0x0000001fff127819 */ /* 0x004fe2000001140f */
[----:B----4-:R-:W-:Y:S01]  /*71f70*/  IMAD.X R21, R19, 0x1, R3, P4 ;  /* 0x0000000113157824 */ /* 0x010fe200020e0603 */
[----:B------:R-:W-:-:S04]  /*71f80*/  IADD3 R24, P4, PT, R24, R13, RZ ;  /* 0x0000000d18187210 */ /* 0x000fc80007f9e0ff */
[----:B---3--:R2:W-:Y:S01]  /*71f90*/  STL.64 [R1+0x3c8], R20 ;  /* 0x0003c81401007387 */ /* 0x0085e20000100a00 */
[----:B------:R-:W-:-:S03]  /*71fa0*/  IMAD.X R11, R19, 0x1, R0, P3 ;  /* 0x00000001130b7824 */ /* 0x000fc600018e0600 */
[----:B--2---:R-:W2:Y:S04]  /*71fb0*/  LDL.LU.64 R20, [R1+0x2b10] ;  /* 0x002b100001147983 */ /* 0x004ea80000300a00 */
[----:B------:R3:W-:Y:S01]  /*71fc0*/  STL [R1+0x390], R24 ;  /* 0x0003901801007387 */ /* 0x0007e20000100800 */
[----:B------:R-:W-:Y:S01]  /*71fd0*/  IADD3 R10, P3, PT, R15, R8, RZ ;  /* 0x000000080f0a7210 */ /* 0x000fe20007f7e0ff */
[----:B------:R-:W-:Y:S02]  /*71fe0*/  IMAD.X R15, R19, 0x1, R4, P1 ;  /* 0x00000001130f7824 */ /* 0x000fe400008e0604 */
[----:B---3--:R-:W3:Y:S04]  /*71ff0*/  LDL.LU.64 R24, [R1+0x2b08] ;  /* 0x002b080001187983 */ /* 0x008ee80000300a00 */
[----:B------:R-:W-:Y:S04]  /*72000*/  STL [R1+0x3c4], R11 ;  /* 0x0003c40b01007387 */ /* 0x000fe80000100800 */
[----:B------:R4:W-:Y:S04]  /*72010*/  STL [R1+0x2ad8], R8 ;  /* 0x002ad80801007387 */ /* 0x0009e80000100800 */
[----:B----4-:R-:W4:Y:S04]  /*72020*/  LDL.LU R8, [R1+0x68] ;  /* 0x0000680001087983 */ /* 0x010f280000300800 */
[----:B------:R0:W-:Y:S04]  /*72030*/  STL.64 [R1+0x3b0], R14 ;  /* 0x0003b00e01007387 */ /* 0x0001e80000100a00 */
[----:B0-----:R0:W2:Y:S01]  /*72040*/  LDL.LU R15, [R1+0x2b00] ;  /* 0x002b0000010f7983 */ /* 0x0010a20000300800 */
[----:B----4-:R-:W-:-:S05]  /*72050*/  IADD3 R14, P1, PT, R8, R16, RZ ;  /* 0x00000010080e7210 */ /* 0x010fca0007f3e0ff */
[----:B------:R2:W-:Y:S04]  /*72060*/  STL [R1+0x380], R14 ;  /* 0x0003800e01007387 */ /* 0x0005e80000100800 */
[----:B--2---:R-:W2:Y:S02]  /*72070*/  LDL.LU.64 R14, [R1+0x2af8] ;  /* 0x002af800010e7983 */ /* 0x004ea40000300a00 */
[----:B--2---:R-:W-:-:S05]  /*72080*/  IMAD.X R27, R19, 0x1, R14, P0 ;  /* 0x00000001131b7824 */ /* 0x004fca00000e060e */
[----:B------:R2:W-:Y:S04]  /*72090*/  STL.64 [R1+0x3a8], R26 ;  /* 0x0003a81a01007387 */ /* 0x0005e80000100a00 */
[----:B--2---:R-:W2:Y:S01]  /*720a0*/  LDL.LU R27, [R1+0x2af0] ;  /* 0x002af000011b7983 */ /* 0x004ea20000300800 */
[----:B------:R-:W-:Y:S02]  /*720b0*/  IMAD.MOV.U32 R26, RZ, RZ, R22 ;  /* 0x000000ffff1a7224 */ /* 0x000fe400078e0016 */
[----:B------:R-:W-:Y:S01]  /*720c0*/  IMAD.MOV.U32 R11, RZ, RZ, R28 ;  /* 0x000000ffff0b7224 */ /* 0x000fe200078e001c */
[----:B------:R-:W-:Y:S02]  /*720d0*/  IADD3 R28, P0, PT, R8, R2, RZ ;  /* 0x00000002081c7210 */ /* 0x000fe40007f1e0ff */
[----:B--2---:R2:W-:Y:S04]  /*720e0*/  STL.64 [R1+0x2ad0], R26 ;  /* 0x002ad01a01007387 */ /* 0x0045e80000100a00 */
[----:B--2---:R0:W2:Y:S04]  /*720f0*/  LDL.64 R26, [R1+0x3a0] ;  /* 0x0003a000011a7983 */ /* 0x0040a80000100a00 */
[----:B------:R-:W4:Y:S04]  /*72100*/  LDL.LU R22, [R1+0x70] ;  /* 0x0000700001167983 */ /* 0x000f280000300800 */
[----:B------:R0:W-:Y:S04]  /*72110*/  STL [R1+0x378], R28 ;  /* 0x0003781c01007387 */ /* 0x0001e80000100800 */
[----:B0-----:R-:W3:Y:S04]  /*72120*/  LDL.LU.64 R28, [R1+0x2ae8] ;  /* 0x002ae800011c7983 */ /* 0x001ee80000300a00 */
[----:B------:R-:W-:Y:S04]  /*72130*/  STL.64 [R1+0x2ac0], R14 ;  /* 0x002ac00e01007387 */ /* 0x000fe80000100a00 */
[----:B------:R0:W-:Y:S01]  /*72140*/  STL [R1+0x2ac8], R15 ;  /* 0x002ac80f01007387 */ /* 0x0001e20000100800 */
[----:B--2---:R-:W-:-:S03]  /*72150*/  IMAD.X R27, R19, 0x1, R15, P2 ;  /* 0x00000001131b7824 */ /* 0x004fc600010e060f */
[----:B0-----:R0:W2:Y:S04]  /*72160*/  LDL.64 R14, [R1+0x390] ;  /* 0x00039000010e7983 */ /* 0x0010a80000100a00 */
[----:B------:R-:W-:Y:S04]  /*72170*/  STL [R1+0x3a4], R27 ;  /* 0x0003a41b01007387 */ /* 0x000fe80000100800 */
[----:B---3--:R-:W-:Y:S01]  /*72180*/  STL [R1+0x2a98], R28 ;  /* 0x002a981c01007387 */ /* 0x008fe20000100800 */
[----:B------:R-:W-:Y:S01]  /*72190*/  IADD3 R26, P2, PT, R8, R6, RZ ;  /* 0x00000006081a7210 */ /* 0x000fe20007f5e0ff */
[----:B--2---:R-:W-:-:S05]  /*721a0*/  IMAD.X R15, R19, 0x1, R12, P4 ;  /* 0x00000001130f7824 */ /* 0x004fca00020e060c */
[----:B------:R-:W-:Y:S04]  /*721b0*/  STL [R1+0x394], R15 ;  /* 0x0003940f01007387 */ /* 0x000fe80000100800 */
[----:B----4-:R2:W-:Y:S02]  /*721c0*/  STL.64 [R1+0x2aa0], R22 ;  /* 0x002aa01601007387 */ /* 0x0105e40000100a00 */
[----:B--2---:R-:W-:Y:S02]  /*721d0*/  IMAD.MOV.U32 R22, RZ, RZ, R11 ;  /* 0x000000ffff167224 */ /* 0x004fe400078e000b */
[----:B------:R-:W-:-:S03]  /*721e0*/  IMAD.X R11, R18, 0x1, R7, P3 ;  /* 0x00000001120b7824 */ /* 0x000fc600018e0607 */
[----:B------:R2:W-:Y:S04]  /*721f0*/  STL.64 [R1+0x2aa8], R22 ;  /* 0x002aa81601007387 */ /* 0x0005e80000100a00 */
[----:B--2---:R0:W2:Y:S04]  /*72200*/  LDL.64 R22, [R1+0x378] ;  /* 0x0003780001167983 */ /* 0x0040a80000100a00 */
[----:B------:R3:W-:Y:S04]  /*72210*/  STL.64 [R1+0x388], R10 ;  /* 0x0003880a01007387 */ /* 0x0007e80000100a00 */
[----:B---3--:R-:W3:Y:S04]  /*72220*/  LDL.LU.64 R10, [R1+0x2ae0] ;  /* 0x002ae000010a7983 */ /* 0x008ee80000300a00 */
[----:B------:R4:W-:Y:S04]  /*72230*/  STL.64 [R1+0x2ab8], R6 ;  /* 0x002ab80601007387 */ /* 0x0009e80000100a00 */
[----:B----4-:R0:W4:Y:S04]  /*72240*/  LDL.64 R6, [R1+0x380] ;  /* 0x0003800001067983 */ /* 0x0101280000100a00 */
[----:B------:R-:W-:Y:S01]  /*72250*/  STL.64 [R1+0x2ab0], R24 ;  /* 0x002ab01801007387 */ /* 0x000fe20000100a00 */
[----:B------:R-:W-:Y:S01]  /*72260*/  IMAD.X R27, R18, 0x1, R0, P2 ;  /* 0x00000001121b7824 */ /* 0x000fe200010e0600 */
[----:B------:R-:W-:Y:S01]  /*72270*/  IADD3 R14, P4, PT, R8, R9, RZ ;  /* 0x00000009080e7210 */ /* 0x000fe20007f9e0ff */
[----:B--2---:R-:W-:Y:S01]  /*72280*/  IMAD.X R23, R18, 0x1, R3, P0 ;  /* 0x0000000112177824 */ /* 0x004fe200000e0603 */
[----:B------:R-:W-:-:S02]  /*72290*/  IADD3 R22, P0, PT, R8, R13, RZ ;  /* 0x0000000d08167210 */ /* 0x000fc40007f1e0ff */
[----:B---3--:R-:W-:Y:S01]  /*722a0*/  IADD3 R28, P3, PT, R8, R10, RZ ;  /* 0x0000000a081c7210 */ /* 0x008fe20007f7e0ff */
[----:B----4-:R-:W-:Y:S01]  /*722b0*/  IMAD.X R7, R18, 0x1, R5, P1 ;  /* 0x0000000112077824 */ /* 0x010fe200008e0605 */
[----:B------:R-:W-:-:S04]  /*722c0*/  IADD3 R6, P1, PT, R8, R11, RZ ;  /* 0x0000000b08067210 */ /* 0x000fc80007f3e0ff */
[----:B------:R-:W-:Y:S04]  /*722d0*/  STL [R1+0x384], R7 ;  /* 0x0003840701007387 */ /* 0x000fe80000100800 */
[----:B------:R-:W-:Y:S04]  /*722e0*/  STL [R1+0x350], R28 ;  /* 0x0003501c01007387 */ /* 0x000fe80000100800 */
[----:B------:R-:W-:Y:S04]  /*722f0*/  STL [R1+0x37c], R23 ;  /* 0x00037c1701007387 */ /* 0x000fe80000100800 */
[----:B------:R-:W2:Y:S04]  /*72300*/  LDL.LU R8, [R1+0x2ad8] ;  /* 0x002ad80001087983 */ /* 0x000ea80000300800 */
[----:B------:R3:W-:Y:S04]  /*72310*/  STL.64 [R1+0x2a88], R20 ;  /* 0x002a881401007387 */ /* 0x0007e80000100a00 */
[----:B---3--:R-:W3:Y:S04]  /*72320*/  LDL R20, [R1+0x6c] ;  /* 0x00006c0001147983 */ /* 0x008ee80000100800 */
[----:B------:R4:W-:Y:S04]  /*72330*/  STL.64 [R1+0x370], R26 ;  /* 0x0003701a01007387 */ /* 0x0009e80000100a00 */
[----:B----4-:R-:W4:Y:S01]  /*72340*/  LDL.LU.64 R26, [R1+0x2ad0] ;  /* 0x002ad000011a7983 */ /* 0x010f220000300a00 */
[----:B------:R-:W-:-:S03]  /*72350*/  IMAD.X R15, R18, 0x1, R4, P4 ;  /* 0x00000001120f7824 */ /* 0x000fc600020e0604 */
[----:B----4-:R-:W-:Y:S04]  /*72360*/  STL.64 [R1+0x2a90], R26 ;  /* 0x002a901a01007387 */ /* 0x010fe80000100a00 */
[----:B------:R4:W-:Y:S04]  /*72370*/  STL.64 [R1+0x358], R14 ;  /* 0x0003580e01007387 */ /* 0x0009e80000100a00 */
[----:B----4-:R0:W4:Y:S01]  /*72380*/  LDL.LU R15, [R1+0x2ac8] ;  /* 0x002ac800010f7983 */ /* 0x0101220000300800 */
[----:B---3--:R-:W-:-:S05]  /*72390*/  IADD3 R14, P4, PT, R20, R16, RZ ;  /* 0x00000010140e7210 */ /* 0x008fca0007f9e0ff */
[----:B------:R4:W-:Y:S04]  /*723a0*/  STL [R1+0x320], R14 ;  /* 0x0003200e01007387 */ /* 0x0009e80000100800 */
[----:B----4-:R-:W3:Y:S01]  /*723b0*/  LDL.LU.64 R14, [R1+0x2ac0] ;  /* 0x002ac000010e7983 */ /* 0x010ee20000300a00 */
[----:B------:R-:W-:Y:S02]  /*723c0*/  IMAD.MOV.U32 R27, RZ, RZ, R29 ;  /* 0x000000ffff1b7224 */ /* 0x000fe400078e001d */
[C---:B---3--:R-:W-:Y:S02]  /*723d0*/  IMAD.X R27, R18.reuse, 0x1, R14, P3 ;  /* 0x00000001121b7824 */ /* 0x048fe400018e060e */
[----:B------:R-:W-:-:S03]  /*723e0*/  IMAD.X R7, R18, 0x1, R15, P1 ;  /* 0x0000000112077824 */ /* 0x000fc600008e060f */
[----:B------:R-:W-:Y:S04]  /*723f0*/  STL [R1+0x354], R27 ;  /* 0x0003541b01007387 */ /* 0x000fe80000100800 */
[----:B------:R3:W-:Y:S04]  /*72400*/  STL.64 [R1+0x348], R6 ;  /* 0x0003480601007387 */ /* 0x0007e80000100a00 */
[----:B---3--:R-:W3:Y:S01]  /*72410*/  LDL.LU.64 R6, [R1+0x2ab8] ;  /* 0x002ab80001067983 */ /* 0x008ee20000300a00 */
[----:B------:R-:W-:Y:S01]  /*72420*/  IMAD.X R23, R18, 0x1, R12, P0 ;  /* 0x0000000112177824 */ /* 0x000fe200000e060c */
[----:B---3--:R-:W-:-:S05]  /*72430*/  IADD3 R24, P1, PT, R20, R6, RZ ;  /* 0x0000000614187210 */ /* 0x008fca0007f3e0ff */
[----:B------:R3:W-:Y:S04]  /*72440*/  STL [R1+0x310], R24 ;  /* 0x0003101801007387 */ /* 0x0007e80000100800 */
[----:B---3--:R-:W3:Y:S04]  /*72450*/  LDL.LU.64 R24, [R1+0x2ab0] ;  /* 0x002ab00001187983 */ /* 0x008ee80000300a00 */
[----:B------:R4:W-:Y:S04]  /*72460*/  STL.64 [R1+0x330], R22 ;  /* 0x0003301601007387 */ /* 0x0009e80000100a00 */
[----:B----4-:R-:W4:Y:S01]  /*72470*/  LDL.LU.64 R22, [R1+0x2aa8] ;  /* 0x002aa80001167983 */ /* 0x010f220000300a00 */
[----:B------:R-:W-:Y:S01]  /*72480*/  IMAD.MOV.U32 R26, RZ, RZ, R28 ;  /* 0x000000ffff1a7224 */ /* 0x000fe200078e001c */
[----:B------:R-:W-:-:S02]  /*72490*/  SHF.R.S32.HI R19, RZ, 0x1f, R20 ;  /* 0x0000001fff137819 */ /* 0x000fc40000011414 */
[----:B--2---:R-:W-:-:S05]  /*724a0*/  IADD3 R28, P2, PT, R20, R8, RZ ;  /* 0x00000008141c7210 */ /* 0x004fca0007f5e0ff */
[----:B------:R-:W-:Y:S02]  /*724b0*/  IMAD.X R29, R19, 0x1, R7, P2 ;  /* 0x00000001131d7824 */ /* 0x000fe400010e0607 */
[----:B----4-:R-:W-:Y:S01]  /*724c0*/  IMAD.MOV.U32 R18, RZ, RZ, R22 ;  /* 0x000000ffff127224 */ /* 0x010fe200078e0016 */
[----:B------:R-:W-:-:S05]  /*724d0*/  IADD3 R22, P0, PT, R20, R9, RZ ;  /* 0x0000000914167210 */ /* 0x000fca0007f1e0ff */
[----:B------:R2:W-:Y:S04]  /*724e0*/  STL [R1+0x308], R22 ;  /* 0x0003081601007387 */ /* 0x0005e80000100800 */
[----:B--2---:R-:W2:Y:S04]  /*724f0*/  LDL.LU.64 R22, [R1+0x2aa0] ;  /* 0x002aa00001167983 */ /* 0x004ea80000300a00 */
[----:B------:R4:W-:Y:S04]  /*72500*/  STL.64 [R1+0x328], R28 ;  /* 0x0003281c01007387 */ /* 0x0009e80000100a00 */
[----:B----4-:R-:W4:Y:S04]  /*72510*/  LDL.LU R28, [R1+0x2a98] ;  /* 0x002a9800011c7983 */ /* 0x010f280000300800 */
[----:B------:R0:W-:Y:S04]  /*72520*/  STL.64 [R1+0x2a80], R6 ;  /* 0x002a800601007387 */ /* 0x0001e80000100a00 */
[----:B0-----:R0:W2:Y:S01]  /*72530*/  LDL.64 R6, [R1+0x320] ;  /* 0x0003200001067983 */ /* 0x0010a20000100a00 */
[----:B------:R-:W-:-:S05]  /*72540*/  IADD3 R26, P3, PT, R20, R2, RZ ;  /* 0x00000002141a7210 */ /* 0x000fca0007f7e0ff */
[C---:B------:R-:W-:Y:S01]  /*72550*/  IMAD.X R27, R19.reuse, 0x1, R3, P3 ;  /* 0x00000001131b7824 */ /* 0x040fe200018e0603 */
[----:B----4-:R4:W-:Y:S04]  /*72560*/  STL [R1+0x2a50], R28 ;  /* 0x002a501c01007387 */ /* 0x0109e80000100800 */
[----:B---3--:R-:W-:Y:S04]  /*72570*/  STL.64 [R1+0x2a58], R24 ;  /* 0x002a581801007387 */ /* 0x008fe80000100a00 */
[----:B------:R3:W-:Y:S01]  /*72580*/  STL [R1+0x2a60], R25 ;  /* 0x002a601901007387 */ /* 0x0007e20000100800 */
[----:B--2---:R-:W-:Y:S01]  /*72590*/  IMAD.X R7, R19, 0x1, R5, P4 ;  /* 0x0000000113077824 */ /* 0x004fe200020e0605 */
[----:B----4-:R-:W-:-:S02]  /*725a0*/  IADD3 R28, P2, PT, R20, R10, RZ ;  /* 0x0000000a141c7210 */ /* 0x010fc40007f5e0ff */
[C---:B------:R-:W-:Y:S02]  /*725b0*/  IADD3 R6, P4, PT, R20.reuse, R11, RZ ;  /* 0x0000000b14067210 */ /* 0x040fe40007f9e0ff */
[----:B------:R-:W-:Y:S01]  /*725c0*/  IADD3 R20, P3, PT, R20, R13, RZ ;  /* 0x0000000d14147210 */ /* 0x000fe20007f7e0ff */
[----:B------:R-:W-:Y:S04]  /*725d0*/  STL [R1+0x324], R7 ;  /* 0x0003240701007387 */ /* 0x000fe80000100800 */
[----:B---3--:R0:W2:Y:S04]  /*725e0*/  LDL.64 R24, [R1+0x308] ;  /* 0x0003080001187983 */ /* 0x0080a80000100a00 */
[----:B------:R3:W-:Y:S04]  /*725f0*/  STL.64 [R1+0x2a70], R10 ;  /* 0x002a700a01007387 */ /* 0x0007e80000100a00 */
[----:B---3--:R0:W3:Y:S04]  /*72600*/  LDL.64 R10, [R1+0x310] ;  /* 0x00031000010a7983 */ /* 0x0080e80000100a00 */
[----:B------:R4:W-:Y:S04]  /*72610*/  STL.64 [R1+0x318], R26 ;  /* 0x0003181a01007387 */ /* 0x0009e80000100a00 */
[----:B----4-:R-:W4:Y:S04]  /*72620*/  LDL.LU.64 R26, [R1+0x2a90] ;  /* 0x002a9000011a7983 */ /* 0x010f280000300a00 */
[----:B------:R0:W-:Y:S04]  /*72630*/  STL [R1+0x2f0], R20 ;  /* 0x0002f01401007387 */ /* 0x0001e80000100800 */
[----:B0-----:R-:W4:Y:S01]  /*72640*/  LDL.LU.64 R20, [R1+0x2a88] ;  /* 0x002a880001147983 */ /* 0x001f220000300a00 */
[----:B------:R-:W-:-:S03]  /*72650*/  IMAD.X R29, R19, 0x1, R14, P2 ;  /* 0x00000001131d7824 */ /* 0x000fc600010e060e */
[----:B------:R-:W-:Y:S01]  /*72660*/  STL.64 [R1+0x2a78], R12 ;  /* 0x002a780c01007387 */ /* 0x000fe20000100a00 */
[C---:B------:R-:W-:Y:S02]  /*72670*/  IMAD.X R7, R19.reuse, 0x1, R15, P4 ;  /* 0x0000000113077824 */ /* 0x040fe400020e060f */
[C---:B--2---:R-:W-:Y:S02]  /*72680*/  IMAD.X R25, R19.reuse, 0x1, R4, P0 ;  /* 0x0000000113197824 */ /* 0x044fe400000e0604 */
[----:B---3--:R-:W-:Y:S01]  /*72690*/  IMAD.X R11, R19, 0x1, R0, P1 ;  /* 0x00000001130b7824 */ /* 0x008fe200008e0600 */
[----:B----4-:R-:W-:Y:S04]  /*726a0*/  STL.64 [R1+0x2a68], R20 ;  /* 0x002a681401007387 */ /* 0x010fe80000100a00 */
[----:B------:R-:W-:Y:S04]  /*726b0*/  STL [R1+0x314], R11 ;  /* 0x0003140b01007387 */ /* 0x000fe80000100800 */
[----:B------:R-:W-:Y:S04]  /*726c0*/  STL [R1+0x30c], R25 ;  /* 0x00030c1901007387 */ /* 0x000fe80000100800 */
[----:B------:R-:W-:Y:S04]  /*726d0*/  STL.64 [R1+0x300], R28 ;  /* 0x0003001c01007387 */ /* 0x000fe80000100a00 */
[----:B------:R0:W-:Y:S04]  /*726e0*/  STL.64 [R1+0x2f8], R6 ;  /* 0x0002f80601007387 */ /* 0x0001e80000100a00 */
[----:B0-----:R-:W2:Y:S04]  /*726f0*/  LDL.LU.64 R6, [R1+0x2a80] ;  /* 0x002a800001067983 */ /* 0x001ea80000300a00 */
[----:B------:R0:W-:Y:S04]  /*72700*/  STL.64 [R1+0x2a48], R14 ;  /* 0x002a480e01007387 */ /* 0x0001e80000100a00 */
[----:B0-----:R0:W3:Y:S01]  /*72710*/  LDL.64 R14, [R1+0x2f0] ;  /* 0x0002f000010e7983 */ /* 0x0010e20000100a00 */
[----:B--2---:R-:W-:-:S05]  /*72720*/  IADD3 R12, P4, PT, R22, R6, RZ ;  /* 0x00000006160c7210 */ /* 0x004fca0007f9e0ff */
[----:B------:R2:W-:Y:S04]  /*72730*/  STL [R1+0x2d0], R12 ;  /* 0x0002d00c01007387 */ /* 0x0005e80000100800 */
[----:B--2---:R-:W3:Y:S01]  /*72740*/  LDL.LU.64 R12, [R1+0x2a78] ;  /* 0x002a7800010c7983 */ /* 0x004ee20000300a00 */
[----:B------:R-:W-:Y:S01]  /*72750*/  IMAD.MOV.U32 R20, RZ, RZ, R18 ;  /* 0x000000ffff147224 */ /* 0x000fe200078e0012 */
[----:B------:R-:W-:Y:S02]  /*72760*/  SHF.R.S32.HI R18, RZ, 0x1f, R22 ;  /* 0x0000001fff127819 */ /* 0x000fe40000011416 */
[----:B------:R-:W-:-:S05]  /*72770*/  IADD3 R10, P1, PT, R22, R8, RZ ;  /* 0x00000008160a7210 */ /* 0x000fca0007f3e0ff */
[----:B------:R-:W-:Y:S02]  /*72780*/  IMAD.X R11, R18, 0x1, R7, P1 ;  /* 0x00000001120b7824 */ /* 0x000fe400008e0607 */
[----:B---3--:R-:W-:-:S05]  /*72790*/  IMAD.X R15, R19, 0x1, R12, P3 ;  /* 0x00000001130f7824 */ /* 0x008fca00018e060c */
[----:B------:R-:W-:Y:S04]  /*727a0*/  STL [R1+0x2f4], R15 ;  /* 0x0002f40f01007387 */ /* 0x000fe80000100800 */
[----:B------:R2:W-:Y:S04]  /*727b0*/  STL.64 [R1+0x2e8], R10 ;  /* 0x0002e80a01007387 */ /* 0x0005e80000100a00 */
[----:B--2---:R-:W2:Y:S01]  /*727c0*/  LDL.LU.64 R10, [R1+0x2a70] ;  /* 0x002a7000010a7983 */ /* 0x004ea20000300a00 */
[----:B------:R-:W-:Y:S01]  /*727d0*/  IADD3 R24, P0, PT, R22, R16, RZ ;  /* 0x0000001016187210 */ /* 0x000fe20007f1e0ff */
[----:B------:R-:W-:-:S04]  /*727e0*/  IMAD.MOV.U32 R15, RZ, RZ, R20 ;  /* 0x000000ffff0f7224 */ /* 0x000fc800078e0014 */
[----:B------:R-:W-:Y:S01]  /*727f0*/  IMAD.X R25, R18, 0x1, R5, P0 ;  /* 0x0000000112197824 */ /* 0x000fe200000e0605 */
[----:B--2---:R-:W-:-:S05]  /*72800*/  IADD3 R20, P1, PT, R22, R10, RZ ;  /* 0x0000000a16147210 */ /* 0x004fca0007f3e0ff */
[----:B------:R2:W-:Y:S04]  /*72810*/  STL [R1+0x2b0], R20 ;  /* 0x0002b01401007387 */ /* 0x0005e80000100800 */
[----:B--2---:R-:W2:Y:S04]  /*72820*/  LDL.LU.64 R20, [R1+0x2a68] ;  /* 0x002a680001147983 */ /* 0x004ea80000300a00 */
[----:B------:R3:W-:Y:S04]  /*72830*/  STL.64 [R1+0x2e0], R24 ;  /* 0x0002e01801007387 */ /* 0x0007e80000100a00 */
[----:B---3--:R0:W3:Y:S01]  /*72840*/  LDL.LU R25, [R1+0x2a60] ;  /* 0x002a600001197983 */ /* 0x0080e20000300800 */
[----:B------:R-:W-:-:S02]  /*72850*/  IADD3 R28, P2, PT, R22, R2, RZ ;  /* 0x00000002161c7210 */ /* 0x000fc40007f5e0ff */
[----:B------:R-:W-:-:S03]  /*72860*/  IADD3 R24, P0, PT, R22, R11, RZ ;  /* 0x0000000b16187210 */ /* 0x000fc60007f1e0ff */
[----:B------:R-:W-:Y:S02]  /*72870*/  IMAD.X R29, R18, 0x1, R3, P2 ;  /* 0x00000001121d7824 */ /* 0x000fe400010e0603 */
[----:B------:R3:W-:Y:S04]  /*72880*/  STL [R1+0x2a8], R24 ;  /* 0x0002a81801007387 */ /* 0x0007e80000100800 */
[----:B---3--:R-:W3:Y:S04]  /*72890*/  LDL.LU.64 R24, [R1+0x2a58] ;  /* 0x002a580001187983 */ /* 0x008ee80000300a00 */
[----:B------:R4:W-:Y:S04]  /*728a0*/  STL.64 [R1+0x2a38], R10 ;  /* 0x002a380a01007387 */ /* 0x0009e80000100a00 */
[----:B----4-:R0:W4:Y:S04]  /*728b0*/  LDL.64 R10, [R1+0x2d0] ;  /* 0x0002d000010a7983 */ /* 0x0101280000100a00 */
[----:B------:R0:W-:Y:S04]  /*728c0*/  STL.64 [R1+0x2d8], R28 ;  /* 0x0002d81c01007387 */ /* 0x0001e80000100a00 */
[----:B0-----:R-:W2:Y:S01]  /*728d0*/  LDL.LU R28, [R1+0x2a50] ;  /* 0x002a5000011c7983 */ /* 0x001ea20000300800 */
[----:B------:R-:W-:-:S02]  /*728e0*/  IADD3 R14, P3, PT, R22, R9, RZ ;  /* 0x00000009160e7210 */ /* 0x000fc40007f7e0ff */
[----:B------:R-:W-:Y:S01]  /*728f0*/  SHF.R.S32.HI R19, RZ, 0x1f, R15 ;  /* 0x0000001fff137819 */ /* 0x000fe2000001140f */
[----:B----4-:R-:W-:Y:S02]  /*72900*/  IMAD.X R11, R18, 0x1, R0, P4 ;  /* 0x00000001120b7824 */ /* 0x010fe400020e0600 */
[----:B--2---:R-:W-:Y:S02]  /*72910*/  IMAD.MOV.U32 R29, RZ, RZ, R28 ;  /* 0x000000ffff1d7224 */ /* 0x004fe400078e001c */
[----:B------:R-:W-:-:S05]  /*72920*/  IMAD.MOV.U32 R28, RZ, RZ, R23 ;  /* 0x000000ffff1c7224 */ /* 0x000fca00078e0017 */
[----:B------:R0:W-:Y:S04]  /*72930*/  STL.64 [R1+0x2a20], R28 ;  /* 0x002a201c01007387 */ /* 0x0001e80000100a00 */
[----:B0-----:R0:W2:Y:S04]  /*72940*/  LDL.64 R28, [R1+0x2b0] ;  /* 0x0002b000011c7983 */ /* 0x0010a80000100a00 */
[----:B---3--:R3:W-:Y:S04]  /*72950*/  STL.64 [R1+0x2a18], R24 ;  /* 0x002a181801007387 */ /* 0x0087e80000100a00 */
[----:B---3--:R0:W3:Y:S04]  /*72960*/  LDL.64 R24, [R1+0x2a8] ;  /* 0x0002a80001187983 */ /* 0x0080e80000100a00 */
[----:B------:R-:W-:Y:S04]  /*72970*/  STL.64 [R1+0x2a28], R20 ;  /* 0x002a281401007387 */ /* 0x000fe80000100a00 */
[----:B------:R-:W-:Y:S04]  /*72980*/  STL [R1+0x2a40], R21 ;  /* 0x002a401501007387 */ /* 0x000fe80000100800 */
[----:B------:R4:W-:Y:S04]  /*72990*/  STL.64 [R1+0x29f8], R26 ;  /* 0x0029f81a01007387 */ /* 0x0009e80000100a00 */
[----:B------:R-:W-:Y:S01]  /*729a0*/  STL [R1+0x2d4], R11 ;  /* 0x0002d40b01007387 */ /* 0x000fe20000100800 */
[----:B----4-:R-:W-:-:S02]  /*729b0*/  IMAD.MOV.U32 R27, RZ, RZ, R15 ;  /* 0x000000ffff1b7224 */ /* 0x010fc400078e000f */
[----:B------:R-:W-:-:S05]  /*729c0*/  IMAD.X R15, R18, 0x1, R4, P3 ;  /* 0x00000001120f7824 */ /* 0x000fca00018e0604 */
[----:B------:R4:W-:Y:S04]  /*729d0*/  STL.64 [R1+0x2b8], R14 ;  /* 0x0002b80e01007387 */ /* 0x0009e80000100a00 */
[----:B----4-:R-:W2:Y:S01]  /*729e0*/  LDL.LU.64 R14, [R1+0x2a48] ;  /* 0x002a4800010e7983 */ /* 0x010ea20000300a00 */
[----:B------:R-:W-:Y:S02]  /*729f0*/  IADD3 R22, P2, PT, R22, R13, RZ ;  /* 0x0000000d16167210 */ /* 0x000fe40007f5e0ff */
[C---:B------:R-:W-:Y:S02]  /*72a00*/  IADD3 R10, P4, PT, R27.reuse, R8, RZ ;  /* 0x000000081b0a7210 */ /* 0x040fe40007f9e0ff */
[----:B------:R-:W-:Y:S01]  /*72a10*/  IADD3 R20, P3, PT, R27, R16, RZ ;  /* 0x000000101b147210 */ /* 0x000fe20007f7e0ff */
[----:B------:R4:W-:Y:S01]  /*72a20*/  STL.64 [R1+0x2a30], R16 ;  /* 0x002a301001007387 */ /* 0x0009e20000100a00 */
[----:B------:R-:W-:-:S02]  /*72a30*/  IMAD.X R23, R18, 0x1, R12, P2 ;  /* 0x0000000112177824 */ /* 0x000fc400010e060c */
[----:B------:R-:W-:Y:S01]  /*72a40*/  IMAD.X R11, R19, 0x1, R7, P4 ;  /* 0x00000001130b7824 */ /* 0x000fe200020e0607 */
[----:B------:R-:W-:Y:S01]  /*72a50*/  STL [R1+0x288], R20 ;  /* 0x0002881401007387 */ /* 0x000fe20000100800 */
[----:B----4-:R-:W-:-:S03]  /*72a60*/  IMAD.MOV.U32 R17, RZ, RZ, R21 ;  /* 0x000000ffff117224 */ /* 0x010fc600078e0015 */
[----:B------:R-:W4:Y:S01]  /*72a70*/  LDL.LU R21, [R1+0x2a40] ;  /* 0x002a400001157983 */ /* 0x000f220000300800 */
[C---:B--2---:R-:W-:Y:S02]  /*72a80*/  IMAD.X R29, R18.reuse, 0x1, R14, P1 ;  /* 0x00000001121d7824 */ /* 0x044fe400008e060e */
[----:B---3--:R-:W-:-:S03]  /*72a90*/  IMAD.X R25, R18, 0x1, R15, P0 ;  /* 0x0000000112197824 */ /* 0x008fc600000e060f */
[----:B------:R-:W-:Y:S04]  /*72aa0*/  STL [R1+0x2b4], R29 ;  /* 0x0002b41d01007387 */ /* 0x000fe80000100800 */
[----:B------:R-:W-:Y:S04]  /*72ab0*/  STL [R1+0x2ac], R25 ;  /* 0x0002ac1901007387 */ /* 0x000fe80000100800 */
[----:B------:R-:W-:Y:S04]  /*72ac0*/  STL.64 [R1+0x298], R22 ;  /* 0x0002981601007387 */ /* 0x000fe80000100a00 */
[----:B------:R2:W-:Y:S04]  /*72ad0*/  STL.64 [R1+0x290], R10 ;  /* 0x0002900a01007387 */ /* 0x0005e80000100a00 */
[----:B--2---:R-:W2:Y:S01]  /*72ae0*/  LDL.LU.64 R10, [R1+0x2a38] ;  /* 0x002a3800010a7983 */ /* 0x004ea20000300a00 */
[----:B------:R-:W-:-:S02]  /*72af0*/  IMAD.MOV.U32 R16, RZ, RZ, R20 ;  /* 0x000000ffff107224 */ /* 0x000fc400078e0014 */
[----:B------:R-:W-:Y:S01]  /*72b00*/  IMAD.X R17, R19, 0x1, R5, P3 ;  /* 0x0000000113117824 */ /* 0x000fe200018e0605 */
[C---:B------:R-:W-:Y:S01]  /*72b10*/  IADD3 R24, P0, PT, R27.reuse, R6, RZ ;  /* 0x000000061b187210 */ /* 0x040fe20007f1e0ff */
[----:B------:R-:W-:Y:S01]  /*72b20*/  STL.64 [R1+0x2a08], R6 ;  /* 0x002a080601007387 */ /* 0x000fe20000100a00 */
[----:B------:R-:W-:-:S03]  /*72b30*/  IADD3 R28, P1, PT, R27, R2, RZ ;  /* 0x000000021b1c7210 */ /* 0x000fc60007f3e0ff */
[----:B------:R3:W-:Y:S01]  /*72b40*/  STL [R1+0x28c], R17 ;  /* 0x00028c1101007387 */ /* 0x0007e20000100800 */
[C---:B------:R-:W-:Y:S02]  /*72b50*/  IMAD.X R25, R19.reuse, 0x1, R0, P0 ;  /* 0x0000000113197824 */ /* 0x040fe400000e0600 */
[----:B------:R-:W-:Y:S01]  /*72b60*/  IMAD.X R29, R19, 0x1, R3, P1 ;  /* 0x00000001131d7824 */ /* 0x000fe200008e0603 */
[----:B---3--:R-:W3:Y:S01]  /*72b70*/  LDL.LU.64 R16, [R1+0x2a30] ;  /* 0x002a300001107983 */ /* 0x008ee20000300a00 */
[C---:B--2---:R-:W-:Y:S02]  /*72b80*/  IADD3 R6, P3, PT, R27.reuse, R11, RZ ;  /* 0x0000000b1b067210 */ /* 0x044fe40007f7e0ff */
[----:B------:R-:W-:-:S03]  /*72b90*/  IADD3 R20, P4, PT, R27, R10, RZ ;  /* 0x0000000a1b147210 */ /* 0x000fc60007f9e0ff */
[----:B------:R2:W-:Y:S04]  /*72ba0*/  STL [R1+0x2a10], R6 ;  /* 0x002a100601007387 */ /* 0x0005e80000100800 */
[----:B------:R-:W-:Y:S04]  /*72bb0*/  STL [R1+0x1d0], R20 ;  /* 0x0001d01401007387 */ /* 0x000fe80000100800 */
[----:B------:R4:W-:Y:S01]  /*72bc0*/  STL [R1+0x2a14], R7 ;  /* 0x002a140701007387 */ /* 0x0009e20000100800 */
[----:B--2---:R-:W-:Y:S02]  /*72bd0*/  IMAD.MOV.U32 R6, RZ, RZ, R20 ;  /* 0x000000ffff067224 */ /* 0x004fe400078e0014 */
[----:B----4-:R-:W-:-:S02]  /*72be0*/  IMAD.MOV.U32 R7, RZ, RZ, R21 ;  /* 0x000000ffff077224 */ /* 0x010fc400078e0015 */
[----:B------:R-:W2:Y:S04]  /*72bf0*/  LDL.LU.64 R20, [R1+0x2a28] ;  /* 0x002a280001147983 */ /* 0x000ea80000300a00 */
[----:B------:R-:W-:Y:S04]  /*72c00*/  STL.64 [R1+0x2a00], R10 ;  /* 0x002a000a01007387 */ /* 0x000fe80000100a00 */
[----:B------:R4:W-:Y:S04]  /*72c10*/  STL.64 [R1+0x280], R28 ;  /* 0x0002801c01007387 */ /* 0x0009e80000100a00 */
[----:B----4-:R-:W4:Y:S04]  /*72c20*/  LDL.LU.64 R28, [R1+0x2a20] ;  /* 0x002a2000011c7983 */ /* 0x010f280000300a00 */
[----:B------:R0:W-:Y:S04]  /*72c30*/  STL.64 [R1+0x200], R24 ;  /* 0x0002001801007387 */ /* 0x0001e80000100a00 */
[----:B0-----:R-:W2:Y:S01]  /*72c40*/  LDL.LU.64 R24, [R1+0x2a18] ;  /* 0x002a180001187983 */ /* 0x001ea20000300a00 */
[----:B------:R-:W-:Y:S01]  /*72c50*/  IADD3 R22, P2, PT, R27, R9, RZ ;  /* 0x000000091b167210 */ /* 0x000fe20007f5e0ff */
[----:B------:R-:W-:-:S04]  /*72c60*/  IMAD.X R7, R19, 0x1, R14, P4 ;  /* 0x0000000113077824 */ /* 0x000fc800020e060e */
[----:B------:R-:W-:Y:S01]  /*72c70*/  IMAD.X R23, R19, 0x1, R4, P2 ;  /* 0x0000000113177824 */ /* 0x000fe200010e0604 */
[----:B---3--:R-:W-:Y:S01]  /*72c80*/  IADD3 R6, P4, PT, R17, R2, RZ ;  /* 0x0000000211067210 */ /* 0x008fe20007f9e0ff */
[----:B--2---:R-:W-:Y:S04]  /*72c90*/  STL.64 [R1+0x29e8], R24 ;  /* 0x0029e81801007387 */ /* 0x004fe80000100a00 */
[----:B------:R-:W-:Y:S04]  /*72ca0*/  STL.64 [R1+0x1e0], R22 ;  /* 0x0001e01601007387 */ /* 0x000fe80000100a00 */
[----:B------:R0:W-:Y:S04]  /*72cb0*/  STL [R1+0x1d4], R7 ;  /* 0x0001d40701007387 */ /* 0x0001e80000100800 */
[----:B0-----:R0:W2:Y:S04]  /*72cc0*/  LDL.LU R7, [R1+0x2a14] ;  /* 0x002a140001077983 */ /* 0x0010a80000300800 */
[----:B------:R3:W-:Y:S04]  /*72cd0*/  STL [R1+0x48], R6 ;  /* 0x0000480601007387 */ /* 0x0007e80000100800 */
[----:B---3--:R-:W3:Y:S01]  /*72ce0*/  LDL.LU R6, [R1+0x2a10] ;  /* 0x002a100001067983 */ /* 0x008ee20000300800 */
[----:B--2---:R-:W-:-:S05]  /*72cf0*/  IMAD.X R7, R19, 0x1, R15, P3 ;  /* 0x0000000113077824 */ /* 0x004fca00018e060f */
[----:B---3--:R2:W-:Y:S04]  /*72d00*/  STL.64 [R1+0x190], R6 ;  /* 0x0001900601007387 */ /* 0x0085e80000100a00 */
[----:B--2---:R-:W2:Y:S01]  /*72d10*/  LDL.LU.64 R6, [R1+0x2a08] ;  /* 0x002a080001067983 */ /* 0x004ea20000300a00 */
[----:B------:R-:W-:-:S05]  /*72d20*/  IADD3 R26, P1, PT, R27, R13, RZ ;  /* 0x0000000d1b1a7210 */ /* 0x000fca0007f3e0ff */
[----:B------:R-:W-:Y:S01]  /*72d30*/  IMAD.X R27, R19, 0x1, R12, P1 ;  /* 0x00000001131b7824 */ /* 0x000fe200008e060c */
[----:B--2---:R-:W-:-:S05]  /*72d40*/  IADD3 R10, P3, PT, R17, R6, RZ ;  /* 0x00000006110a7210 */ /* 0x004fca0007f7e0ff */
[----:B------:R2:W-:Y:S04]  /*72d50*/  STL [R1+0x40], R10 ;  /* 0x0000400a01007387 */ /* 0x0005e80000100800 */
[----:B--2---:R-:W2:Y:S04]  /*72d60*/  LDL.LU.64 R10, [R1+0x2a00] ;  /* 0x002a0000010a7983 */ /* 0x004ea80000300a00 */
[----:B------:R3:W-:Y:S04]  /*72d70*/  STL.64 [R1+0x60], R26 ;  /* 0x0000601a01007387 */ /* 0x0007e80000100a00 */
[----:B---3--:R-:W3:Y:S01]  /*72d80*/  LDL.LU.64 R26, [R1+0x29f8] ;  /* 0x0029f800011a7983 */ /* 0x008ee20000300a00 */
[----:B------:R-:W-:Y:S01]  /*72d90*/  IMAD.MOV.U32 R25, RZ, RZ, R20 ;  /* 0x000000ffff197224 */ /* 0x000fe200078e0014 */
[----:B------:R-:W-:-:S02]  /*72da0*/  SHF.R.S32.HI R18, RZ, 0x1f, R17 ;  /* 0x0000001fff127819 */ /* 0x000fc40000011411 */
[C---:B------:R-:W-:Y:S01]  /*72db0*/  IADD3 R20, P0, PT, R17.reuse, R8, RZ ;  /* 0x0000000811147210 */ /* 0x040fe20007f1e0ff */
[----:B------:R-:W-:Y:S01]  /*72dc0*/  IMAD.MOV.U32 R24, RZ, RZ, R21 ;  /* 0x000000ffff187224 */ /* 0x000fe200078e0015 */
[----:B------:R-:W-:-:S03]  /*72dd0*/  IADD3 R22, P2, PT, R17, R16, RZ ;  /* 0x0000001011167210 */ /* 0x000fc60007f5e0ff */
[C---:B------:R-:W-:Y:S02]  /*72de0*/  IMAD.X R21, R18.reuse, 0x1, R7, P0 ;  /* 0x0000000112157824 */ /* 0x040fe400000e0607 */
[----:B------:R-:W-:Y:S01]  /*72df0*/  IMAD.X R23, R18, 0x1, R5, P2 ;  /* 0x0000000112177824 */ /* 0x000fe200010e0605 */
[----:B---3--:R-:W-:Y:S04]  /*72e00*/  STL.64 [R1+0x29c8], R26 ;  /* 0x0029c81a01007387 */ /* 0x008fe80000100a00 */
[----:B------:R3:W-:Y:S04]  /*72e10*/  STL [R1+0x29d0], R27 ;  /* 0x0029d01b01007387 */ /* 0x0007e80000100800 */
[----:B---3--:R0:W3:Y:S04]  /*72e20*/  LDL.64 R26, [R1+0x40] ;  /* 0x00004000011a7983 */ /* 0x0080e80000100a00 */
[----:B------:R2:W-:Y:S02]  /*72e30*/  STL.64 [R1+0x58], R20 ;  /* 0x0000581401007387 */ /* 0x0005e40000100a00 */
[----:B--2---:R-:W-:-:S02]  /*72e40*/  IADD3 R20, P0, PT, R17, R10, RZ ;  /* 0x0000000a11147210 */ /* 0x004fc40007f1e0ff */
[----:B------:R-:W2:Y:S04]  /*72e50*/  LDL.LU R21, [R1+0x29f4] ;  /* 0x0029f40001157983 */ /* 0x000ea80000300800 */
[----:B------:R0:W-:Y:S04]  /*72e60*/  STL.64 [R1+0x50], R22 ;  /* 0x0000501601007387 */ /* 0x0001e80000100a00 */
[----:B------:R-:W-:Y:S04]  /*72e70*/  STL [R1+0x28], R20 ;  /* 0x0000281401007387 */ /* 0x000fe80000100800 */
[----:B------:R-:W-:Y:S04]  /*72e80*/  STL.64 [R1+0x29d8], R10 ;  /* 0x0029d80a01007387 */ /* 0x000fe80000100a00 */
[----:B------:R1:W-:Y:S01]  /*72e90*/  STL [R1+0x29e0], R11 ;  /* 0x0029e00b01007387 */ /* 0x0003e20000100800 */
[----:B0-----:R-:W-:-:S03]  /*72ea0*/  IADD3 R22, P2, PT, R17, R11, RZ ;  /* 0x0000000b11167210 */ /* 0x001fc60007f5e0ff */
[----:B-1----:R0:W2:Y:S01]  /*72eb0*/  LDL.64 R10, [R1+0x48] ;  /* 0x00004800010a7983 */ /* 0x0020a20000100a00 */
[----:B------:R-:W-:Y:S01]  /*72ec0*/  IMAD.MOV.U32 R19, RZ, RZ, R24 ;  /* 0x000000ffff137224 */ /* 0x000fe200078e0018 */
[----:B------:R-:W-:Y:S01]  /*72ed0*/  IADD3 R24, P1, PT, R17, R9, RZ ;  /* 0x0000000911187210 */ /* 0x000fe20007f3e0ff */
[----:B---3--:R-:W-:-:S04]  /*72ee0*/  IMAD.MOV.U32 R27, RZ, RZ, R25 ;  /* 0x000000ffff1b7224 */ /* 0x008fc800078e0019 */
[C---:B------:R-:W-:Y:S02]  /*72ef0*/  IMAD.X R25, R18.reuse, 0x1, R4, P1 ;  /* 0x0000000112197824 */ /* 0x040fe400008e0604 */
[----:B------:R-:W-:Y:S02]  /*72f00*/  IMAD.MOV.U32 R23, RZ, RZ, R27 ;  /* 0x000000ffff177224 */ /* 0x000fe400078e001b */
[C---:B------:R-:W-:Y:S02]  /*72f10*/  IMAD.X R27, R18.reuse, 0x1, R0, P3 ;  /* 0x00000001121b7824 */ /* 0x040fe400018e0600 */
[----:B--2---:R-:W-:Y:S01]  /*72f20*/  IMAD.X R11, R18, 0x1, R3, P4 ;  /* 0x00000001120b7824 */ /* 0x004fe200020e0603 */
[----:B------:R-:W-:-:S04]  /*72f30*/  IADD3 R10, P4, PT, R17, R13, RZ ;  /* 0x0000000d110a7210 */ /* 0x000fc80007f9e0ff */
[----:B------:R-:W-:Y:S04]  /*72f40*/  STL [R1+0x4c], R11 ;  /* 0x00004c0b01007387 */ /* 0x000fe80000100800 */
[----:B------:R-:W2:Y:S04]  /*72f50*/  LDL.LU R17, [R1+0x29f0] ;  /* 0x0029f00001117983 */ /* 0x000ea80000300800 */
[----:B------:R-:W-:Y:S04]  /*72f60*/  STL [R1+0x44], R27 ;  /* 0x0000441b01007387 */ /* 0x000fe80000100800 */
[----:B------:R1:W-:Y:S04]  /*72f70*/  STL.64 [R1+0x30], R24 ;  /* 0x0000301801007387 */ /* 0x0003e80000100a00 */
[----:B-1----:R-:W3:Y:S04]  /*72f80*/  LDL.LU.64 R24, [R1+0x29e8] ;  /* 0x0029e80001187983 */ /* 0x002ee80000300a00 */
[----:B----4-:R1:W-:Y:S01]  /*72f90*/  STL.64 [R1+0x29c0], R28 ;  /* 0x0029c01c01007387 */ /* 0x0103e20000100a00 */
[----:B------:R-:W-:-:S02]  /*72fa0*/  IMAD.MOV.U32 R11, RZ, RZ, R19 ;  /* 0x000000ffff0b7224 */ /* 0x000fc400078e0013 */
[----:B-1----:R-:W-:Y:S02]  /*72fb0*/  IMAD.MOV.U32 R29, RZ, RZ, R21 ;  /* 0x000000ffff1d7224 */ /* 0x002fe400078e0015 */
[----:B------:R-:W-:Y:S02]  /*72fc0*/  IMAD.X R29, R18, 0x1, R14, P0 ;  /* 0x00000001121d7824 */ /* 0x000fe400000e060e */
[----:B------:R-:W-:Y:S01]  /*72fd0*/  IMAD.MOV.U32 R28, RZ, RZ, R20 ;  /* 0x000000ffff1c7224 */ /* 0x000fe200078e0014 */
[----:B------:R-:W-:Y:S02]  /*72fe0*/  SHF.R.S32.HI R19, RZ, 0x1f, R11 ;  /* 0x0000001fff137819 */ /* 0x000fe4000001140b */
[C---:B------:R-:W-:Y:S02]  /*72ff0*/  IADD3 R26, P3, PT, R11.reuse, R8, RZ ;  /* 0x000000080b1a7210 */ /* 0x040fe40007f7e0ff */
[C---:B------:R-:W-:Y:S02]  /*73000*/  IADD3 R20, P1, PT, R11.reuse, R16, RZ ;  /* 0x000000100b147210 */ /* 0x040fe40007f3e0ff */
[----:B------:R-:W-:Y:S01]  /*73010*/  IADD3 R28, P0, PT, R11, R2, RZ ;  /* 0x000000020b1c7210 */ /* 0x000fe20007f1e0ff */
[----:B---3--:R1:W-:Y:S04]  /*73020*/  STL.64 [R1+0x29a0], R24 ;  /* 0x0029a01801007387 */ /* 0x0083e80000100a00 */
[----:B------:R-:W-:Y:S01]  /*73030*/  STL [R1+0x2c], R29 ;  /* 0x00002c1d01007387 */ /* 0x000fe20000100800 */
[----:B-1----:R-:W-:-:S02]  /*73040*/  IMAD.MOV.U32 R24, RZ, RZ, R23 ;  /* 0x000000ffff187224 */ /* 0x002fc400078e0017 */
[----:B------:R-:W-:-:S05]  /*73050*/  IMAD.X R23, R18, 0x1, R15, P2 ;  /* 0x0000000112177824 */ /* 0x000fca00010e060f */
[----:B------:R1:W-:Y:S02]  /*73060*/  STL.64 [R1+0x20], R22 ;  /* 0x0000201601007387 */ /* 0x0003e40000100a00 */
[----:B-1----:R-:W-:Y:S01]  /*73070*/  IADD3 R22, P2, PT, R11, R6, RZ ;  /* 0x000000060b167210 */ /* 0x002fe20007f5e0ff */
[----:B------:R-:W-:Y:S02]  /*73080*/  IMAD.MOV.U32 R23, RZ, RZ, R11 ;  /* 0x000000ffff177224 */ /* 0x000fe400078e000b */
[----:B------:R-:W-:-:S05]  /*73090*/  IMAD.X R11, R18, 0x1, R12, P4 ;  /* 0x00000001120b7824 */ /* 0x000fca00020e060c */
[----:B------:R1:W-:Y:S04]  /*730a0*/  STL.64 [R1+0x18], R10 ;  /* 0x0000180a01007387 */ /* 0x0003e80000100a00 */
[----:B-1----:R0:W3:Y:S01]  /*730b0*/  LDL.LU R11, [R1+0x29e0] ;  /* 0x0029e000010b7983 */ /* 0x0020e20000300800 */
[----:B------:R-:W-:Y:S01]  /*730c0*/  IADD3 R10, P4, PT, R23, R9, RZ ;  /* 0x00000009170a7210 */ /* 0x000fe20007f9e0ff */
[----:B------:R-:W-:-:S04]  /*730d0*/  IMAD.X R27, R19, 0x1, R7, P3 ;  /* 0x00000001131b7824 */ /* 0x000fc800018e0607 */
[----:B------:R3:W-:Y:S04]  /*730e0*/  STL [R1+0x70], R10 ;  /* 0x0000700a01007387 */ /* 0x0007e80000100800 */
[----:B---3--:R-:W3:Y:S04]  /*730f0*/  LDL.LU.64 R10, [R1+0x29d8] ;  /* 0x0029d800010a7983 */ /* 0x008ee80000300a00 */
[----:B------:R1:W-:Y:S04]  /*73100*/  STL.64 [R1+0x10], R26 ;  /* 0x0000101a01007387 */ /* 0x0003e80000100a00 */
[----:B-1----:R0:W4:Y:S01]  /*73110*/  LDL.LU R27, [R1+0x29d0] ;  /* 0x0029d000011b7983 */ /* 0x0021220000300800 */
[----:B---3--:R-:W-:-:S05]  /*73120*/  IADD3 R26, P3, PT, R23, R10, RZ ;  /* 0x0000000a171a7210 */ /* 0x008fca0007f7e0ff */
[----:B------:R4:W-:Y:S04]  /*73130*/  STL [R1+0x68], R26 ;  /* 0x0000681a01007387 */ /* 0x0009e80000100800 */
[----:B----4-:R-:W3:Y:S01]  /*73140*/  LDL.LU.64 R26, [R1+0x29c8] ;  /* 0x0029c800011a7983 */ /* 0x010ee20000300a00 */
[C---:B------:R-:W-:Y:S02]  /*73150*/  IMAD.X R21, R19.reuse, 0x1, R5, P1 ;  /* 0x0000000113157824 */ /* 0x040fe400008e0605 */
[----:B------:R-:W-:-:S03]  /*73160*/  IMAD.X R29, R19, 0x1, R3, P0 ;  /* 0x00000001131d7824 */ /* 0x000fc600000e0603 */
[----:B------:R-:W-:Y:S04]  /*73170*/  STL.64 [R1+0x8], R20 ;  /* 0x0000081401007387 */ /* 0x000fe80000100a00 */
[----:B------:R-:W-:Y:S04]  /*73180*/  STL.64 [R1+0x29b0], R10 ;  /* 0x0029b00a01007387 */ /* 0x000fe80000100a00 */
[----:B------:R1:W-:Y:S04]  /*73190*/  STL.64 [R1], R28 ;  /* 0x0000001c01007387 */ /* 0x0003e80000100a00 */
[----:B-1----:R-:W4:Y:S04]  /*731a0*/  LDL.LU.64 R28, [R1+0x29c0] ;  /* 0x0029c000011c7983 */ /* 0x002f280000300a00 */
[----:B---3--:R1:W-:Y:S04]  /*731b0*/  STL.64 [R1+0x2998], R26 ;  /* 0x0029981a01007387 */ /* 0x0083e80000100a00 */
[----:B-1----:R0:W3:Y:S01]  /*731c0*/  LDL.64 R26, [R1+0x70] ;  /* 0x00007000011a7983 */ /* 0x0020e20000100a00 */
[----:B------:R-:W-:-:S02]  /*731d0*/  IADD3 R20, P1, PT, R23, R11, RZ ;  /* 0x0000000b17147210 */ /* 0x000fc40007f3e0ff */
[----:B------:R-:W-:Y:S01]  /*731e0*/  IADD3 R10, P0, PT, R23, R13, RZ ;  /* 0x0000000d170a7210 */ /* 0x000fe20007f1e0ff */
[----:B------:R-:W-:-:S05]  /*731f0*/  IMAD.X R23, R19, 0x1, R0, P2 ;  /* 0x0000000113177824 */ /* 0x000fca00010e0600 */
[----:B------:R1:W-:Y:S04]  /*73200*/  STL.64 [R1+0x38], R22 ;  /* 0x0000381601007387 */ /* 0x0003e80000100a00 */
[----:B-1----:R-:W4:Y:S01]  /*73210*/  LDL.LU R23, [R1+0x29b8] ;  /* 0x0029b80001177983 */ /* 0x002f220000300800 */
[----:B---3--:R-:W-:Y:S01]  /*73220*/  IMAD.X R27, R19, 0x1, R4, P4 ;  /* 0x00000001131b7824 */ /* 0x008fe200020e0604 */
[----:B------:R-:W-:-:S04]  /*73230*/  IADD3 R26, P4, PT, R24, R16, RZ ;  /* 0x00000010181a7210 */ /* 0x000fc80007f9e0ff */
[----:B------:R-:W-:Y:S04]  /*73240*/  STL [R1+0x74], R27 ;  /* 0x0000741b01007387 */ /* 0x000fe80000100800 */
[----:B--2---:R1:W-:Y:S04]  /*73250*/  STL.64 [R1+0x29a8], R16 ;  /* 0x0029a81001007387 */ /* 0x0043e80000100a00 */
[----:B-1----:R0:W2:Y:S01]  /*73260*/  LDL.64 R16, [R1+0x68] ;  /* 0x0000680001107983 */ /* 0x0020a20000100a00 */
[----:B------:R-:W-:Y:S01]  /*73270*/  IADD3 R22, P2, PT, R24, R8, RZ ;  /* 0x0000000818167210 */ /* 0x000fe20007f5e0ff */
[----:B------:R-:W-:-:S02]  /*73280*/  IMAD.X R21, R19, 0x1, R15, P1 ;  /* 0x0000000113157824 */ /* 0x000fc400008e060f */
[C---:B------:R-:W-:Y:S01]  /*73290*/  IMAD.X R11, R19.reuse, 0x1, R12, P0 ;  /* 0x00000001130b7824 */ /* 0x040fe200000e060c */
[----:B------:R-:W-:Y:S01]  /*732a0*/  SHF.R.S32.HI R18, RZ, 0x1f, R24 ;  /* 0x0000001fff127819 */ /* 0x000fe20000011418 */
[----:B------:R-:W-:Y:S04]  /*732b0*/  STL [R1+0x2c8], R22 ;  /* 0x0002c81601007387 */ /* 0x000fe80000100800 */
[----:B------:R-:W-:Y:S02]  /*732c0*/  IMAD.X R27, R18, 0x1, R5, P4 ;  /* 0x00000001121b7824 */ /* 0x000fe400020e0605 */
[----:B--2---:R-:W-:Y:S01]  /*732d0*/  IMAD.X R17, R19, 0x1, R14, P3 ;  /* 0x0000000113117824 */ /* 0x004fe200018e060e */
[----:B------:R-:W-:-:S04]  /*732e0*/  IADD3 R16, P3, PT, R24, R2, RZ ;  /* 0x0000000218107210 */ /* 0x000fc80007f7e0ff */
[----:B------:R-:W-:Y:S04]  /*732f0*/  STL [R1+0x6c], R17 ;  /* 0x00006c1101007387 */ /* 0x000fe80000100800 */
[----:B------:R-:W-:Y:S04]  /*73300*/  STL.64 [R1+0x2a0], R20 ;  /* 0x0002a01401007387 */ /* 0x000fe80000100a00 */
[----:B------:R1:W-:Y:S04]  /*73310*/  STL.64 [R1+0x78], R10 ;  /* 0x0000780a01007387 */ /* 0x0003e80000100a00 */
[----:B-1----:R-:W2:Y:S04]  /*73320*/  LDL.LU.64 R10, [R1+0x29b0] ;  /* 0x0029b000010a7983 */ /* 0x002ea80000300a00 */
[----:B----4-:R1:W-:Y:S01]  /*73330*/  STL.64 [R1+0x2988], R28 ;  /* 0x0029881c01007387 */ /* 0x0103e20000100a00 */
[----:B------:R-:W-:-:S02]  /*73340*/  IMAD.X R17, R18, 0x1, R3, P3 ;  /* 0x0000000112117824 */ /* 0x000fc400018e0603 */
[----:B-1----:R-:W-:Y:S02]  /*73350*/  IMAD.MOV.U32 R29, RZ, RZ, R23 ;  /* 0x000000ffff1d7224 */ /* 0x002fe400078e0017 */
[----:B------:R-:W-:-:S05]  /*73360*/  IMAD.X R29, R18, 0x1, R7, P2 ;  /* 0x00000001121d7824 */ /* 0x000fca00010e0607 */
[----:B------:R-:W-:Y:S04]  /*73370*/  STL [R1+0x2cc], R29 ;  /* 0x0002cc1d01007387 */ /* 0x000fe80000100800 */
[----:B------:R-:W-:Y:S04]  /*73380*/  STL.64 [R1+0x2c0], R26 ;  /* 0x0002c01a01007387 */ /* 0x000fe80000100a00 */
[----:B------:R1:W-:Y:S04]  /*73390*/  STL.64 [R1+0x340], R16 ;  /* 0x0003401001007387 */ /* 0x0003e80000100a00 */
[----:B-1----:R-:W3:Y:S01]  /*733a0*/  LDL.LU.64 R16, [R1+0x29a8] ;  /* 0x0029a80001107983 */ /* 0x002ee20000300a00 */
[C---:B------:R-:W-:Y:S01]  /*733b0*/  IADD3 R20, P1, PT, R24.reuse, R6, RZ ;  /* 0x0000000618147210 */ /* 0x040fe20007f3e0ff */
[----:B------:R-:W-:Y:S01]  /*733c0*/  IMAD.MOV.U32 R28, RZ, RZ, R22 ;  /* 0x000000ffff1c7224 */ /* 0x000fe200078e0016 */
[----:B------:R-:W-:-:S03]  /*733d0*/  IADD3 R22, P0, PT, R24, R9, RZ ;  /* 0x0000000918167210 */ /* 0x000fc60007f1e0ff */
[C---:B------:R-:W-:Y:S02]  /*733e0*/  IMAD.X R21, R18.reuse, 0x1, R0, P1 ;  /* 0x0000000112157824 */ /* 0x040fe400008e0600 */
[----:B------:R-:W-:Y:S01]  /*733f0*/  IMAD.X R23, R18, 0x1, R4, P0 ;  /* 0x0000000112177824 */ /* 0x000fe200000e0604 */
[C---:B--2---:R-:W-:Y:S02]  /*73400*/  IADD3 R28, P2, PT, R24.reuse, R10, RZ ;  /* 0x0000000a181c7210 */ /* 0x044fe40007f5e0ff */
[C---:B------:R-:W-:Y:S02]  /*73410*/  IADD3 R26, P4, PT, R24.reuse, R11, RZ ;  /* 0x0000000b181a7210 */ /* 0x040fe40007f9e0ff */
[----:B------:R-:W-:Y:S01]  /*73420*/  IADD3 R24, P3, PT, R24, R13, RZ ;  /* 0x0000000d18187210 */ /* 0x000fe20007f7e0ff */
[C---:B------:R-:W-:Y:S02]  /*73430*/  IMAD.X R29, R18.reuse, 0x1, R14, P2 ;  /* 0x00000001121d7824 */ /* 0x040fe400010e060e */
[----:B------:R-:W-:-:S02]  /*73440*/  IMAD.X R27, R18, 0x1, R15, P4 ;  /* 0x00000001121b7824 */ /* 0x000fc400020e060f */
[----:B------:R1:W-:Y:S04]  /*73450*/  STL [R1+0x398], R24 ;  /* 0x0003981801007387 */ /* 0x0003e80000100800 */
[----:B-1----:R-:W2:Y:S04]  /*73460*/  LDL.LU.64 R24, [R1+0x29a0] ;  /* 0x0029a00001187983 */ /* 0x002ea80000300a00 */
[----:B------:R-:W-:Y:S04]  /*73470*/  STL.64 [R1+0x338], R20 ;  /* 0x0003381401007387 */ /* 0x000fe80000100a00 */
[----:B------:R-:W-:Y:S04]  /*73480*/  STL.64 [R1+0x368], R22 ;  /* 0x0003681601007387 */ /* 0x000fe80000100a00 */
[----:B---3--:R-:W-:Y:S04]  /*73490*/  STL.64 [R1+0x2990], R16 ;  /* 0x0029901001007387 */ /* 0x008fe80000100a00 */
[----:B------:R-:W-:Y:S04]  /*734a0*/  STL.64 [R1+0x360], R28 ;  /* 0x0003601c01007387 */ /* 0x000fe80000100a00 */
[----:B------:R1:W-:Y:S04]  /*734b0*/  STL.64 [R1+0x3b8], R26 ;  /* 0x0003b81a01007387 */ /* 0x0003e80000100a00 */
[----:B-1----:R-:W3:Y:S04]  /*734c0*/  LDL.LU.64 R26, [R1+0x2998] ;  /* 0x00299800011a7983 */ /* 0x002ee80000300a00 */
[----:B---3--:R-:W-:Y:S04]  /*734d0*/  STL.64 [R1+0x2970], R26 ;  /* 0x0029701a01007387 */ /* 0x008fe80000100a00 */
[----:B------:R1:W-:Y:S04]  /*734e0*/  STL [R1+0x2978], R27 ;  /* 0x0029781b01007387 */ /* 0x0003e80000100800 */
[----:B-1----:R0:W3:Y:S01]  /*734f0*/  LDL.64 R26, [R1+0x398] ;  /* 0x00039800011a7983 */ /* 0x0020e20000100a00 */
[----:B--2---:R-:W-:-:S02]  /*73500*/  SHF.R.S32.HI R19, RZ, 0x1f, R24 ;  /* 0x0000001fff137819 */ /* 0x004fc40000011418 */
[C---:B------:R-:W-:Y:S02]  /*73510*/  IADD3 R20, P1, PT, R24.reuse, R8, RZ ;  /* 0x0000000818147210 */ /* 0x040fe40007f3e0ff */
[C---:B------:R-:W-:Y:S02]  /*73520*/  IADD3 R22, P0, PT, R24.reuse, R16, RZ ;  /* 0x0000001018167210 */ /* 0x040fe40007f1e0ff */
[C---:B------:R-:W-:Y:S02]  /*73530*/  IADD3 R16, P4, PT, R24.reuse, R6, RZ ;  /* 0x0000000618107210 */ /* 0x040fe40007f9e0ff */
[----:B------:R-:W-:Y:S01]  /*73540*/  IADD3 R28, P2, PT, R24, R2, RZ ;  /* 0x00000002181c7210 */ /* 0x000fe20007f5e0ff */
[C---:B------:R-:W-:Y:S02]  /*73550*/  IMAD.X R21, R19.reuse, 0x1, R7, P1 ;  /* 0x0000000113157824 */ /* 0x040fe400008e0607 */
[C---:B------:R-:W-:Y:S02]  /*73560*/  IMAD.X R23, R19.reuse, 0x1, R5, P0 ;  /* 0x0000000113177824 */ /* 0x040fe400000e0605 */
[----:B------:R-:W-:-:S02]  /*73570*/  IMAD.X R29, R19, 0x1, R3, P2 ;  /* 0x00000001131d7824 */ /* 0x000fc400010e0603 */
[----:B---3--:R-:W-:-:S05]  /*73580*/  IMAD.X R27, R18, 0x1, R12, P3 ;  /* 0x00000001121b7824 */ /* 0x008fca00018e060c */
[----:B------:R-:W-:Y:S04]  /*73590*/  STL [R1+0x39c], R27 ;  /* 0x00039c1b01007387 */ /* 0x000fe80000100800 */
[----:B------:R-:W-:Y:S04]  /*735a0*/  STL [R1+0x80], R16 ;  /* 0x0000801001007387 */ /* 0x000fe80000100800 */
[----:B------:R1:W-:Y:S04]  /*735b0*/  STL.64 [R1+0x3f0], R20 ;  /* 0x0003f01401007387 */ /* 0x0003e80000100a00 */
[----:B------:R2:W-:Y:S04]  /*735c0*/  STL.64 [R1+0x3e8], R22 ;  /* 0x0003e81601007387 */ /* 0x0005e80000100a00 */
[----:B------:R3:W-:Y:S01]  /*735d0*/  STL.64 [R1+0x2980], R10 ;  /* 0x0029800a01007387 */ /* 0x0007e20000100a00 */
[----:B-1----:R-:W-:-:S02]  /*735e0*/  IADD3 R20, P1, PT, R24, R10, RZ ;  /* 0x0000000a18147210 */ /* 0x002fc40007f3e0ff */
[C---:B--2---:R-:W-:Y:S01]  /*735f0*/  IADD3 R22, P0, PT, R24.reuse, R11, RZ ;  /* 0x0000000b18167210 */ /* 0x044fe20007f1e0ff */
[----:B---3--:R-:W-:Y:S02]  /*73600*/  IMAD.MOV.U32 R10, RZ, RZ, R16 ;  /* 0x000000ffff0a7224 */ /* 0x008fe400078e0010 */
[----:B------:R-:W-:Y:S02]  /*73610*/  IMAD.MOV.U32 R11, RZ, RZ, R17 ;  /* 0x000000ffff0b7224 */ /* 0x000fe400078e0011 */
[----:B------:R-:W2:Y:S04]  /*73620*/  LDL.LU.64 R16, [R1+0x2990] ;  /* 0x0029900001107983 */ /* 0x000ea80000300a00 */
[----:B------:R1:W-:Y:S04]  /*73630*/  STL.64 [R1+0x438], R28 ;  /* 0x0004381c01007387 */ /* 0x0003e80000100a00 */
[----:B-1----:R-:W3:Y:S01]  /*73640*/  LDL.LU.64 R28, [R1+0x2988] ;  /* 0x00298800011c7983 */ /* 0x002ee20000300a00 */
[----:B------:R-:W-:Y:S01]  /*73650*/  IADD3 R26, P3, PT, R24, R9, RZ ;  /* 0x00000009181a7210 */ /* 0x000fe20007f7e0ff */
[----:B------:R-:W-:-:S02]  /*73660*/  IMAD.X R11, R19, 0x1, R0, P4 ;  /* 0x00000001130b7824 */ /* 0x000fc400020e0600 */
[----:B------:R-:W-:Y:S02]  /*73670*/  IMAD.MOV.U32 R18, RZ, RZ, R25 ;  /* 0x000000ffff127224 */ /* 0x000fe400078e0019 */
[C---:B------:R-:W-:Y:S02]  /*73680*/  IMAD.X R21, R19.reuse, 0x1, R14, P1 ;  /* 0x0000000113157824 */ /* 0x040fe400008e060e */
[C---:B------:R-:W-:Y:S02]  /*73690*/  IMAD.X R27, R19.reuse, 0x1, R4, P3 ;  /* 0x00000001131b7824 */ /* 0x040fe400018e0604 */
[----:B------:R-:W-:Y:S01]  /*736a0*/  IMAD.X R23, R19, 0x1, R15, P0 ;  /* 0x0000000113177824 */ /* 0x000fe200000e060f */
[----:B------:R-:W-:Y:S01]  /*736b0*/  IADD3 R24, P2, PT, R24, R13, RZ ;  /* 0x0000000d18187210 */ /* 0x000fe20007f5e0ff */
[----:B------:R-:W-:Y:S01]  /*736c0*/  IMAD.MOV.U32 R25, RZ, RZ, R18 ;  /* 0x000000ffff197224 */ /* 0x000fe200078e0012 */
[----:B---3--:R-:W-:Y:S04]  /*736d0*/  STL [R1+0x2958], R28 ;  /* 0x0029581c01007387 */ /* 0x008fe80000100800 */
[----:B------:R1:W-:Y:S04]  /*736e0*/  STL [R1+0x84], R11 ;  /* 0x0000840b01007387 */ /* 0x0003e80000100800 */
[----:B------:R2:W-:Y:S01]  /*736f0*/  STL.64 [R1+0x458], R26 ;  /* 0x0004581a01007387 */ /* 0x0005e20000100a00 */
[----:B------:R-:W-:-:S02]  /*73700*/  SHF.R.S32.HI R18, RZ, 0x1f, R29 ;  /* 0x0000001fff127819 */ /* 0x000fc4000001141d */
[C---:B------:R-:W-:Y:S01]  /*73710*/  IADD3 R10, P4, PT, R29.reuse, R8, RZ ;  /* 0x000000081d0a7210 */ /* 0x040fe20007f9e0ff */
[----:B------:R-:W-:Y:S04]  /*73720*/  STL.64 [R1+0x4a8], R20 ;  /* 0x0004a81401007387 */ /* 0x000fe80000100a00 */
[----:B------:R-:W-:Y:S04]  /*73730*/  STL.64 [R1+0x2960], R14 ;  /* 0x0029600e01007387 */ /* 0x000fe80000100a00 */
[----:B------:R3:W-:Y:S01]  /*73740*/  STL.64 [R1+0x4a0], R22 ;  /* 0x0004a01601007387 */ /* 0x0007e20000100a00 */
[----:B-1----:R-:W-:Y:S01]  /*73750*/  IMAD.X R11, R18, 0x1, R7, P4 ;  /* 0x00000001120b7824 */ /* 0x002fe200020e0607 */
[----:B--2---:R-:W-:Y:S01]  /*73760*/  IADD3 R26, P3, PT, R29, R16, RZ ;  /* 0x000000101d1a7210 */ /* 0x004fe20007f7e0ff */
[----:B---3--:R-:W-:-:S02]  /*73770*/  IMAD.MOV.U32 R23, RZ, RZ, R25 ;  /* 0x000000ffff177224 */ /* 0x008fc400078e0019 */
[----:B------:R-:W-:Y:S02]  /*73780*/  IMAD.X R25, R19, 0x1, R12, P2 ;  /* 0x0000000113197824 */ /* 0x000fe400010e060c */
[----:B------:R-:W-:-:S03]  /*73790*/  IMAD.X R27, R18, 0x1, R5, P3 ;  /* 0x00000001121b7824 */ /* 0x000fc600018e0605 */
[----:B------:R-:W-:Y:S04]  /*737a0*/  STL.64 [R1+0x4f8], R24 ;  /* 0x0004f81801007387 */ /* 0x000fe80000100a00 */
[----:B------:R1:W-:Y:S04]  /*737b0*/  STL.64 [R1+0x4f0], R10 ;  /* 0x0004f00a01007387 */ /* 0x0003e80000100a00 */
[----:B-1----:R-:W2:Y:S04]  /*737c0*/  LDL.LU.64 R10, [R1+0x2980] ;  /* 0x00298000010a7983 */ /* 0x002ea80000300a00 */
[----:B------:R1:W-:Y:S04]  /*737d0*/  STL.64 [R1+0x548], R26 ;  /* 0x0005481a01007387 */ /* 0x0003e80000100a00 */
[----:B-1----:R0:W3:Y:S01]  /*737e0*/  LDL.LU R27, [R1+0x2978] ;  /* 0x00297800011b7983 */ /* 0x0020e20000300800 */
[----:B------:R-:W-:-:S05]  /*737f0*/  IADD3 R20, P1, PT, R29, R2, RZ ;  /* 0x000000021d147210 */ /* 0x000fca0007f3e0ff */
[----:B------:R-:W-:Y:S01]  /*73800*/  IMAD.X R21, R18, 0x1, R3, P1 ;  /* 0x0000000112157824 */ /* 0x000fe200008e0603 */
[----:B--2---:R-:W-:-:S05]  /*73810*/  IADD3 R26, P3, PT, R29, R11, RZ ;  /* 0x0000000b1d1a7210 */ /* 0x004fca0007f7e0ff */
[----:B------:R3:W-:Y:S04]  /*73820*/  STL [R1+0x688], R26 ;  /* 0x0006881a01007387 */ /* 0x0007e80000100800 */
[----:B---3--:R-:W2:Y:S04]  /*73830*/  LDL.LU.64 R26, [R1+0x2970] ;  /* 0x00297000011a7983 */ /* 0x008ea80000300a00 */
[----:B------:R1:W-:Y:S04]  /*73840*/  STL.64 [R1+0x540], R20 ;  /* 0x0005401401007387 */ /* 0x0003e80000100a00 */
[----:B-1----:R-:W3:Y:S01]  /*73850*/  LDL.LU.64 R20, [R1+0x2968] ;  /* 0x0029680001147983 */ /* 0x002ee20000300a00 */
[----:B------:R-:W-:-:S02]  /*73860*/  IADD3 R22, P0, PT, R29, R6, RZ ;  /* 0x000000061d167210 */ /* 0x000fc40007f1e0ff */
[C---:B------:R-:W-:Y:S02]  /*73870*/  IADD3 R24, P2, PT, R29.reuse, R9, RZ ;  /* 0x000000091d187210 */ /* 0x040fe40007f5e0ff */
[C---:B------:R-:W-:Y:S02]  /*73880*/  IADD3 R14, P4, PT, R29.reuse, R10, RZ ;  /* 0x0000000a1d0e7210 */ /* 0x040fe40007f9e0ff */
[----:B------:R-:W-:Y:S01]  /*73890*/  IADD3 R28, P1, PT, R29, R13, RZ ;  /* 0x0000000d1d1c7210 */ /* 0x000fe20007f3e0ff */
[----:B------:R-:W-:Y:S02]  /*738a0*/  IMAD.MOV.U32 R29, RZ, RZ, R23 ;  /* 0x000000ffff1d7224 */ /* 0x000fe400078e0017 */
[C---:B------:R-:W-:Y:S02]  /*738b0*/  IMAD.X R23, R18.reuse, 0x1, R0, P0 ;  /* 0x0000000112177824 */ /* 0x040fe400000e0600 */
[----:B------:R-:W-:Y:S01]  /*738c0*/  IMAD.X R25, R18, 0x1, R4, P2 ;  /* 0x0000000112197824 */ /* 0x000fe200010e0604 */
[----:B------:R-:W-:Y:S04]  /*738d0*/  STL [R1+0x618], R14 ;  /* 0x0006180e01007387 */ /* 0x000fe80000100800 */
[----:B--2---:R1:W-:Y:S02]  /*738e0*/  STL.64 [R1+0x2940], R26 ;  /* 0x0029401a01007387 */ /* 0x0043e40000100a00 */
[----:B-1----:R-:W-:-:S02]  /*738f0*/  IMAD.MOV.U32 R26, RZ, RZ, R14 ;  /* 0x000000ffff1a7224 */ /* 0x002fc400078e000e */
[----:B------:R-:W-:Y:S02]  /*73900*/  IMAD.MOV.U32 R27, RZ, RZ, R15 ;  /* 0x000000ffff1b7224 */ /* 0x000fe400078e000f */
[----:B------:R-:W2:Y:S04]  /*73910*/  LDL.LU.64 R14, [R1+0x2960] ;  /* 0x00296000010e7983 */ /* 0x000ea80000300a00 */
[----:B------:R-:W-:Y:S04]  /*73920*/  STL.64 [R1+0x5f8], R22 ;  /* 0x0005f81601007387 */ /* 0x000fe80000100a00 */
[----:B------:R3:W-:Y:S04]  /*73930*/  STL.64 [R1+0x620], R24 ;  /* 0x0006201801007387 */ /* 0x0007e80000100a00 */
[----:B------:R1:W-:Y:S01]  /*73940*/  STL.64 [R1+0x2950], R16 ;  /* 0x0029501001007387 */ /* 0x0003e20000100a00 */
[----:B---3--:R-:W-:-:S03]  /*73950*/  IADD3 R24, P2, PT, R20, R16, RZ ;  /* 0x0000001014187210 */ /* 0x008fc60007f5e0ff */
[----:B-1----:R0:W3:Y:S01]  /*73960*/  LDL.64 R16, [R1+0x688] ;  /* 0x0006880001107983 */ /* 0x0020e20000100a00 */
[----:B--2---:R-:W-:-:S05]  /*73970*/  IMAD.X R27, R18, 0x1, R14, P4 ;  /* 0x00000001121b7824 */ /* 0x004fca00020e060e */
[----:B------:R-:W-:Y:S01]  /*73980*/  STL [R1+0x61c], R27 ;  /* 0x00061c1b01007387 */ /* 0x000fe20000100800 */
[----:B---3--:R-:W-:-:S05]  /*73990*/  IMAD.X R17, R18, 0x1, R15, P3 ;  /* 0x0000000112117824 */ /* 0x008fca00018e060f */
[----:B------:R1:W-:Y:S02]  /*739a0*/  STL [R1+0x68c], R17 ;  /* 0x00068c1101007387 */ /* 0x0003e40000100800 */
[----:B-1----:R-:W-:Y:S02]  /*739b0*/  IMAD.MOV.U32 R17, RZ, RZ, R29 ;  /* 0x000000ffff117224 */ /* 0x002fe400078e001d */
[----:B------:R-:W-:-:S05]  /*739c0*/  IMAD.X R29, R18, 0x1, R12, P1 ;  /* 0x00000001121d7824 */ /* 0x000fca00008e060c */
[----:B------:R1:W-:Y:S04]  /*739d0*/  STL.64 [R1+0x658], R28 ;  /* 0x0006581c01007387 */ /* 0x0003e80000100a00 */
[----:B-1----:R-:W2:Y:S01]  /*739e0*/  LDL.LU R28, [R1+0x2958] ;  /* 0x00295800011c7983 */ /* 0x002ea20000300800 */
[----:B------:R-:W-:Y:S02]  /*739f0*/  SHF.R.S32.HI R19, RZ, 0x1f, R20 ;  /* 0x0000001fff137819 */ /* 0x000fe40000011414 */
[C---:B------:R-:W-:Y:S02]  /*73a00*/  IADD3 R22, P0, PT, R20.reuse, R8, RZ ;  /* 0x0000000814167210 */ /* 0x040fe40007f1e0ff */
[----:B------:R-:W-:Y:S01]  /*73a10*/  IADD3 R26, P4, PT, R20, R2, RZ ;  /* 0x00000002141a7210 */ /* 0x000fe20007f9e0ff */
[----:B------:R-:W-:-:S02]  /*73a20*/  IMAD.X R25, R19, 0x1, R5, P2 ;  /* 0x0000000113197824 */ /* 0x000fc400010e0605 */
[C---:B------:R-:W-:Y:S02]  /*73a30*/  IMAD.X R23, R19.reuse, 0x1, R7, P0 ;  /* 0x0000000113177824 */ /* 0x040fe400000e0607 */
[----:B------:R-:W-:Y:S01]  /*73a40*/  IMAD.X R27, R19, 0x1, R3, P4 ;  /* 0x00000001131b7824 */ /* 0x000fe200020e0603 */
[C---:B------:R-:W-:Y:S02]  /*73a50*/  IADD3 R16, P3, PT, R20.reuse, R6, RZ ;  /* 0x0000000614107210 */ /* 0x040fe40007f7e0ff */
[----:B------:R1:W-:Y:S04]  /*73a60*/  STL.64 [R1+0x650], R22 ;  /* 0x0006501601007387 */ /* 0x0003e80000100a00 */
[----:B------:R3:W-:Y:S04]  /*73a70*/  STL.64 [R1+0x88], R24 ;  /* 0x0000881801007387 */ /* 0x0007e80000100a00 */
[----:B------:R-:W-:Y:S04]  /*73a80*/  STL.64 [R1+0x2948], R10 ;  /* 0x0029480a01007387 */ /* 0x000fe80000100a00 */
[----:B------:R4:W-:Y:S01]  /*73a90*/  STL.64 [R1+0x680], R26 ;  /* 0x0006801a01007387 */ /* 0x0009e20000100a00 */
[----:B-1----:R-:W-:-:S02]  /*73aa0*/  IADD3 R22, P0, PT, R20, R10, RZ ;  /* 0x0000000a14167210 */ /* 0x002fc40007f1e0ff */
[C---:B---3--:R-:W-:Y:S02]  /*73ab0*/  IADD3 R24, P2, PT, R20.reuse, R11, RZ ;  /* 0x0000000b14187210 */ /* 0x048fe40007f5e0ff */
[C---:B----4-:R-:W-:Y:S01]  /*73ac0*/  IADD3 R26, P4, PT, R20.reuse, R13, RZ ;  /* 0x0000000d141a7210 */ /* 0x050fe20007f9e0ff */
[----:B--2---:R-:W-:Y:S01]  /*73ad0*/  IMAD.MOV.U32 R18, RZ, RZ, R28 ;  /* 0x000000ffff127224 */ /* 0x004fe200078e001c */
[----:B------:R-:W-:Y:S01]  /*73ae0*/  IADD3 R28, P1, PT, R20, R9, RZ ;  /* 0x00000009141c7210 */ /* 0x000fe20007f3e0ff */
[----:B------:R-:W-:Y:S02]  /*73af0*/  IMAD.MOV.U32 R20, RZ, RZ, R17 ;  /* 0x000000ffff147224 */ /* 0x000fe400078e0011 */
[----:B------:R-:W-:-:S05]  /*73b00*/  IMAD.X R17, R19, 0x1, R0, P3 ;  /* 0x0000000113117824 */ /* 0x000fca00018e0600 */
[----:B------:R1:W-:Y:S04]  /*73b10*/  STL.64 [R1+0x678], R16 ;  /* 0x0006781001007387 */ /* 0x0003e80000100a00 */
[----:B-1----:R-:W2:Y:S01]  /*73b20*/  LDL.LU.64 R16, [R1+0x2950] ;  /* 0x0029500001107983 */ /* 0x002ea20000300a00 */
[----:B------:R-:W-:Y:S01]  /*73b30*/  IMAD.X R29, R19, 0x1, R4, P1 ;  /* 0x00000001131d7824 */ /* 0x000fe200008e0604 */
[----:B------:R-:W-:Y:S01]  /*73b40*/  IADD3 R10, P3, PT, R21, R8, RZ ;  /* 0x00000008150a7210 */ /* 0x000fe20007f7e0ff */
[C---:B------:R-:W-:Y:S02]  /*73b50*/  IMAD.X R23, R19.reuse, 0x1, R14, P0 ;  /* 0x0000000113177824 */ /* 0x040fe400000e060e */
[----:B------:R-:W-:Y:S01]  /*73b60*/  IMAD.X R25, R19, 0x1, R15, P2 ;  /* 0x0000000113197824 */ /* 0x000fe200010e060f */
[----:B------:R2:W-:Y:S01]  /*73b70*/  STL.64 [R1+0x6c0], R28 ;  /* 0x0006c01c01007387 */ /* 0x0005e20000100a00 */
[----:B------:R-:W-:Y:S01]  /*73b80*/  IMAD.MOV.U32 R27, RZ, RZ, R18 ;  /* 0x000000ffff1b7224 */ /* 0x000fe200078e0012 */
[----:B--2---:R-:W-:-:S02]  /*73b90*/  IADD3 R28, P1, PT, R21, R16, RZ ;  /* 0x00000010151c7210 */ /* 0x004fc40007f3e0ff */
[----:B------:R1:W-:Y:S04]  /*73ba0*/  STL.64 [R1+0x2930], R16 ;  /* 0x0029301001007387 */ /* 0x0003e80000100a00 */
[----:B------:R2:W-:Y:S01]  /*73bb0*/  STL [R1+0x720], R10 ;  /* 0x0007200a01007387 */ /* 0x0005e20000100800 */
[----:B-1----:R-:W-:Y:S02]  /*73bc0*/  IMAD.MOV.U32 R16, RZ, RZ, R10 ;  /* 0x000000ffff107224 */ /* 0x002fe400078e000a */
[----:B------:R-:W-:Y:S02]  /*73bd0*/  IMAD.MOV.U32 R17, RZ, RZ, R11 ;  /* 0x000000ffff117224 */ /* 0x000fe400078e000b */
[----:B--2---:R-:W2:Y:S04]  /*73be0*/  LDL.LU.64 R10, [R1+0x2948] ;  /* 0x00294800010a7983 */ /* 0x004ea80000300a00 */
[----:B------:R-:W-:Y:S04]  /*73bf0*/  STL.64 [R1+0x6b8], R22 ;  /* 0x0006b81601007387 */ /* 0x000fe80000100a00 */
[----:B------:R1:W-:Y:S02]  /*73c00*/  STL.64 [R1+0x730], R24 ;  /* 0x0007301801007387 */ /* 0x0003e40000100a00 */
[----:B-1----:R-:W-:-:S02]  /*73c10*/  IMAD.MOV.U32 R25, RZ, RZ, R27 ;  /* 0x000000ffff197224 */ /* 0x002fc400078e001b */
[----:B------:R-:W-:-:S05]  /*73c20*/  IMAD.X R27, R19, 0x1, R12, P4 ;  /* 0x00000001131b7824 */ /* 0x000fca00020e060c */
[----:B------:R1:W-:Y:S04]  /*73c30*/  STL.64 [R1+0x728], R26 ;  /* 0x0007281a01007387 */ /* 0x0003e80000100a00 */
[----:B-1----:R-:W3:Y:S01]  /*73c40*/  LDL.LU.64 R26, [R1+0x2940] ;  /* 0x00294000011a7983 */ /* 0x002ee20000300a00 */
[----:B------:R-:W-:Y:S02]  /*73c50*/  SHF.R.S32.HI R18, RZ, 0x1f, R21 ;  /* 0x0000001fff127819 */ /* 0x000fe40000011415 */
[----:B------:R-:W-:-:S03]  /*73c60*/  IADD3 R22, P0, PT, R21, R2, RZ ;  /* 0x0000000215167210 */ /* 0x000fc60007f1e0ff */
[C---:B------:R-:W-:Y:S01]  /*73c70*/  IMAD.X R29, R18.reuse, 0x1, R5, P1 ;  /* 0x00000001121d7824 */ /* 0x040fe200008e0605 */
[----:B------:R-:W-:Y:S01]  /*73c80*/  IADD3 R24, P2, PT, R21, R6, RZ ;  /* 0x0000000615187210 */ /* 0x000fe20007f5e0ff */
[C---:B------:R-:W-:Y:S01]  /*73c90*/  IMAD.X R23, R18.reuse, 0x1, R3, P0 ;  /* 0x0000000112177824 */ /* 0x040fe200000e0603 */
[----:B---3--:R-:W-:Y:S04]  /*73ca0*/  STL [R1+0x291c], R26 ;  /* 0x00291c1a01007387 */ /* 0x008fe80000100800 */
[----:B------:R1:W-:Y:S02]  /*73cb0*/  STL [R1+0x2920], R27 ;  /* 0x0029201b01007387 */ /* 0x0003e40000100800 */
[----:B-1----:R-:W-:Y:S02]  /*73cc0*/  IMAD.MOV.U32 R27, RZ, RZ, R17 ;  /* 0x000000ffff1b7224 */ /* 0x002fe400078e0011 */
[----:B------:R-:W-:-:S02]  /*73cd0*/  IMAD.X R27, R18, 0x1, R7, P3 ;  /* 0x00000001121b7824 */ /* 0x000fc400018e0607 */
[----:B------:R-:W-:Y:S01]  /*73ce0*/  IMAD.MOV.U32 R26, RZ, RZ, R16 ;  /* 0x000000ffff1a7224 */ /* 0x000fe200078e0010 */
[C---:B------:R-:W-:Y:S02]  /*73cf0*/  IADD3 R16, P4, PT, R21.reuse, R9, RZ ;  /* 0x0000000915107210 */ /* 0x040fe40007f9e0ff */
[----:B--2---:R-:W-:Y:S01]  /*73d00*/  IADD3 R26, P3, PT, R21, R10, RZ ;  /* 0x0000000a151a7210 */ /* 0x004fe20007f7e0ff */
[----:B------:R-:W-:Y:S04]  /*73d10*/  STL [R1+0x724], R27 ;  /* 0x0007241b01007387 */ /* 0x000fe80000100800 */
[----:B------:R1:W-:Y:S04]  /*73d20*/  STL.64 [R1+0x7b0], R28 ;  /* 0x0007b01c01007387 */ /* 0x0003e80000100a00 */
[----:B------:R2:W-:Y:S01]  /*73d30*/  STL.64 [R1+0x2928], R10 ;  /* 0x0029280a01007387 */ /* 0x0005e20000100a00 */
[----:B------:R-:W-:-:S03]  /*73d40*/  IMAD.X R17, R18, 0x1, R4, P4 ;  /* 0x0000000112117824 */ /* 0x000fc600020e0604 */
[----:B------:R3:W-:Y:S01]  /*73d50*/  STL.64 [R1+0x7a8], R22 ;  /* 0x0007a81601007387 */ /* 0x0007e20000100a00 */
[C---:B-1----:R-:W-:Y:S02]  /*73d60*/  IADD3 R28, P1, PT, R21.reuse, R11, RZ ;  /* 0x0000000b151c7210 */ /* 0x042fe40007f3e0ff */
[----:B--2---:R-:W-:Y:S01]  /*73d70*/  IADD3 R10, P0, PT, R21, R13, RZ ;  /* 0x0000000d150a7210 */ /* 0x004fe20007f1e0ff */
[----:B------:R-:W-:Y:S02]  /*73d80*/  IMAD.MOV.U32 R21, RZ, RZ, R25 ;  /* 0x000000ffff157224 */ /* 0x000fe400078e0019 */
[C---:B------:R-:W-:Y:S01]  /*73d90*/  IMAD.X R25, R18.reuse, 0x1, R0, P2 ;  /* 0x0000000112197824 */ /* 0x040fe200010e0600 */
[----:B---3--:R-:W2:Y:S04]  /*73da0*/  LDL.LU.64 R22, [R1+0x2938] ;  /* 0x0029380001167983 */ /* 0x008ea80000300a00 */
[----:B------:R-:W-:Y:S04]  /*73db0*/  STL [R1+0x7f8], R10 ;  /* 0x0007f80a01007387 */ /* 0x000fe80000100800 */
[----:B------:R-:W-:Y:S04]  /*73dc0*/  STL.64 [R1+0x7a0], R24 ;  /* 0x0007a01801007387 */ /* 0x000fe80000100a00 */
[----:B------:R1:W-:Y:S04]  /*73dd0*/  STL.64 [R1+0x828], R16 ;  /* 0x0008281001007387 */ /* 0x0003e80000100a00 */
[----:B-1----:R-:W2:Y:S04]  /*73de0*/  LDL.LU.64 R16, [R1+0x2930] ;  /* 0x0029300001107983 */ /* 0x002ea80000300a00 */
[----:B------:R2:W-:Y:S01]  /*73df0*/  STL.64 [R1+0x2900], R20 ;  /* 0x0029001401007387 */ /* 0x0005e20000100a00 */
[----:B------:R-:W-:-:S02]  /*73e00*/  IMAD.X R27, R18, 0x1, R14, P3 ;  /* 0x00000001121b7824 */ /* 0x000fc400018e060e */
[----:B------:R-:W-:Y:S01]  /*73e10*/  IMAD.X R29, R18, 0x1, R15, P1 ;  /* 0x00000001121d7824 */ /* 0x000fe200008e060f */
[C---:B--2---:R-:W-:Y:S01]  /*73e20*/  IADD3 R20, P4, PT, R22.reuse, R16, RZ ;  /* 0x0000001016147210 */ /* 0x044fe20007f9e0ff */
[----:B------:R1:W-:Y:S02]  /*73e30*/  STL.64 [R1+0x2910], R16 ;  /* 0x0029101001007387 */ /* 0x0003e40000100a00 */
[----:B-1----:R-:W-:Y:S02]  /*73e40*/  IMAD.MOV.U32 R16, RZ, RZ, R10 ;  /* 0x000000ffff107224 */ /* 0x002fe400078e000a */
[----:B------:R-:W-:Y:S02]  /*73e50*/  IMAD.MOV.U32 R17, RZ, RZ, R11 ;  /* 0x000000ffff117224 */ /* 0x000fe400078e000b */
[----:B------:R-:W2:Y:S01]  /*73e60*/  LDL.LU.64 R10, [R1+0x2928] ;  /* 0x00292800010a7983 */ /* 0x000ea20000300a00 */
[----:B------:R-:W-:Y:S02]  /*73e70*/  SHF.R.S32.HI R19, RZ, 0x1f, R22 ;  /* 0x0000001fff137819 */ /* 0x000fe40000011416 */
[----:B------:R-:W-:Y:S01]  /*73e80*/  IADD3 R24, P2, PT, R22, R8, RZ ;  /* 0x0000000816187210 */ /* 0x000fe20007f5e0ff */
[----:B------:R1:W-:Y:S01]  /*73e90*/  STL.64 [R1+0x820], R26 ;  /* 0x0008201a01007387 */ /* 0x0003e20000100a00 */
[----:B------:R-:W-:-:S02]  /*73ea0*/  IMAD.X R17, R18, 0x1, R12, P0 ;  /* 0x0000000112117824 */ /* 0x000fc400000e060c */
[C---:B------:R-:W-:Y:S02]  /*73eb0*/  IMAD.X R21, R19.reuse, 0x1, R5, P4 ;  /* 0x0000000113157824 */ /* 0x040fe400020e0605 */
[----:B------:R-:W-:Y:S01]  /*73ec0*/  IMAD.X R25, R19, 0x1, R7, P2 ;  /* 0x0000000113197824 */ /* 0x000fe200010e0607 */
[C---:B-1----:R-:W-:Y:S01]  /*73ed0*/  IADD3 R26, P3, PT, R22.reuse, R2, RZ ;  /* 0x00000002161a7210 */ /* 0x042fe20007f7e0ff */
[----:B------:R0:W3:Y:S04]  /*73ee0*/  LDL.LU R27, [R1+0x2920] ;  /* 0x00292000011b7983 */ /* 0x0000e80000300800 */
[----:B------:R1:W-:Y:S04]  /*73ef0*/  STL [R1+0x8b0], R26 ;  /* 0x0008b01a01007387 */ /* 0x0003e80000100800 */
[----:B-1----:R-:W4:Y:S04]  /*73f00*/  LDL.LU R26, [R1+0x291c] ;  /* 0x00291c00011a7983 */ /* 0x002f280000300800 */
[----:B------:R-:W-:Y:S04]  /*73f10*/  STL.64 [R1+0x818], R28 ;  /* 0x0008181c01007387 */ /* 0x000fe80000100a00 */
[----:B------:R-:W-:Y:S04]  /*73f20*/  STL [R1+0x7fc], R17 ;  /* 0x0007fc1101007387 */ /* 0x000fe80000100800 */
[----:B------:R2:W-:Y:S04]  /*73f30*/  STL.64 [R1+0x860], R24 ;  /* 0x0008601801007387 */ /* 0x0005e80000100a00 */
[----:B------:R1:W-:Y:S01]  /*73f40*/  STL.64 [R1+0x858], R20 ;  /* 0x0008581401007387 */ /* 0x0003e20000100a00 */
[----:B--2---:R-:W-:-:S02]  /*73f50*/  IADD3 R24, P2, PT, R22, R10, RZ ;  /* 0x0000000a16187210 */ /* 0x004fc40007f5e0ff */
[C---:B-1----:R-:W-:Y:S01]  /*73f60*/  IADD3 R20, P4, PT, R22.reuse, R11, RZ ;  /* 0x0000000b16147210 */ /* 0x042fe20007f9e0ff */
[----:B------:R1:W-:Y:S04]  /*73f70*/  STL.64 [R1+0x28f8], R10 ;  /* 0x0028f80a01007387 */ /* 0x0003e80000100a00 */
[----:B-1----:R0:W2:Y:S01]  /*73f80*/  LDL.64 R10, [R1+0x8b0] ;  /* 0x0008b000010a7983 */ /* 0x0020a20000100a00 */
[----:B------:R-:W-:-:S05]  /*73f90*/  IADD3 R28, P1, PT, R22, R6, RZ ;  /* 0x00000006161c7210 */ /* 0x000fca0007f3e0ff */
[C---:B------:R-:W-:Y:S02]  /*73fa0*/  IMAD.X R29, R19.reuse, 0x1, R0, P1 ;  /* 0x00000001131d7824 */ /* 0x040fe400008e0600 */
[----:B--2---:R-:W-:-:S05]  /*73fb0*/  IMAD.X R11, R19, 0x1, R3, P3 ;  /* 0x00000001130b7824 */ /* 0x004fca00018e0603 */
[----:B------:R-:W-:Y:S04]  /*73fc0*/  STL [R1+0x8b4], R11 ;  /* 0x0008b40b01007387 */ /* 0x000fe80000100800 */
[----:B------:R1:W-:Y:S04]  /*73fd0*/  STL.64 [R1+0x8a8], R28 ;  /* 0x0008a81c01007387 */ /* 0x0003e80000100a00 */
[----:B-1----:R-:W2:Y:S01]  /*73fe0*/  LDL.LU R29, [R1+0x2918] ;  /* 0x00291800011d7983 */ /* 0x002ea20000300800 */
[----:B------:R-:W-:Y:S01]  /*73ff0*/  IADD3 R16, P0, PT, R22, R9, RZ ;  /* 0x0000000916107210 */ /* 0x000fe20007f1e0ff */
[----:B----4-:R-:W-:-:S04]  /*74000*/  IMAD.MOV.U32 R28, RZ, RZ, R26 ;  /* 0x000000ffff1c7224 */ /* 0x010fc800078e001a */
[----:B------:R-:W-:Y:S01]  /*74010*/  IMAD.X R17, R19, 0x1, R4, P0 ;  /* 0x0000000113117824 */ /* 0x000fe200000e0604 */
[----:B--2---:R-:W-:Y:S04]  /*74020*/  STL.64 [R1+0x28d8], R28 ;  /* 0x0028d81c01007387 */ /* 0x004fe80000100a00 */
[----:B------:R-:W-:Y:S04]  /*74030*/  STL.64 [R1+0x2908], R8 ;  /* 0x0029080801007387 */ /* 0x000fe80000100a00 */
[----:B------:R1:W-:Y:S04]  /*74040*/  STL.64 [R1+0x8d0], R16 ;  /* 0x0008d01001007387 */ /* 0x0003e80000100a00 */
[----:B-1----:R-:W2:Y:S01]  /*74050*/  LDL.LU.64 R16, [R1+0x2910] ;  /* 0x0029100001107983 */ /* 0x002ea20000300a00 */
[----:B------:R-:W-:Y:S01]  /*74060*/  IADD3 R26, P1, PT, R23, R8, RZ ;  /* 0x00000008171a7210 */ /* 0x000fe20007f3e0ff */
[----:B------:R-:W-:-:S02]  /*74070*/  IMAD.X R25, R19, 0x1, R14, P2 ;  /* 0x0000000113197824 */ /* 0x000fc400010e060e */
[----:B------:R-:W-:Y:S01]  /*74080*/  IMAD.X R21, R19, 0x1, R15, P4 ;  /* 0x0000000113157824 */ /* 0x000fe200020e060f */
[----:B------:R-:W-:Y:S02]  /*74090*/  IADD3 R10, P3, PT, R22, R13, RZ ;  /* 0x0000000d160a7210 */ /* 0x000fe40007f7e0ff */
[----:B--2---:R-:W-:Y:S01]  /*740a0*/  IADD3 R8, P0, PT, R23, R16, RZ ;  /* 0x0000001017087210 */ /* 0x004fe20007f1e0ff */
[----:B------:R1:W-:Y:S04]  /*740b0*/  STL.64 [R1+0x28f0], R16 ;  /* 0x0028f01001007387 */ /* 0x0003e80000100a00 */
[----:B------:R2:W-:Y:S01]  /*740c0*/  STL [R1+0x9a8], R8 ;  /* 0x0009a80801007387 */ /* 0x0005e20000100800 */
[----:B-1----:R-:W-:Y:S02]  /*740d0*/  IMAD.MOV.U32 R16, RZ, RZ, R8 ;  /* 0x000000ffff107224 */ /* 0x002fe400078e0008 */
[----:B------:R-:W-:-:S02]  /*740e0*/  IMAD.MOV.U32 R17, RZ, RZ, R9 ;  /* 0x000000ffff117224 */ /* 0x000fc400078e0009 */
[----:B--2---:R-:W2:Y:S04]  /*740f0*/  LDL.LU.64 R8, [R1+0x2908] ;  /* 0x0029080001087983 */ /* 0x004ea80000300a00 */
[----:B------:R-:W-:Y:S04]  /*74100*/  STL.64 [R1+0x920], R24 ;  /* 0x0009201801007387 */ /* 0x000fe80000100a00 */
[----:B------:R1:W-:Y:S04]  /*74110*/  STL.64 [R1+0x918], R20 ;  /* 0x0009181401007387 */ /* 0x0003e80000100a00 */
[----:B-1----:R-:W4:Y:S01]  /*74120*/  LDL.LU.64 R20, [R1+0x2900] ;  /* 0x0029000001147983 */ /* 0x002f220000300a00 */
[----:B------:R-:W-:Y:S01]  /*74130*/  SHF.R.S32.HI R18, RZ, 0x1f, R23 ;  /* 0x0000001fff127819 */ /* 0x000fe20000011417 */
[----:B------:R-:W-:Y:S01]  /*74140*/  IMAD.X R11, R19, 0x1, R12, P3 ;  /* 0x00000001130b7824 */ /* 0x000fe200018e060c */
[----:B------:R-:W-:-:S02]  /*74150*/  IADD3 R24, P2, PT, R23, R2, RZ ;  /* 0x0000000217187210 */ /* 0x000fc40007f5e0ff */
[----:B------:R-:W-:Y:S01]  /*74160*/  IADD3 R28, P4, PT, R23, R6, RZ ;  /* 0x00000006171c7210 */ /* 0x000fe20007f9e0ff */
[C---:B---3--:R-:W-:Y:S02]  /*74170*/  IMAD.X R27, R18.reuse, 0x1, R7, P1 ;  /* 0x00000001121b7824 */ /* 0x048fe400008e0607 */
[C---:B------:R-:W-:Y:S01]  /*74180*/  IMAD.X R17, R18.reuse, 0x1, R5, P0 ;  /* 0x0000000112117824 */ /* 0x040fe200000e0605 */
[----:B------:R1:W-:Y:S01]  /*74190*/  STL.64 [R1+0x958], R10 ;  /* 0x0009580a01007387 */ /* 0x0003e20000100a00 */
[----:B------:R-:W-:-:S03]  /*741a0*/  IMAD.X R25, R18, 0x1, R3, P2 ;  /* 0x0000000112197824 */ /* 0x000fc600010e0603 */
[----:B-1----:R-:W3:Y:S04]  /*741b0*/  LDL.LU.64 R10, [R1+0x28f8] ;  /* 0x0028f800010a7983 */ /* 0x002ee80000300a00 */
[----:B------:R-:W-:Y:S04]  /*741c0*/  STL [R1+0x9d8], R28 ;  /* 0x0009d81c01007387 */ /* 0x000fe80000100800 */
[----:B------:R-:W-:Y:S04]  /*741d0*/  STL.64 [R1+0x950], R26 ;  /* 0x0009501a01007387 */ /* 0x000fe80000100a00 */
[----:B------:R1:W-:Y:S04]  /*741e0*/  STL [R1+0x9ac], R17 ;  /* 0x0009ac1101007387 */ /* 0x0003e80000100800 */
[----:B-1----:R-:W3:Y:S04]  /*741f0*/  LDL.LU.64 R16, [R1+0x28f0] ;  /* 0x0028f00001107983 */ /* 0x002ee80000300a00 */
[----:B----4-:R-:W-:Y:S04]  /*74200*/  STL.64 [R1+0x28d0], R20 ;  /* 0x0028d01401007387 */ /* 0x010fe80000100a00 */
[----:B------:R1:W-:Y:S04]  /*74210*/  STL.64 [R1+0x9a0], R24 ;  /* 0x0009a01801007387 */ /* 0x0003e80000100a00 */
[----:B-1----:R0:W4:Y:S01]  /*74220*/  LDL.LU R25, [R1+0x28e8] ;  /* 0x0028e80001197983 */ /* 0x0021220000300800 */
[----:B------:R-:W-:-:S05]  /*74230*/  IADD3 R24, P2, PT, R23, R13, RZ ;  /* 0x0000000d17187210 */ /* 0x000fca0007f5e0ff */
[----:B------:R4:W-:Y:S01]  /*74240*/  STL [R1+0xa10], R24 ;  /* 0x000a101801007387 */ /* 0x0009e20000100800 */
[C---:B--2---:R-:W-:Y:S01]  /*74250*/  IADD3 R22, P3, PT, R23.reuse, R9, RZ ;  /* 0x0000000917167210 */ /* 0x044fe20007f7e0ff */
[----:B------:R-:W-:Y:S02]  /*74260*/  IMAD.MOV.U32 R20, RZ, RZ, R28 ;  /* 0x000000ffff147224 */ /* 0x000fe400078e001c */
[----:B----4-:R-:W2:Y:S01]  /*74270*/  LDL.LU.64 R24, [R1+0x28e0] ;  /* 0x0028e00001187983 */ /* 0x010ea20000300a00 */
[----:B------:R-:W-:Y:S01]  /*74280*/  IMAD.MOV.U32 R21, RZ, RZ, R29 ;  /* 0x000000ffff157224 */ /* 0x000fe200078e001d */
[C---:B---3--:R-:W-:Y:S02]  /*74290*/  IADD3 R26, P1, PT, R23.reuse, R10, RZ ;  /* 0x0000000a171a7210 */ /* 0x048fe40007f3e0ff */
[----:B------:R-:W-:Y:S01]  /*742a0*/  IADD3 R28, P0, PT, R23, R11, RZ ;  /* 0x0000000b171c7210 */ /* 0x000fe20007f1e0ff */
[C---:B------:R-:W-:Y:S02]  /*742b0*/  IMAD.X R21, R18.reuse, 0x1, R0, P4 ;  /* 0x0000000112157824 */ /* 0x040fe400020e0600 */
[----:B------:R-:W-:-:S02]  /*742c0*/  IMAD.X R23, R18, 0x1, R4, P3 ;  /* 0x0000000112177824 */ /* 0x000fc400018e0604 */
[C---:B------:R-:W-:Y:S01]  /*742d0*/  IMAD.X R27, R18.reuse, 0x1, R14, P1 ;  /* 0x00000001121b7824 */ /* 0x040fe200008e060e */
[----:B------:R-:W-:Y:S04]  /*742e0*/  STL [R1+0x9dc], R21 ;  /* 0x0009dc1501007387 */ /* 0x000fe80000100800 */
[----:B------:R2:W-:Y:S01]  /*742f0*/  STL.64 [R1+0x23d8], R22 ;  /* 0x0023d81601007387 */ /* 0x0005e20000100a00 */
[----:B------:R-:W-:-:S03]  /*74300*/  IMAD.X R29, R18, 0x1, R15, P0 ;  /* 0x00000001121d7824 */ /* 0x000fc600000e060f */
[----:B------:R1:W-:Y:S01]  /*74310*/  STL.64 [R1+0x28c0], R16 ;  /* 0x0028c01001007387 */ /* 0x0003e20000100a00 */
[----:B--2---:R-:W-:-:S03]  /*74320*/  IADD3 R22, P3, PT, R24, R16, RZ ;  /* 0x0000001018167210 */ /* 0x004fc60007f7e0ff */
[----:B-1----:R0:W2:Y:S04]  /*74330*/  LDL.64 R16, [R1+0xa10] ;  /* 0x000a100001107983 */ /* 0x0020a80000100a00 */
[----:B------:R-:W-:Y:S04]  /*74340*/  STL.64 [R1+0x9f0], R26 ;  /* 0x0009f01a01007387 */ /* 0x000fe80000100a00 */
[----:B------:R-:W-:Y:S04]  /*74350*/  STL [R1+0xa30], R22 ;  /* 0x000a301601007387 */ /* 0x000fe80000100800 */
[----:B------:R1:W-:Y:S04]  /*74360*/  STL.64 [R1+0x9e8], R28 ;  /* 0x0009e81c01007387 */ /* 0x0003e80000100a00 */
[----:B-1----:R-:W3:Y:S01]  /*74370*/  LDL.LU.64 R28, [R1+0x28d8] ;  /* 0x0028d800011c7983 */ /* 0x002ee20000300a00 */
[----:B------:R-:W-:-:S02]  /*74380*/  SHF.R.S32.HI R19, RZ, 0x1f, R24 ;  /* 0x0000001fff137819 */ /* 0x000fc40000011418 */
[----:B------:R-:W-:-:S05]  /*74390*/  IADD3 R20, P4, PT, R24, R8, RZ ;  /* 0x0000000818147210 */ /* 0x000fca0007f9e0ff */
[----:B------:R-:W-:Y:S02]  /*743a0*/  IMAD.X R21, R19, 0x1, R7, P4 ;  /* 0x0000000113157824 */ /* 0x000fe400020e0607 */
[----:B--2---:R-:W-:Y:S01]  /*743b0*/  IMAD.X R17, R18, 0x1, R12, P2 ;  /* 0x0000000112117824 */ /* 0x004fe200010e060c */
[----:B---3--:R-:W-:Y:S04]  /*743c0*/  STL [R1+0x28ac], R28 ;  /* 0x0028ac1c01007387 */ /* 0x008fe80000100800 */
[----:B------:R-:W-:Y:S04]  /*743d0*/  STL [R1+0x28b0], R29 ;  /* 0x0028b01d01007387 */ /* 0x000fe80000100800 */
[----:B------:R-:W-:Y:S04]  /*743e0*/  STL [R1+0xa14], R17 ;  /* 0x000a141101007387 */ /* 0x000fe80000100800 */
[----:B------:R1:W-:Y:S04]  /*743f0*/  STL.64 [R1+0xa08], R20 ;  /* 0x000a081401007387 */ /* 0x0003e80000100a00 */
[----:B-1----:R-:W2:Y:S01]  /*74400*/  LDL.LU.64 R20, [R1+0x28d0] ;  /* 0x0028d00001147983 */ /* 0x002ea20000300a00 */
[----:B------:R-:W-:-:S03]  /*74410*/  IADD3 R26, P1, PT, R24, R2, RZ ;  /* 0x00000002181a7210 */ /* 0x000fc60007f3e0ff */
[----:B------:R1:W-:Y:S01]  /*74420*/  STL.64 [R1+0x28b8], R6 ;  /* 0x0028b80601007387 */ /* 0x0003e20000100a00 */
[C---:B------:R-:W-:Y:S02]  /*74430*/  IADD3 R28, P0, PT, R24.reuse, R6, RZ ;  /* 0x00000006181c7210 */ /* 0x040fe40007f1e0ff */
[C---:B------:R-:W-:Y:S01]  /*74440*/  IADD3 R16, P2, PT, R24.reuse, R9, RZ ;  /* 0x0000000918107210 */ /* 0x040fe20007f5e0ff */
[C---:B------:R-:W-:Y:S02]  /*74450*/  IMAD.X R27, R19.reuse, 0x1, R3, P1 ;  /* 0x00000001131b7824 */ /* 0x040fe400008e0603 */
[----:B-1----:R-:W-:Y:S02]  /*74460*/  IMAD.MOV.U32 R7, RZ, RZ, R23 ;  /* 0x000000ffff077224 */ /* 0x002fe400078e0017 */
[C---:B------:R-:W-:Y:S02]  /*74470*/  IMAD.X R7, R19.reuse, 0x1, R5, P3 ;  /* 0x0000000113077824 */ /* 0x040fe400018e0605 */
[----:B------:R-:W-:Y:S01]  /*74480*/  IMAD.MOV.U32 R6, RZ, RZ, R22 ;  /* 0x000000ffff067224 */ /* 0x000fe200078e0016 */
[C---:B------:R-:W-:Y:S01]  /*74490*/  IADD3 R22, P4, PT, R24.reuse, R10, RZ ;  /* 0x0000000a18167210 */ /* 0x040fe20007f9e0ff */
[C---:B------:R-:W-:Y:S01]  /*744a0*/  IMAD.X R29, R19.reuse, 0x1, R0, P0 ;  /* 0x00000001131d7824 */ /* 0x040fe200000e0600 */
[----:B------:R-:W-:Y:S04]  /*744b0*/  STL [R1+0xa34], R7 ;  /* 0x000a340701007387 */ /* 0x000fe80000100800 */
[----:B------:R1:W-:Y:S01]  /*744c0*/  STL.64 [R1+0xa28], R26 ;  /* 0x000a281a01007387 */ /* 0x0003e20000100a00 */
[----:B------:R-:W-:Y:S01]  /*744d0*/  IADD3 R6, P3, PT, R24, R11, RZ ;  /* 0x0000000b18067210 */ /* 0x000fe20007f7e0ff */
[----:B------:R-:W-:-:S02]  /*744e0*/  IMAD.X R17, R19, 0x1, R4, P2 ;  /* 0x0000000113117824 */ /* 0x000fc400010e0604 */
[C---:B------:R-:W-:Y:S01]  /*744f0*/  IMAD.X R23, R19.reuse, 0x1, R14, P4 ;  /* 0x0000000113177824 */ /* 0x040fe200020e060e */
[----:B-1----:R-:W-:Y:S01]  /*74500*/  IADD3 R26, P1, PT, R24, R13, RZ ;  /* 0x0000000d181a7210 */ /* 0x002fe20007f3e0ff */
[----:B------:R-:W3:Y:S04]  /*74510*/  LDL.LU R27, [R1+0x28c8] ;  /* 0x0028c800011b7983 */ /* 0x000ee80000300800 */
[----:B------:R-:W-:Y:S01]  /*74520*/  STL.64 [R1+0xb10], R28 ;  /* 0x000b101c01007387 */ /* 0x000fe20000100a00 */
[----:B------:R-:W-:-:S03]  /*74530*/  IMAD.X R7, R19, 0x1, R15, P3 ;  /* 0x0000000113077824 */ /* 0x000fc600018e060f */
[----:B------:R-:W-:Y:S04]  /*74540*/  STL [R1+0xb28], R26 ;  /* 0x000b281a01007387 */ /* 0x000fe80000100800 */
[----:B------:R1:W-:Y:S04]  /*74550*/  STL.64 [R1+0xb20], R16 ;  /* 0x000b201001007387 */ /* 0x0003e80000100a00 */
[----:B-1----:R-:W4:Y:S04]  /*74560*/  LDL.LU.64 R16, [R1+0x28c0] ;  /* 0x0028c00001107983 */ /* 0x002f280000300a00 */
[----:B--2---:R-:W-:Y:S04]  /*74570*/  STL.64 [R1+0x2898], R20 ;  /* 0x0028981401007387 */ /* 0x004fe80000100a00 */
[----:B------:R-:W-:Y:S04]  /*74580*/  STL.64 [R1+0xb18], R22 ;  /* 0x000b181601007387 */ /* 0x000fe80000100a00 */
[----:B------:R1:W-:Y:S04]  /*74590*/  STL.64 [R1+0xb30], R6 ;  /* 0x000b300601007387 */ /* 0x0003e80000100a00 */
[----:B-1----:R-:W2:Y:S01]  /*745a0*/  LDL.LU.64 R6, [R1+0x28b8] ;  /* 0x0028b80001067983 */ /* 0x002ea20000300a00 */
[----:B------:R-:W-:-:S02]  /*745b0*/  SHF.R.S32.HI R18, RZ, 0x1f, R25 ;  /* 0x0000001fff127819 */ /* 0x000fc40000011419 */
[----:B------:R-:W-:Y:S01]  /*745c0*/  IADD3 R28, P0, PT, R25, R8, RZ ;  /* 0x00000008191c7210 */ /* 0x000fe20007f1e0ff */
[----:B------:R-:W-:Y:S02]  /*745d0*/  IMAD.MOV.U32 R20, RZ, RZ, R26 ;  /* 0x000000ffff147224 */ /* 0x000fe400078e001a */
[----:B---3--:R-:W-:Y:S02]  /*745e0*/  IMAD.MOV.U32 R21, RZ, RZ, R27 ;  /* 0x000000ffff157224 */ /* 0x008fe400078e001b */
[----:B------:R-:W-:-:S05]  /*745f0*/  IMAD.X R21, R19, 0x1, R12, P1 ;  /* 0x0000000113157824 */ /* 0x000fca00008e060c */
[----:B------:R-:W-:Y:S01]  /*74600*/  STL [R1+0xb2c], R21 ;  /* 0x000b2c1501007387 */ /* 0x000fe20000100800 */
[----:B----4-:R-:W-:-:S05]  /*74610*/  IADD3 R26, P2, PT, R25, R16, RZ ;  /* 0x00000010191a7210 */ /* 0x010fca0007f5e0ff */
[C---:B------:R-:W-:Y:S02]  /*74620*/  IMAD.X R27, R18.reuse, 0x1, R5, P2 ;  /* 0x00000001121b7824 */ /* 0x040fe400010e0605 */
[----:B--2---:R-:W-:-:S05]  /*74630*/  IMAD.X R29, R18, 0x1, R7, P0 ;  /* 0x00000001121d7824 */ /* 0x004fca00000e0607 */
[----:B------:R1:W-:Y:S02]  /*74640*/  STL.64 [R1+0xb40], R28 ;  /* 0x000b401c01007387 */ /* 0x0003e40000100a00 */
[C---:B-1----:R-:W-:Y:S02]  /*74650*/  IADD3 R28, P0, PT, R25.reuse, R10, RZ ;  /* 0x0000000a191c7210 */ /* 0x042fe40007f1e0ff */
[----:B------:R0:W2:Y:S04]  /*74660*/  LDL.LU R29, [R1+0x28b0] ;  /* 0x0028b000011d7983 */ /* 0x0000a80000300800 */
[----:B------:R1:W-:Y:S04]  /*74670*/  STL [R1+0xb50], R28 ;  /* 0x000b501c01007387 */ /* 0x0003e80000100800 */
[----:B-1----:R-:W3:Y:S04]  /*74680*/  LDL.LU R28, [R1+0x28ac] ;  /* 0x0028ac00011c7983 */ /* 0x002ee80000300800 */
[----:B------:R1:W-:Y:S04]  /*74690*/  STL.64 [R1+0xb38], R26 ;  /* 0x000b381a01007387 */ /* 0x0003e80000100a00 */
[----:B-1----:R0:W4:Y:S01]  /*746a0*/  LDL.LU R27, [R1+0x28a8] ;  /* 0x0028a800011b7983 */ /* 0x0021220000300800 */
[----:B------:R-:W-:-:S05]  /*746b0*/  IADD3 R26, P2, PT, R25, R11, RZ ;  /* 0x0000000b191a7210 */ /* 0x000fca0007f5e0ff */
[----:B------:R4:W-:Y:S01]  /*746c0*/  STL [R1+0xb68], R26 ;  /* 0x000b681a01007387 */ /* 0x0009e20000100800 */
[C---:B------:R-:W-:Y:S02]  /*746d0*/  IADD3 R22, P4, PT, R25.reuse, R2, RZ ;  /* 0x0000000219167210 */ /* 0x040fe40007f9e0ff */
[----:B------:R-:W-:-:S03]  /*746e0*/  IADD3 R24, P3, PT, R25, R6, RZ ;  /* 0x0000000619187210 */ /* 0x000fc60007f7e0ff */
[C---:B------:R-:W-:Y:S01]  /*746f0*/  IMAD.X R23, R18.reuse, 0x1, R3, P4 ;  /* 0x0000000112177824 */ /* 0x040fe200020e0603 */
[----:B------:R-:W-:Y:S01]  /*74700*/  IADD3 R20, P1, PT, R25, R9, RZ ;  /* 0x0000000919147210 */ /* 0x000fe20007f3e0ff */
[----:B----4-:R-:W4:Y:S04]  /*74710*/  LDL.LU.64 R26, [R1+0x28a0] ;  /* 0x0028a000011a7983 */ /* 0x010f280000300a00 */
[----:B------:R1:W-:Y:S01]  /*74720*/  STL.64 [R1+0x2890], R10 ;  /* 0x0028900a01007387 */ /* 0x0003e20000100a00 */
[----:B------:R-:W-:-:S03]  /*74730*/  IMAD.X R21, R18, 0x1, R4, P1 ;  /* 0x0000000112157824 */ /* 0x000fc600008e0604 */
[----:B-1----:R-:W2:Y:S04]  /*74740*/  LDL.LU.64 R10, [R1+0xb00] ;  /* 0x000b0000010a7983 */ /* 0x002ea80000300a00 */
[----:B------:R3:W-:Y:S02]  /*74750*/  STL.64 [R1+0xb48], R22 ;  /* 0x000b481601007387 */ /* 0x0007e40000100a00 */
[----:B---3--:R-:W-:Y:S01]  /*74760*/  IMAD.MOV.U32 R23, RZ, RZ, R28 ;  /* 0x000000ffff177224 */ /* 0x008fe200078e001c */
[----:B------:R-:W-:Y:S01]  /*74770*/  IADD3 R28, P4, PT, R25, R13, RZ ;  /* 0x0000000d191c7210 */ /* 0x000fe20007f9e0ff */
[----:B------:R-:W-:-:S03]  /*74780*/  IMAD.X R25, R18, 0x1, R0, P3 ;  /* 0x0000000112197824 */ /* 0x000fc600018e0600 */
[----:B------:R-:W-:Y:S04]  /*74790*/  STL [R1+0x2878], R23 ;  /* 0x0028781701007387 */ /* 0x000fe80000100800 */
[----:B------:R-:W-:Y:S04]  /*747a0*/  STL.64 [R1+0x23c8], R24 ;  /* 0x0023c81801007387 */ /* 0x000fe80000100a00 */
[----:B------:R1:W-:Y:S04]  /*747b0*/  STL.64 [R1+0xb58], R20 ;  /* 0x000b581401007387 */ /* 0x0003e80000100a00 */
[----:B-1----:R-:W3:Y:S04]  /*747c0*/  LDL.LU.64 R20, [R1+0x2898] ;  /* 0x0028980001147983 */ /* 0x002ee80000300a00 */
[----:B------:R-:W-:Y:S04]  /*747d0*/  STL.64 [R1+0x2880], R16 ;  /* 0x0028801001007387 */ /* 0x000fe80000100a00 */
[----:B------:R1:W-:Y:S01]  /*747e0*/  STL [R1+0x2888], R17 ;  /* 0x0028881101007387 */ /* 0x0003e20000100800 */
[----:B----4-:R-:W-:-:S03]  /*747f0*/  IADD3 R22, P1, PT, R26, R16, RZ ;  /* 0x000000101a167210 */ /* 0x010fc60007f3e0ff */
[----:B-1----:R0:W4:Y:S04]  /*74800*/  LDL.64 R16, [R1+0xb50] ;  /* 0x000b500001107983 */ /* 0x0021280000100a00 */
[----:B------:R-:W-:Y:S01]  /*74810*/  STL [R1+0xb70], R22 ;  /* 0x000b701601007387 */ /* 0x000fe20000100800 */
[----:B--2---:R-:W-:Y:S02]  /*74820*/  IMAD.MOV.U32 R24, RZ, RZ, R10 ;  /* 0x000000ffff187224 */ /* 0x004fe400078e000a */
[----:B------:R-:W-:-:S05]  /*74830*/  IMAD.MOV.U32 R25, RZ, RZ, R11 ;  /* 0x000000ffff197224 */ /* 0x000fca00078e000b */
[----:B------:R1:W-:Y:S01]  /*74840*/  STL.64 [R1+0x2860], R24 ;  /* 0x0028601801007387 */ /* 0x0003e20000100a00 */
[----:B----4-:R-:W-:-:S05]  /*74850*/  IMAD.X R17, R18, 0x1, R14, P0 ;  /* 0x0000000112117824 */ /* 0x010fca00000e060e */
[----:B------:R-:W-:Y:S04]  /*74860*/  STL [R1+0xb54], R17 ;  /* 0x000b541101007387 */ /* 0x000fe80000100800 */
[----:B-1----:R0:W2:Y:S01]  /*74870*/  LDL.64 R24, [R1+0xb68] ;  /* 0x000b680001187983 */ /* 0x0020a20000100a00 */
[----:B------:R-:W-:Y:S02]  /*74880*/  SHF.R.S32.HI R19, RZ, 0x1f, R26 ;  /* 0x0000001fff137819 */ /* 0x000fe4000001141a */
[----:B------:R-:W-:Y:S01]  /*74890*/  IADD3 R10, P3, PT, R26, R8, RZ ;  /* 0x000000081a0a7210 */ /* 0x000fe20007f7e0ff */
[----:B------:R-:W-:-:S04]  /*748a0*/  IMAD.X R29, R18, 0x1, R12, P4 ;  /* 0x00000001121d7824 */ /* 0x000fc800020e060c */
[----:B------:R-:W-:Y:S02]  /*748b0*/  IMAD.X R11, R19, 0x1, R7, P3 ;  /* 0x00000001130b7824 */ /* 0x000fe400018e0607 */
[----:B--2---:R-:W-:-:S05]  /*748c0*/  IMAD.X R25, R18, 0x1, R15, P2 ;  /* 0x0000000112197824 */ /* 0x004fca00010e060f */
[----:B------:R-:W-:Y:S04]  /*748d0*/  STL [R1+0xb6c], R25 ;  /* 0x000b6c1901007387 */ /* 0x000fe80000100800 */
[----:B------:R-:W-:Y:S04]  /*748e0*/  STL.64 [R1+0xb60], R28 ;  /* 0x000b601c01007387 */ /* 0x000fe80000100a00 */
[----:B------:R1:W-:Y:S04]  /*748f0*/  STL.64 [R1+0xb78], R10 ;  /* 0x000b780a01007387 */ /* 0x0003e80000100a00 */
[----:B-1----:R-:W2:Y:S01]  /*74900*/  LDL.LU.64 R10, [R1+0x2890] ;  /* 0x00289000010a7983 */ /* 0x002ea20000300a00 */
[----:B------:R-:W-:-:S03]  /*74910*/  IADD3 R16, P0, PT, R26, R2, RZ ;  /* 0x000000021a107210 */ /* 0x000fc60007f1e0ff */
[----:B------:R1:W-:Y:S02]  /*74920*/  STL.64 [R1+0x2868], R6 ;  /* 0x0028680601007387 */ /* 0x0003e40000100a00 */
[C---:B------:R-:W-:Y:S02]  /*74930*/  IMAD.X R17, R19.reuse, 0x1, R3, P0 ;  /* 0x0000000113117824 */ /* 0x040fe400000e0603 */
[----:B-1----:R-:W-:Y:S02]  /*74940*/  IMAD.MOV.U32 R7, RZ, RZ, R23 ;  /* 0x000000ffff077224 */ /* 0x002fe400078e0017 */
[----:B------:R-:W-:-:S05]  /*74950*/  IMAD.X R7, R19, 0x1, R5, P1 ;  /* 0x0000000113077824 */ /* 0x000fca00008e0605 */
[----:B------:R-:W-:Y:S04]  /*74960*/  STL [R1+0xb74], R7 ;  /* 0x000b740701007387 */ /* 0x000fe80000100800 */
[----:B--2---:R-:W-:Y:S04]  /*74970*/  STL.64 [R1+0x2870], R10 ;  /* 0x0028700a01007387 */ /* 0x004fe80000100a00 */
[----:B------:R1:W-:Y:S04]  /*74980*/  STL.64 [R1+0xb88], R16 ;  /* 0x000b881001007387 */ /* 0x0003e80000100a00 */
[----:B-1----:R0:W2:Y:S01]  /*74990*/  LDL.LU R17, [R1+0x2888] ;  /* 0x0028880001117983 */ /* 0x0020a20000300800 */
[----:B------:R-:W-:-:S05]  /*749a0*/  IADD3 R16, P0, PT, R26, R13, RZ ;  /* 0x0000000d1a107210 */ /* 0x000fca0007f1e0ff */
[----:B------:R2:W-:Y:S01]  /*749b0*/  STL [R1+0xbb0], R16 ;  /* 0x000bb01001007387 */ /* 0x0005e20000100800 */
[C---:B------:R-:W-:Y:S02]  /*749c0*/  IADD3 R24, P2, PT, R26.reuse, R6, RZ ;  /* 0x000000061a187210 */ /* 0x040fe40007f5e0ff */
[C---:B------:R-:W-:Y:S01]  /*749d0*/  IADD3 R28, P4, PT, R26.reuse, R9, RZ ;  /* 0x000000091a1c7210 */ /* 0x040fe20007f9e0ff */
[----:B------:R-:W-:Y:S01]  /*749e0*/  IMAD.MOV.U32 R6, RZ, RZ, R22 ;  /* 0x000000ffff067224 */ /* 0x000fe200078e0016 */
[----:B--2---:R-:W2:Y:S01]  /*749f0*/  LDL.LU.64 R16, [R1+0x2880] ;  /* 0x0028800001107983 */ /* 0x004ea20000300a00 */
[----:B------:R-:W-:Y:S01]  /*74a00*/  IADD3 R22, P3, PT, R26, R10, RZ ;  /* 0x0000000a1a167210 */ /* 0x000fe20007f7e0ff */
[C---:B------:R-:W-:Y:S02]  /*74a10*/  IMAD.X R25, R19.reuse, 0x1, R0, P2 ;  /* 0x0000000113197824 */ /* 0x040fe400010e0600 */
[C---:B------:R-:W-:Y:S02]  /*74a20*/  IMAD.X R29, R19.reuse, 0x1, R4, P4 ;  /* 0x00000001131d7824 */ /* 0x040fe400020e0604 */
[----:B------:R-:W-:Y:S01]  /*74a30*/  IMAD.X R23, R19, 0x1, R14, P3 ;  /* 0x0000000113177824 */ /* 0x000fe200018e060e */
[----:B------:R-:W-:Y:S04]  /*74a40*/  STL.64 [R1+0xb80], R24 ;  /* 0x000b801801007387 */ /* 0x000fe80000100a00 */
[----:B------:R2:W-:Y:S02]  /*74a50*/  STL.64 [R1+0xb90], R28 ;  /* 0x000b901c01007387 */ /* 0x0005e40000100a00 */
[----:B--2---:R-:W-:-:S02]  /*74a60*/  IADD3 R28, P4, PT, R27, R16, RZ ;  /* 0x000000101b1c7210 */ /* 0x004fc40007f9e0ff */
[----:B------:R1:W-:Y:S04]  /*74a70*/  STL.64 [R1+0x2848], R16 ;  /* 0x0028481001007387 */ /* 0x0003e80000100a00 */
[----:B-1----:R0:W2:Y:S04]  /*74a80*/  LDL.64 R16, [R1+0xbb0] ;  /* 0x000bb00001107983 */ /* 0x0020a80000100a00 */
[----:B------:R1:W-:Y:S04]  /*74a90*/  STL.64 [R1+0xba0], R22 ;  /* 0x000ba01601007387 */ /* 0x0003e80000100a00 */
[----:B-1----:R-:W4:Y:S01]  /*74aa0*/  LDL.LU R23, [R1+0x2878] ;  /* 0x0028780001177983 */ /* 0x002f220000300800 */
[----:B------:R-:W-:-:S02]  /*74ab0*/  IADD3 R6, P1, PT, R26, R11, RZ ;  /* 0x0000000b1a067210 */ /* 0x000fc40007f3e0ff */
[----:B------:R-:W-:-:S03]  /*74ac0*/  IADD3 R10, P3, PT, R27, R2, RZ ;  /* 0x000000021b0a7210 */ /* 0x000fc60007f7e0ff */
[----:B------:R-:W-:Y:S01]  /*74ad0*/  IMAD.X R7, R19, 0x1, R15, P1 ;  /* 0x0000000113077824 */ /* 0x000fe200008e060f */
[----:B----4-:R-:W-:Y:S04]  /*74ae0*/  STL [R1+0x2838], R23 ;  /* 0x0028381701007387 */ /* 0x010fe80000100800 */
[----:B------:R1:W-:Y:S04]  /*74af0*/  STL [R1+0x283c], R23 ;  /* 0x00283c1701007387 */ /* 0x0003e80000100800 */
[----:B-1----:R-:W4:Y:S04]  /*74b00*/  LDL.LU.64 R22, [R1+0xb08] ;  /* 0x000b080001167983 */ /* 0x002f280000300a00 */
[----:B------:R1:W-:Y:S04]  /*74b10*/  STL [R1+0xbb8], R10 ;  /* 0x000bb80a01007387 */ /* 0x0003e80000100800 */
[----:B-1----:R-:W3:Y:S04]  /*74b20*/  LDL.LU.64 R10, [R1+0x2870] ;  /* 0x00287000010a7983 */ /* 0x002ee80000300a00 */
[----:B------:R1:W-:Y:S04]  /*74b30*/  STL.64 [R1+0xb98], R6 ;  /* 0x000b980601007387 */ /* 0x0003e80000100a00 */
[----:B-1----:R-:W3:Y:S01]  /*74b40*/  LDL.LU.64 R6, [R1+0x2868] ;  /* 0x0028680001067983 */ /* 0x002ee20000300a00 */
[----:B------:R-:W-:-:S02]  /*74b50*/  SHF.R.S32.HI R18, RZ, 0x1f, R27 ;  /* 0x0000001fff127819 */ /* 0x000fc4000001141b */
[----:B------:R-:W-:Y:S01]  /*74b60*/  IADD3 R24, P2, PT, R27, R8, RZ ;  /* 0x000000081b187210 */ /* 0x000fe20007f5e0ff */
[----:B--2---:R-:W-:Y:S01]  /*74b70*/  IMAD.X R17, R19, 0x1, R12, P0 ;  /* 0x0000000113117824 */ /* 0x004fe200000e060c */
[----:B------:R-:W-:Y:S04]  /*74b80*/  STL.64 [R1+0x2840], R14 ;  /* 0x0028400e01007387 */ /* 0x000fe80000100a00 */
[----:B------:R-:W-:Y:S01]  /*74b90*/  STL [R1+0xbb4], R17 ;  /* 0x000bb41101007387 */ /* 0x000fe20000100800 */
[----:B---3--:R-:W-:-:S05]  /*74ba0*/  IMAD.X R25, R18, 0x1, R7, P2 ;  /* 0x0000000112197824 */ /* 0x008fca00010e0607 */
[----:B------:R1:W-:Y:S04]  /*74bb0*/  STL.64 [R1+0xba8], R24 ;  /* 0x000ba81801007387 */ /* 0x0003e80000100a00 */
[----:B-1----:R-:W2:Y:S01]  /*74bc0*/  LDL.LU.64 R24, [R1+0x2860] ;  /* 0x0028600001187983 */ /* 0x002ea20000300a00 */
[----:B------:R-:W-:-:S03]  /*74bd0*/  IMAD.X R29, R18, 0x1, R5, P4 ;  /* 0x00000001121d7824 */ /* 0x000fc600020e0605 */
[----:B--2---:R-:W-:Y:S04]  /*74be0*/  STL.64 [R1+0x2828], R24 ;  /* 0x0028281801007387 */ /* 0x004fe80000100a00 */
[----:B------:R1:W-:Y:S04]  /*74bf0*/  STL.64 [R1+0xbc0], R28 ;  /* 0x000bc01c01007387 */ /* 0x0003e80000100a00 */
[----:B-1----:R0:W2:Y:S01]  /*74c00*/  LDL.LU R29, [R1+0x2858] ;  /* 0x00285800011d7983 */ /* 0x0020a20000300800 */
[C---:B------:R-:W-:Y:S01]  /*74c10*/  IADD3 R28, P4, PT, R27.reuse, R11, RZ ;  /* 0x0000000b1b1c7210 */ /* 0x040fe20007f9e0ff */
[----:B----4-:R-:W-:Y:S01]  /*74c20*/  IMAD.MOV.U32 R24, RZ, RZ, R22 ;  /* 0x000000ffff187224 */ /* 0x010fe200078e0016 */
[----:B------:R-:W-:-:S03]  /*74c30*/  IADD3 R22, P2, PT, R27, R10, RZ ;  /* 0x0000000a1b167210 */ /* 0x000fc60007f5e0ff */
[----:B------:R2:W-:Y:S04]  /*74c40*/  STL [R1+0xc00], R28 ;  /* 0x000c001c01007387 */ /* 0x0005e80000100800 */
[----:B--2---:R-:W2:Y:S04]  /*74c50*/  LDL.LU.64 R28, [R1+0x2850] ;  /* 0x00285000011c7983 */ /* 0x004ea80000300a00 */
[----:B------:R1:W-:Y:S04]  /*74c60*/  STL.64 [R1+0x2830], R10 ;  /* 0x0028300a01007387 */ /* 0x0003e80000100a00 */
[----:B-1----:R0:W3:Y:S01]  /*74c70*/  LDL.64 R10, [R1+0xbb8] ;  /* 0x000bb800010a7983 */ /* 0x0020e20000100a00 */
[----:B------:R-:W-:-:S02]  /*74c80*/  IADD3 R26, P1, PT, R27, R6, RZ ;  /* 0x000000061b1a7210 */ /* 0x000fc40007f3e0ff */
[----:B------:R-:W-:-:S05]  /*74c90*/  IADD3 R16, P0, PT, R27, R9, RZ ;  /* 0x000000091b107210 */ /* 0x000fca0007f1e0ff */
[C---:B------:R-:W-:Y:S02]  /*74ca0*/  IMAD.X R17, R18.reuse, 0x1, R4, P0 ;  /* 0x0000000112117824 */ /* 0x040fe400000e0604 */
[C---:B---3--:R-:W-:Y:S01]  /*74cb0*/  IMAD.X R11, R18.reuse, 0x1, R3, P3 ;  /* 0x00000001120b7824 */ /* 0x048fe200018e0603 */
[----:B------:R-:W-:Y:S01]  /*74cc0*/  IADD3 R10, P3, PT, R27, R13, RZ ;  /* 0x0000000d1b0a7210 */ /* 0x000fe20007f7e0ff */
[----:B------:R-:W-:-:S03]  /*74cd0*/  IMAD.X R27, R18, 0x1, R0, P1 ;  /* 0x00000001121b7824 */ /* 0x000fc600008e0600 */
[----:B------:R-:W-:Y:S04]  /*74ce0*/  STL [R1+0xbbc], R11 ;  /* 0x000bbc0b01007387 */ /* 0x000fe80000100800 */
[----:B------:R-:W-:Y:S04]  /*74cf0*/  STL.64 [R1+0x23b0], R26 ;  /* 0x0023b01a01007387 */ /* 0x000fe80000100a00 */
[----:B------:R1:W-:Y:S04]  /*74d00*/  STL.64 [R1+0xbd0], R16 ;  /* 0x000bd01001007387 */ /* 0x0003e80000100a00 */
[----:B-1----:R-:W2:Y:S02]  /*74d10*/  LDL.LU.64 R16, [R1+0x2848] ;  /* 0x0028480001107983 */ /* 0x002ea40000300a00 */
[----:B--2---:R-:W-:-:S05]  /*74d20*/  IADD3 R14, P0, PT, R28, R16, RZ ;  /* 0x000000101c0e7210 */ /* 0x004fca0007f1e0ff */
[----:B------:R1:W-:Y:S04]  /*74d30*/  STL [R1+0xbd8], R14 ;  /* 0x000bd80e01007387 */ /* 0x0003e80000100800 */
[----:B-1----:R-:W2:Y:S01]  /*74d40*/  LDL.LU.64 R14, [R1+0x2840] ;  /* 0x00284000010e7983 */ /* 0x002ea20000300a00 */
[----:B------:R-:W-:-:S03]  /*74d50*/  IMAD.MOV.U32 R25, RZ, RZ, R23 ;  /* 0x000000ffff197224 */ /* 0x000fc600078e0017 */
[----:B------:R1:W-:Y:S04]  /*74d60*/  STL.64 [R1+0x2810], R16 ;  /* 0x0028101001007387 */ /* 0x0003e80000100a00 */
[----:B-1----:R0:W3:Y:S01]  /*74d70*/  LDL.64 R16, [R1+0xc00] ;  /* 0x000c000001107983 */ /* 0x0020e20000100a00 */
[----:B--2---:R-:W-:-:S05]  /*74d80*/  IMAD.X R23, R18, 0x1, R14, P2 ;  /* 0x0000000112177824 */ /* 0x004fca00010e060e */
[----:B------:R1:W-:Y:S04]  /*74d90*/  STL.64 [R1+0xbc8], R22 ;  /* 0x000bc81601007387 */ /* 0x0003e80000100a00 */
[----:B-1----:R0:W2:Y:S01]  /*74da0*/  LDL.LU R23, [R1+0x283c] ;  /* 0x00283c0001177983 */ /* 0x0020a20000300800 */
[----:B------:R-:W-:-:S05]  /*74db0*/  IADD3 R22, P2, PT, R28, R2, RZ ;  /* 0x000000021c167210 */ /* 0x000fca0007f5e0ff */
[----:B------:R-:W-:Y:S01]  /*74dc0*/  STL [R1+0xbf8], R22 ;  /* 0x000bf81601007387 */ /* 0x000fe20000100800 */
[----:B------:R-:W-:-:S03]  /*74dd0*/  IMAD.MOV.U32 R26, RZ, RZ, R24 ;  /* 0x000000ffff1a7224 */ /* 0x000fc600078e0018 */
[----:B--2---:R-:W2:Y:S01]  /*74de0*/  LDL.LU R23, [R1+0x2838] ;  /* 0x0028380001177983 */ /* 0x004ea20000300800 */
[----:B------:R-:W-:Y:S02]  /*74df0*/  SHF.R.S32.HI R19, RZ, 0x1f, R28 ;  /* 0x0000001fff137819 */ /* 0x000fe4000001141c */
[----:B------:R-:W-:Y:S01]  /*74e00*/  IADD3 R24, P1, PT, R28, R8, RZ ;  /* 0x000000081c187210 */ /* 0x000fe20007f3e0ff */
[C---:B---3--:R-:W-:Y:S01]  /*74e10*/  IMAD.X R17, R18.reuse, 0x1, R15, P4 ;  /* 0x0000000112117824 */ /* 0x048fe200020e060f */
[----:B------:R-:W-:Y:S04]  /*74e20*/  STL.64 [R1+0x2818], R2 ;  /* 0x0028180201007387 */ /* 0x000fe80000100a00 */
[----:B------:R1:W-:Y:S01]  /*74e30*/  STL [R1+0x2820], R3 ;  /* 0x0028200301007387 */ /* 0x0003e20000100800 */
[----:B------:R-:W-:-:S02]  /*74e40*/  IMAD.X R11, R18, 0x1, R12, P3 ;  /* 0x00000001120b7824 */ /* 0x000fc400018e060c */
[----:B------:R-:W-:Y:S02]  /*74e50*/  IMAD.MOV.U32 R27, RZ, RZ, R25 ;  /* 0x000000ffff1b7224 */ /* 0x000fe400078e0019 */
[C---:B------:R-:W-:Y:S01]  /*74e60*/  IMAD.X R25, R19.reuse, 0x1, R7, P1 ;  /* 0x0000000113197824 */ /* 0x040fe200008e0607 */
[----:B-1----:R0:W3:Y:S04]  /*74e70*/  LDL.64 R2, [R1+0xbd8] ;  /* 0x000bd80001027983 */ /* 0x0020e80000100a00 */
[----:B------:R-:W-:Y:S04]  /*74e80*/  STL.64 [R1+0x2808], R14 ;  /* 0x0028080e01007387 */ /* 0x000fe80000100a00 */
[----:B------:R-:W-:Y:S04]  /*74e90*/  STL [R1+0xc04], R17 ;  /* 0x000c041101007387 */ /* 0x000fe80000100800 */
[----:B--2---:R-:W-:Y:S04]  /*74ea0*/  STL [R1+0x27e8], R23 ;  /* 0x0027e81701007387 */ /* 0x004fe80000100800 */
[----:B------:R1:W-:Y:S04]  /*74eb0*/  STL.64 [R1+0xbe8], R10 ;  /* 0x000be80a01007387 */ /* 0x0003e80000100a00 */
[----:B-1----:R-:W2:Y:S04]  /*74ec0*/  LDL.LU.64 R10, [R1+0x2830] ;  /* 0x00283000010a7983 */ /* 0x002ea80000300a00 */
[----:B------:R1:W-:Y:S04]  /*74ed0*/  STL.64 [R1+0xbe0], R24 ;  /* 0x000be01801007387 */ /* 0x0003e80000100a00 */
[----:B-1----:R-:W4:Y:S04]  /*74ee0*/  LDL.LU.64 R24, [R1+0x2828] ;  /* 0x0028280001187983 */ /* 0x002f280000300a00 */
[----:B------:R-:W-:Y:S01]  /*74ef0*/  STL.64 [R1+0x27f8], R6 ;  /* 0x0027f80601007387 */ /* 0x000fe20000100a00 */
[----:B---3--:R-:W-:-:S03]  /*74f00*/  IMAD.X R3, R19, 0x1, R5, P0 ;  /* 0x0000000113037824 */ /* 0x008fc600000e0605 */
[----:B------:R-:W-:Y:S04]  /*74f10*/  STL [R1+0x2800], R7 ;  /* 0x0028000701007387 */ /* 0x000fe80000100800 */
[----:B----4-:R-:W-:Y:S04]  /*74f20*/  STL.64 [R1+0x27e0], R24 ;  /* 0x0027e01801007387 */ /* 0x010fe80000100a00 */
[----:B------:R1:W-:Y:S04]  /*74f30*/  STL.64 [R1+0x27f0], R26 ;  /* 0x0027f01a01007387 */ /* 0x0003e80000100a00 */
[----:B-1----:R0:W3:Y:S04]  /*74f40*/  LDL.64 R26, [R1+0xbf8] ;  /* 0x000bf800011a7983 */ /* 0x0020e80000100a00 */
[----:B------:R1:W-:Y:S04]  /*74f50*/  STL [R1+0xbdc], R3 ;  /* 0x000bdc0301007387 */ /* 0x0003e80000100800 */
[----:B-1----:R0:W4:Y:S01]  /*74f60*/  LDL.LU R3, [R1+0x2820] ;  /* 0x0028200001037983 */ /* 0x0021220000300800 */
[----:B--2---:R-:W-:-:S05]  /*74f70*/  IADD3 R2, P0, PT, R28, R11, RZ ;  /* 0x0000000b1c027210 */ /* 0x004fca0007f1e0ff */
[----:B------:R4:W-:Y:S04]  /*74f80*/  STL [R1+0xc28], R2 ;  /* 0x000c280201007387 */ /* 0x0009e80000100800 */
[----:B----4-:R-:W3:Y:S01]  /*74f90*/  LDL.LU.64 R2, [R1+0x2818] ;  /* 0x0028180001027983 */ /* 0x010ee20000300a00 */
[C---:B------:R-:W-:Y:S02]  /*74fa0*/  IADD3 R22, P4, PT, R28.reuse, R6, RZ ;  /* 0x000000061c167210 */ /* 0x040fe40007f9e0ff */
[----:B------:R-:W-:-:S03]  /*74fb0*/  IADD3 R16, P3, PT, R28, R9, RZ ;  /* 0x000000091c107210 */ /* 0x000fc60007f7e0ff */
[C---:B------:R-:W-:Y:S02]  /*74fc0*/  IMAD.X R23, R19.reuse, 0x1, R0, P4 ;  /* 0x0000000113177824 */ /* 0x040fe400020e0600 */
[C---:B------:R-:W-:Y:S02]  /*74fd0*/  IMAD.X R17, R19.reuse, 0x1, R4, P3 ;  /* 0x0000000113117824 */ /* 0x040fe400018e0604 */
[----:B---3--:R-:W-:-:S05]  /*74fe0*/  IMAD.X R27, R19, 0x1, R3, P2 ;  /* 0x00000001131b7824 */ /* 0x008fca00010e0603 */
[----:B------:R-:W-:Y:S04]  /*74ff0*/  STL [R1+0xbfc], R27 ;  /* 0x000bfc1b01007387 */ /* 0x000fe80000100800 */
[----:B------:R-:W-:Y:S04]  /*75000*/  STL.64 [R1+0xbf0], R22 ;  /* 0x000bf01601007387 */ /* 0x000fe80000100a00 */
[----:B------:R1:W-:Y:S04]  /*75010*/  STL.64 [R1+0xc10], R16 ;  /* 0x000c101001007387 */ /* 0x0003e80000100a00 */
[----:B-1----:R-:W2:Y:S02]  /*75020*/  LDL.LU.64 R16, [R1+0x2810] ;  /* 0x0028100001107983 */ /* 0x002ea40000300a00 */
[----:B--2---:R-:W-:-:S05]  /*75030*/  IADD3 R14, P3, PT, R29, R16, RZ ;  /* 0x000000101d0e7210 */ /* 0x004fca0007f7e0ff */
[----:B------:R1:W-:Y:S04]  /*75040*/  STL [R1+0xc38], R14 ;  /* 0x000c380e01007387 */ /* 0x0003e80000100800 */
[----:B-1----:R-:W2:Y:S01]  /*75050*/  LDL.LU.64 R14, [R1+0x2808] ;  /* 0x00280800010e7983 */ /* 0x002ea20000300a00 */
[----:B------:R-:W-:-:S03]  /*75060*/  IADD3 R6, P1, PT, R28, R10, RZ ;  /* 0x0000000a1c067210 */ /* 0x000fc60007f3e0ff */
[----:B------:R1:W-:Y:S04]  /*75070*/  STL.64 [R1+0x27d8], R16 ;  /* 0x0027d81001007387 */ /* 0x0003e80000100a00 */
[----:B-1----:R0:W3:Y:S01]  /*75080*/  LDL.64 R16, [R1+0xc28] ;  /* 0x000c280001107983 */ /* 0x0020e20000100a00 */
[----:B--2---:R-:W-:-:S05]  /*75090*/  IMAD.X R7, R19, 0x1, R14, P1 ;  /* 0x0000000113077824 */ /* 0x004fca00008e060e */
[----:B------:R1:W-:Y:S04]  /*750a0*/  STL.64 [R1+0xc08], R6 ;  /* 0x000c080601007387 */ /* 0x0003e80000100a00 */
[----:B-1----:R0:W2:Y:S01]  /*750b0*/  LDL.LU R7, [R1+0x2800] ;  /* 0x0028000001077983 */ /* 0x0020a20000300800 */
[----:B------:R-:W-:-:S05]  /*750c0*/  IADD3 R6, P1, PT, R29, R2, RZ ;  /* 0x000000021d067210 */ /* 0x000fca0007f3e0ff */
[----:B------:R2:W-:Y:S01]  /*750d0*/  STL [R1+0xc30], R6 ;  /* 0x000c300601007387 */ /* 0x0005e20000100800 */
[----:B------:R-:W-:-:S03]  /*750e0*/  IADD3 R26, P2, PT, R28, R13, RZ ;  /* 0x0000000d1c1a7210 */ /* 0x000fc60007f5e0ff */
[----:B--2---:R-:W2:Y:S01]  /*750f0*/  LDL.LU.64 R6, [R1+0x27f8] ;  /* 0x0027f80001067983 */ /* 0x004ea20000300a00 */
[----:B------:R-:W-:Y:S01]  /*75100*/  IMAD.MOV.U32 R24, RZ, RZ, R20 ;  /* 0x000000ffff187224 */ /* 0x000fe200078e0014 */
[----:B------:R-:W-:Y:S02]  /*75110*/  SHF.R.S32.HI R20, RZ, 0x1f, R29 ;  /* 0x0000001fff147819 */ /* 0x000fe4000001141d */
[----:B------:R-:W-:Y:S01]  /*75120*/  IADD3 R22, P4, PT, R29, R8, RZ ;  /* 0x000000081d167210 */ /* 0x000fe20007f9e0ff */
[C---:B---3--:R-:W-:Y:S02]  /*75130*/  IMAD.X R17, R19.reuse, 0x1, R15, P0 ;  /* 0x0000000113117824 */ /* 0x048fe400000e060f */
[----:B------:R-:W-:Y:S01]  /*75140*/  IMAD.X R27, R19, 0x1, R12, P2 ;  /* 0x00000001131b7824 */ /* 0x000fe200010e060c */
[----:B------:R-:W-:Y:S04]  /*75150*/  STL.64 [R1+0x27d0], R14 ;  /* 0x0027d00e01007387 */ /* 0x000fe80000100a00 */
[----:B------:R-:W-:Y:S04]  /*75160*/  STL [R1+0xc2c], R17 ;  /* 0x000c2c1101007387 */ /* 0x000fe80000100800 */
[----:B------:R1:W-:Y:S04]  /*75170*/  STL.64 [R1+0xc20], R26 ;  /* 0x000c201a01007387 */ /* 0x0003e80000100a00 */
[----:B-1----:R-:W3:Y:S01]  /*75180*/  LDL.LU.64 R26, [R1+0x27f0] ;  /* 0x0027f000011a7983 */ /* 0x002ee20000300a00 */
[----:B--2---:R-:W-:-:S05]  /*75190*/  IMAD.X R23, R20, 0x1, R7, P4 ;  /* 0x0000000114177824 */ /* 0x004fca00020e0607 */
[----:B------:R1:W-:Y:S04]  /*751a0*/  STL.64 [R1+0xc18], R22 ;  /* 0x000c181601007387 */ /* 0x0003e80000100a00 */
[----:B-1----:R-:W2:Y:S01]  /*751b0*/  LDL.LU R23, [R1+0x27e8] ;  /* 0x0027e80001177983 */ /* 0x002ea20000300800 */
[----:B------:R-:W-:Y:S01]  /*751c0*/  IMAD.MOV.U32 R14, RZ, RZ, R24 ;  /* 0x000000ffff0e7224 */ /* 0x000fe200078e0018 */
[C---:B------:R-:W-:Y:S02]  /*751d0*/  IADD3 R24, P4, PT, R29.reuse, R10, RZ ;  /* 0x0000000a1d187210 */ /* 0x040fe40007f9e0ff */
[----:B------:R-:W-:Y:S01]  /*751e0*/  IADD3 R28, P0, PT, R29, R6, RZ ;  /* 0x000000061d1c7210 */ /* 0x000fe20007f1e0ff */
[----:B------:R1:W-:Y:S04]  /*751f0*/  STL.64 [R1+0x27c8], R6 ;  /* 0x0027c80601007387 */ /* 0x0003e80000100a00 */
[----:B-1----:R0:W4:Y:S04]  /*75200*/  LDL.64 R6, [R1+0xc38] ;  /* 0x000c380001067983 */ /* 0x0021280000100a00 */
[----:B------:R1:W-:Y:S04]  /*75210*/  STL [R1+0xc50], R24 ;  /* 0x000c501801007387 */ /* 0x0003e80000100800 */
[----:B-1----:R-:W3:Y:S01]  /*75220*/  LDL.LU.64 R24, [R1+0x27e0] ;  /* 0x0027e00001187983 */ /* 0x002ee20000300a00 */
[----:B--2---:R-:W-:-:S02]  /*75230*/  IMAD.MOV.U32 R22, RZ, RZ, R23 ;  /* 0x000000ffff167224 */ /* 0x004fc400078e0017 */
[----:B------:R-:W-:-:S05]  /*75240*/  IMAD.MOV.U32 R23, RZ, RZ, R21 ;  /* 0x000000ffff177224 */ /* 0x000fca00078e0015 */
[----:B------:R1:W-:Y:S04]  /*75250*/  STL.64 [R1+0x27c0], R22 ;  /* 0x0027c01601007387 */ /* 0x0003e80000100a00 */
[----:B-1----:R0:W2:Y:S01]  /*75260*/  LDL.64 R22, [R1+0xc30] ;  /* 0x000c300001167983 */ /* 0x0020a20000100a00 */
[C---:B----4-:R-:W-:Y:S01]  /*75270*/  IMAD.X R7, R20.reuse, 0x1, R5, P3 ;  /* 0x0000000114077824 */ /* 0x050fe200018e0605 */
[C---:B------:R-:W-:Y:S01]  /*75280*/  IADD3 R16, P2, PT, R29.reuse, R9, RZ ;  /* 0x000000091d107210 */ /* 0x040fe20007f5e0ff */
[C---:B------:R-:W-:Y:S01]  /*75290*/  VIADD R18, R29.reuse, UR31 ;  /* 0x0000001f1d127c36 */ /* 0x040fe20008000000 */
[----:B------:R-:W-:Y:S02]  /*752a0*/  IADD3 R6, P3, PT, R29, R11, RZ ;  /* 0x0000000b1d067210 */ /* 0x000fe40007f7e0ff */
[----:B------:R-:W-:Y:S04]  /*752b0*/  STL [R1+0xc3c], R7 ;  /* 0x000c3c0701007387 */ /* 0x000fe80000100800 */
[----:B---3--:R1:W-:Y:S01]  /*752c0*/  STL.64 [R1+0x27a0], R26 ;  /* 0x0027a01a01007387 */ /* 0x0083e20000100a00 */
[----:B------:R-:W-:-:S02]  /*752d0*/  IMAD.X R17, R20, 0x1, R4, P2 ;  /* 0x0000000114117824 */ /* 0x000fc400010e0604 */
[C---:B--2---:R-:W-:Y:S01]  /*752e0*/  IMAD.X R23, R20.reuse, 0x1, R3, P1 ;  /* 0x0000000114177824 */ /* 0x044fe200008e0603 */
[----:B-1----:R-:W-:Y:S01]  /*752f0*/  IADD3 R26, P1, PT, R29, R13, RZ ;  /* 0x0000000d1d1a7210 */ /* 0x002fe20007f3e0ff */
[----:B------:R-:W-:-:S03]  /*75300*/  IMAD.X R29, R20, 0x1, R0, P0 ;  /* 0x00000001141d7824 */ /* 0x000fc600000e0600 */
[----:B------:R-:W-:Y:S04]  /*75310*/  STL [R1+0xc34], R23 ;  /* 0x000c341701007387 */ /* 0x000fe80000100800 */
[----:B------:R-:W-:Y:S04]  /*75320*/  STL.64 [R1+0x2790], R24 ;  /* 0x0027901801007387 */ /* 0x000fe80000100a00 */
[----:B------:R-:W-:Y:S04]  /*75330*/  STL.64 [R1+0x23a0], R28 ;  /* 0x0023a01c01007387 */ /* 0x000fe80000100a00 */
[----:B------:R1:W-:Y:S04]  /*75340*/  STL.64 [R1+0xc58], R16 ;  /* 0x000c581001007387 */ /* 0x0003e80000100a00 */
[----:B-1----:R-:W2:Y:S01]  /*75350*/  LDL.LU.64 R16, [R1+0x27d8] ;  /* 0x0027d80001107983 */ /* 0x002ea20000300a00 */
[----:B------:R-:W-:Y:S01]  /*75360*/  IMAD.MOV.U32 R29, RZ, RZ, R14 ;  /* 0x000000ffff1d7224 */ /* 0x000fe200078e000e */
[----:B--2---:R-:W-:-:S05]  /*75370*/  IADD3 R14, P2, PT, R18, R16, RZ ;  /* 0x00000010120e7210 */ /* 0x004fca0007f5e0ff */
[----:B------:R1:W-:Y:S04]  /*75380*/  STL [R1+0xc60], R14 ;  /* 0x000c600e01007387 */ /* 0x0003e80000100800 */
[----:B-1----:R-:W2:Y:S04]  /*75390*/  LDL.LU.64 R14, [R1+0x27d0] ;  /* 0x0027d000010e7983 */ /* 0x002ea80000300a00 */
[----:B------:R1:W-:Y:S04]  /*753a0*/  STL.64 [R1+0x27a8], R16 ;  /* 0x0027a81001007387 */ /* 0x0003e80000100a00 */
[----:B-1----:R0:W3:Y:S01]  /*753b0*/  LDL.64 R16, [R1+0xc50] ;  /* 0x000c500001107983 */ /* 0x0020e20000100a00 */
[----:B--2---:R-:W-:-:S02]  /*753c0*/  IMAD.X R7, R20, 0x1, R15, P3 ;  /* 0x0000000114077824 */ /* 0x004fc400018e060f */
[----:B---3--:R-:W-:Y:S01]  /*753d0*/  IMAD.X R17, R20, 0x1, R14, P4 ;  /* 0x0000000114117824 */ /* 0x008fe200020e060e */
[----:B------:R-:W-:-:S04]  /*753e0*/  IADD3 R16, P4, PT, R18, R2, RZ ;  /* 0x0000000212107210 */ /* 0x000fc80007f9e0ff */
[----:B------:R-:W-:Y:S04]  /*753f0*/  STL [R1+0xc54], R17 ;  /* 0x000c541101007387 */ /* 0x000fe80000100800 */
[----:B------:R1:W-:Y:S04]  /*75400*/  STL [R1+0x27b8], R16 ;  /* 0x0027b81001007387 */ /* 0x0003e80000100800 */
[----:B-1----:R0:W2:Y:S04]  /*75410*/  LDL.64 R16, [R1+0xc60] ;  /* 0x000c600001107983 */ /* 0x0020a80000100a00 */
[----:B------:R-:W-:Y:S04]  /*75420*/  STL.64 [R1+0x27b0], R2 ;  /* 0x0027b00201007387 */ /* 0x000fe80000100a00 */
[----:B------:R1:W-:Y:S04]  /*75430*/  STL.64 [R1+0xc48], R6 ;  /* 0x000c480601007387 */ /* 0x0003e80000100a00 */
[----:B-1----:R-:W3:Y:S01]  /*75440*/  LDL.LU.64 R6, [R1+0x27c8] ;  /* 0x0027c80001067983 */ /* 0x002ee20000300a00 */
[----:B------:R-:W-:-:S02]  /*75450*/  SHF.R.S32.HI R21, RZ, 0x1f, R18 ;  /* 0x0000001fff157819 */ /* 0x000fc40000011412 */
[----:B------:R-:W-:Y:S01]  /*75460*/  IADD3 R22, P0, PT, R18, R8, RZ ;  /* 0x0000000812167210 */ /* 0x000fe20007f1e0ff */
[----:B------:R-:W-:Y:S01]  /*75470*/  IMAD.X R27, R20, 0x1, R12, P1 ;  /* 0x00000001141b7824 */ /* 0x000fe200008e060c */
[----:B------:R-:W-:Y:S04]  /*75480*/  STL.64 [R1+0x2798], R14 ;  /* 0x0027980e01007387 */ /* 0x000fe80000100a00 */
[----:B------:R-:W-:Y:S01]  /*75490*/  STL.64 [R1+0xc40], R26 ;  /* 0x000c401a01007387 */ /* 0x000fe20000100a00 */
[C---:B--2---:R-:W-:Y:S01]  /*754a0*/  IMAD.X R17, R21.reuse, 0x1, R5, P2 ;  /* 0x0000000115117824 */ /* 0x044fe200010e0605 */
[C---:B------:R-:W-:Y:S01]  /*754b0*/  IADD3 R2, P2, PT, R18.reuse, R11, RZ ;  /* 0x0000000b12027210 */ /* 0x040fe20007f5e0ff */
[----:B---3--:R-:W-:Y:S01]  /*754c0*/  IMAD.X R23, R21, 0x1, R7, P0 ;  /* 0x0000000115177824 */ /* 0x008fe200000e0607 */
[----:B------:R-:W-:-:S04]  /*754d0*/  IADD3 R24, P3, PT, R18, R6, RZ ;  /* 0x0000000612187210 */ /* 0x000fc80007f7e0ff */
[----:B------:R1:W-:Y:S04]  /*754e0*/  STL.64 [R1+0xc68], R22 ;  /* 0x000c681601007387 */ /* 0x0003e80000100a00 */
[----:B-1----:R-:W2:Y:S04]  /*754f0*/  LDL.LU.64 R22, [R1+0x27c0] ;  /* 0x0027c00001167983 */ /* 0x002ea80000300a00 */
[----:B------:R-:W-:Y:S04]  /*75500*/  STL [R1+0xc70], R24 ;  /* 0x000c701801007387 */ /* 0x000fe80000100800 */
[----:B------:R-:W-:Y:S04]  /*75510*/  STL [R1+0x2780], R29 ;  /* 0x0027801d01007387 */ /* 0x000fe80000100800 */
[----:B------:R-:W-:Y:S04]  /*75520*/  STL [R1+0xc64], R17 ;  /* 0x000c641101007387 */ /* 0x000fe80000100800 */
[----:B------:R-:W3:Y:S04]  /*75530*/  LDL.LU R16, [R1+0x27b8] ;  /* 0x0027b80001107983 */ /* 0x000ee80000300800 */
[----:B------:R1:W-:Y:S04]  /*75540*/  STL [R1+0xc88], R2 ;  /* 0x000c880201007387 */ /* 0x0003e80000100800 */
[----:B-1----:R-:W4:Y:S01]  /*75550*/  LDL.LU.64 R2, [R1+0x27b0] ;  /* 0x0027b00001027983 */ /* 0x002f220000300a00 */
[----:B------:R-:W-:Y:S01]  /*75560*/  IADD3 R26, P1, PT, R18, R9, RZ ;  /* 0x00000009121a7210 */ /* 0x000fe20007f3e0ff */
[----:B------:R-:W-:-:S02]  /*75570*/  IMAD.MOV.U32 R29, RZ, RZ, R25 ;  /* 0x000000ffff1d7224 */ /* 0x000fc400078e0019 */
[C---:B------:R-:W-:Y:S01]  /*75580*/  IMAD.X R29, R21.reuse, 0x1, R0, P3 ;  /* 0x00000001151d7824 */ /* 0x040fe200018e0600 */
[----:B------:R-:W-:Y:S01]  /*75590*/  STL.64 [R1+0x2788], R10 ;  /* 0x0027880a01007387 */ /* 0x000fe20000100a00 */
[C---:B------:R-:W-:Y:S02]  /*755a0*/  IMAD.X R27, R21.reuse, 0x1, R4, P1 ;  /* 0x00000001151b7824 */ /* 0x040fe400008e0604 */
[----:B----4-:R-:W-:-:S05]  /*755b0*/  IMAD.X R17, R21, 0x1, R3, P4 ;  /* 0x0000000115117824 */ /* 0x010fca00020e0603 */
[----:B---3--:R1:W-:Y:S04]  /*755c0*/  STL.64 [R1+0xc78], R16 ;  /* 0x000c781001007387 */ /* 0x0083e80000100a00 */
[----:B-1----:R-:W3:Y:S04]  /*755d0*/  LDL.LU.64 R16, [R1+0x27a8] ;  /* 0x0027a80001107983 */ /* 0x002ee80000300a00 */
[----:B------:R-:W-:Y:S04]  /*755e0*/  STL [R1+0xc74], R29 ;  /* 0x000c741d01007387 */ /* 0x000fe80000100800 */
[----:B------:R1:W-:Y:S04]  /*755f0*/  STL.64 [R1+0xc80], R26 ;  /* 0x000c801a01007387 */ /* 0x0003e80000100a00 */
[----:B-1----:R-:W4:Y:S01]  /*75600*/  LDL.LU.64 R26, [R1+0x27a0] ;  /* 0x0027a000011a7983 */ /* 0x002f220000300a00 */
[----:B------:R-:W-:-:S05]  /*75610*/  VIADD R19, R18, UR32 ;  /* 0x0000002012137c36 */ /* 0x000fca0008000000 */
[----:B---3--:R-:W-:Y:S01]  /*75620*/  IADD3 R14, P1, PT, R19, R16, RZ ;  /* 0x00000010130e7210 */ /* 0x008fe20007f3e0ff */
[----:B----4-:R-:W-:Y:S04]  /*75630*/  STL.64 [R1+0x2760], R26 ;  /* 0x0027601a01007387 */ /* 0x010fe80000100a00 */
[----:B------:R1:W-:Y:S04]  /*75640*/  STL [R1+0xcb0], R14 ;  /* 0x000cb00e01007387 */ /* 0x0003e80000100800 */
[----:B-1----:R-:W3:Y:S01]  /*75650*/  LDL.LU.64 R14, [R1+0x2798] ;  /* 0x00279800010e7983 */ /* 0x002ee20000300a00 */
[----:B------:R-:W-:Y:S01]  /*75660*/  IMAD.MOV.U32 R28, RZ, RZ, R24 ;  /* 0x000000ffff1c7224 */ /* 0x000fe200078e0018 */
[----:B------:R-:W-:-:S02]  /*75670*/  IADD3 R24, P0, PT, R18, R10, RZ ;  /* 0x0000000a12187210 */ /* 0x000fc40007f1e0ff */
[----:B------:R1:W-:Y:S04]  /*75680*/  STL.64 [R1+0x2770], R16 ;  /* 0x0027701001007387 */ /* 0x0003e80000100a00 */
[----:B-1----:R0:W4:Y:S01]  /*75690*/  LDL.64 R16, [R1+0xc88] ;  /* 0x000c880001107983 */ /* 0x0021220000100a00 */
[----:B---3--:R-:W-:-:S05]  /*756a0*/  IMAD.X R25, R21, 0x1, R14, P0 ;  /* 0x0000000115197824 */ /* 0x008fca00000e060e */
[----:B------:R1:W-:Y:S04]  /*756b0*/  STL.64 [R1+0xc90], R24 ;  /* 0x000c901801007387 */ /* 0x0003e80000100a00 */
[----:B-1----:R-:W3:Y:S01]  /*756c0*/  LDL.LU.64 R24, [R1+0x2790] ;  /* 0x0027900001187983 */ /* 0x002ee20000300a00 */
[----:B------:R-:W-:Y:S02]  /*756d0*/  IADD3 R10, P4, PT, R18, R13, RZ ;  /* 0x0000000d120a7210 */ /* 0x000fe40007f9e0ff */
[----:B------:R-:W-:Y:S02]  /*756e0*/  SHF.R.S32.HI R20, RZ, 0x1f, R19 ;  /* 0x0000001fff147819 */ /* 0x000fe40000011413 */
[----:B------:R-:W-:Y:S01]  /*756f0*/  IADD3 R28, P3, PT, R19, R8, RZ ;  /* 0x00000008131c7210 */ /* 0x000fe20007f7e0ff */
[----:B----4-:R-:W-:-:S02]  /*75700*/  IMAD.X R17, R21, 0x1, R15, P2 ;  /* 0x0000000115117824 */ /* 0x010fc400010e060f */
[----:B------:R-:W-:Y:S02]  /*75710*/  IMAD.X R11, R21, 0x1, R12, P4 ;  /* 0x00000001150b7824 */ /* 0x000fe400020e060c */
[----:B------:R-:W-:Y:S01]  /*75720*/  IMAD.X R29, R20, 0x1, R7, P3 ;  /* 0x00000001141d7824 */ /* 0x000fe200018e0607 */
[----:B---3--:R1:W-:Y:S04]  /*75730*/  STL.64 [R1+0x2740], R24 ;  /* 0x0027401801007387 */ /* 0x0083e80000100a00 */
[----:B------:R3:W-:Y:S01]  /*75740*/  STL.64 [R1+0x2778], R2 ;  /* 0x0027780201007387 */ /* 0x0007e20000100a00 */
[----:B-1----:R-:W-:-:S03]  /*75750*/  IADD3 R24, P0, PT, R19, R2, RZ ;  /* 0x0000000213187210 */ /* 0x002fc60007f1e0ff */
[----:B---3--:R0:W3:Y:S04]  /*75760*/  LDL.64 R2, [R1+0xcb0] ;  /* 0x000cb00001027983 */ /* 0x0080e80000100a00 */
[----:B------:R-:W-:Y:S04]  /*75770*/  STL.64 [R1+0x2768], R14 ;  /* 0x0027680e01007387 */ /* 0x000fe80000100a00 */
[----:B------:R-:W-:Y:S04]  /*75780*/  STL [R1+0xc8c], R17 ;  /* 0x000c8c1101007387 */ /* 0x000fe80000100800 */
[----:B------:R1:W-:Y:S04]  /*75790*/  STL.64 [R1+0xca0], R10 ;  /* 0x000ca00a01007387 */ /* 0x0003e80000100a00 */
[----:B-1----:R-:W4:Y:S04]  /*757a0*/  LDL.LU.64 R10, [R1+0x2788] ;  /* 0x00278800010a7983 */ /* 0x002f280000300a00 */
[----:B------:R1:W-:Y:S04]  /*757b0*/  STL.64 [R1+0xc98], R28 ;  /* 0x000c981c01007387 */ /* 0x0003e80000100a00 */
[----:B-1----:R-:W2:Y:S01]  /*757c0*/  LDL.LU R29, [R1+0x2780] ;  /* 0x00278000011d7983 */ /* 0x002ea20000300800 */
[----:B------:R-:W-:-:S05]  /*757d0*/  IADD3 R26, P2, PT, R19, R6, RZ ;  /* 0x00000006131a7210 */ /* 0x000fca0007f5e0ff */
[----:B------:R-:W-:Y:S04]  /*757e0*/  STL [R1+0xcc0], R26 ;  /* 0x000cc01a01007387 */ /* 0x000fe80000100800 */
[----:B------:R-:W-:Y:S01]  /*757f0*/  STL.64 [R1+0x2750], R6 ;  /* 0x0027500601007387 */ /* 0x000fe20000100a00 */
[----:B---3--:R-:W-:-:S03]  /*75800*/  IMAD.X R3, R20, 0x1, R5, P1 ;  /* 0x0000000114037824 */ /* 0x008fc600008e0605 */
[----:B--2---:R-:W-:Y:S04]  /*75810*/  STL [R1+0x2738], R29 ;  /* 0x0027381d01007387 */ /* 0x004fe80000100800 */
[----:B------:R1:W-:Y:S04]  /*75820*/  STL [R1+0xcb4], R3 ;  /* 0x000cb40301007387 */ /* 0x0003e80000100800 */
[----:B-1----:R-:W2:Y:S01]  /*75830*/  LDL.LU.64 R2, [R1+0x2778] ;  /* 0x0027780001027983 */ /* 0x002ea20000300a00 */
[C---:B------:R-:W-:Y:S02]  /*75840*/  IADD3 R16, P4, PT, R19.reuse, R9, RZ ;  /* 0x0000000913107210 */ /* 0x040fe40007f9e0ff */
[----:B----4-:R-:W-:Y:S01]  /*75850*/  IADD3 R6, P1, PT, R19, R11, RZ ;  /* 0x0000000b13067210 */ /* 0x010fe20007f3e0ff */
[----:B------:R-:W-:-:S02]  /*75860*/  IMAD.MOV.U32 R29, RZ, RZ, R27 ;  /* 0x000000ffff1d7224 */ /* 0x000fc400078e001b */
[C---:B------:R-:W-:Y:S02]  /*75870*/  IMAD.X R29, R20.reuse, 0x1, R0, P2 ;  /* 0x00000001141d7824 */ /* 0x040fe400010e0600 */
[C---:B------:R-:W-:Y:S01]  /*75880*/  IMAD.X R17, R20.reuse, 0x1, R4, P4 ;  /* 0x0000000114117824 */ /* 0x040fe200020e0604 */
[----:B------:R-:W-:Y:S04]  /*75890*/  STL [R1+0x2758], R6 ;  /* 0x0027580601007387 */ /* 0x000fe80000100800 */
[----:B------:R-:W-:Y:S01]  /*758a0*/  STL.64 [R1+0x2748], R10 ;  /* 0x0027480a01007387 */ /* 0x000fe20000100a00 */
[----:B--2---:R-:W-:-:S05]  /*758b0*/  IMAD.X R25, R20, 0x1, R3, P0 ;  /* 0x0000000114197824 */ /* 0x004fca00000e0603 */
[----:B------:R-:W-:Y:S04]  /*758c0*/  STL.64 [R1+0xca8], R24 ;  /* 0x000ca81801007387 */ /* 0x000fe80000100a00 */
[----:B------:R-:W-:Y:S04]  /*758d0*/  STL [R1+0xcc4], R29 ;  /* 0x000cc41d01007387 */ /* 0x000fe80000100800 */
[----:B------:R1:W-:Y:S04]  /*758e0*/  STL.64 [R1+0xcb8], R16 ;  /* 0x000cb81001007387 */ /* 0x0003e80000100a00 */
[----:B-1----:R-:W2:Y:S01]  /*758f0*/  LDL.LU.64 R16, [R1+0x2770] ;  /* 0x0027700001107983 */ /* 0x002ea20000300a00 */
[----:B------:R-:W-:-:S05]  /*75900*/  VIADD R18, R19, UR34 ;  /* 0x0000002213127c36 */ /* 0x000fca0008000000 */
[----:B--2---:R-:W-:-:S05]  /*75910*/  IADD3 R14, P4, PT, R18, R16, RZ ;  /* 0x00000010120e7210 */ /* 0x004fca0007f9e0ff */
[----:B------:R1:W-:Y:S04]  /*75920*/  STL [R1+0xcf0], R14 ;  /* 0x000cf00e01007387 */ /* 0x0003e80000100800 */
[----:B-1----:R-:W2:Y:S01]  /*75930*/  LDL.LU.64 R14, [R1+0x2768] ;  /* 0x00276800010e7983 */ /* 0x002ea20000300a00 */
[----:B------:R-:W-:Y:S01]  /*75940*/  IMAD.MOV.U32 R28, RZ, RZ, R26 ;  /* 0x000000ffff1c7224 */ /* 0x000fe200078e001a */
[----:B------:R-:W-:Y:S02]  /*75950*/  IADD3 R26, P3, PT, R19, R10, RZ ;  /* 0x0000000a131a7210 */ /* 0x000fe40007f7e0ff */
[----:B------:R-:W-:Y:S03]  /*75960*/  STL.64 [R1+0x2730], R16 ;  /* 0x0027301001007387 */ /* 0x000fe60000100a00 */
[----:B--2---:R-:W-:-:S05]  /*75970*/  IMAD.X R27, R20, 0x1, R14, P3 ;  /* 0x00000001141b7824 */ /* 0x004fca00018e060e */
[----:B------:R1:W-:Y:S04]  /*75980*/  STL.64 [R1+0xcd0], R26 ;  /* 0x000cd01a01007387 */ /* 0x0003e80000100a00 */
[----:B-1----:R-:W2:Y:S01]  /*75990*/  LDL.LU.64 R26, [R1+0x2760] ;  /* 0x00276000011a7983 */ /* 0x002ea20000300a00 */
[----:B------:R-:W-:Y:S01]  /*759a0*/  IADD3 R6, P3, PT, R18, R2, RZ ;  /* 0x0000000212067210 */ /* 0x000fe20007f7e0ff */
[----:B------:R-:W-:Y:S02]  /*759b0*/  IMAD.X R7, R20, 0x1, R15, P1 ;  /* 0x0000000114077824 */ /* 0x000fe400008e060f */
[----:B--2---:R1:W-:Y:S04]  /*759c0*/  STL.64 [R1+0x2718], R26 ;  /* 0x0027181a01007387 */ /* 0x0043e80000100a00 */
[----:B-1----:R0:W2:Y:S04]  /*759d0*/  LDL.64 R26, [R1+0xcf0] ;  /* 0x000cf000011a7983 */ /* 0x0020a80000100a00 */
[----:B------:R1:W-:Y:S04]  /*759e0*/  STL [R1+0xce8], R6 ;  /* 0x000ce80601007387 */ /* 0x0003e80000100800 */
[----:B-1----:R-:W3:Y:S01]  /*759f0*/  LDL.LU R6, [R1+0x2758] ;  /* 0x0027580001067983 */ /* 0x002ee20000300800 */
[----:B------:R-:W-:-:S03]  /*75a00*/  IADD3 R24, P0, PT, R19, R13, RZ ;  /* 0x0000000d13187210 */ /* 0x000fc60007f1e0ff */
[----:B---3--:R1:W-:Y:S04]  /*75a10*/  STL.64 [R1+0xcc8], R6 ;  /* 0x000cc80601007387 */ /* 0x0083e80000100a00 */
[----:B-1----:R-:W3:Y:S01]  /*75a20*/  LDL.LU.64 R6, [R1+0x2750] ;  /* 0x0027500001067983 */ /* 0x002ee20000300a00 */
[----:B------:R-:W-:Y:S01]  /*75a30*/  IMAD.X R25, R20, 0x1, R12, P0 ;  /* 0x0000000114197824 */ /* 0x000fe200000e060c */
[----:B---3--:R-:W-:-:S05]  /*75a40*/  IADD3 R10, P1, PT, R18, R6, RZ ;  /* 0x00000006120a7210 */ /* 0x008fca0007f3e0ff */
[----:B------:R1:W-:Y:S04]  /*75a50*/  STL [R1+0xcf8], R10 ;  /* 0x000cf80a01007387 */ /* 0x0003e80000100800 */
[----:B-1----:R-:W3:Y:S04]  /*75a60*/  LDL.LU.64 R10, [R1+0x2748] ;  /* 0x00274800010a7983 */ /* 0x002ee80000300a00 */
[----:B------:R1:W-:Y:S04]  /*75a70*/  STL.64 [R1+0xce0], R24 ;  /* 0x000ce01801007387 */ /* 0x0003e80000100a00 */
[----:B-1----:R-:W4:Y:S01]  /*75a80*/  LDL.LU.64 R24, [R1+0x2740] ;  /* 0x0027400001187983 */ /* 0x002f220000300a00 */
[----:B------:R-:W-:-:S02]  /*75a90*/  SHF.R.S32.HI R21, RZ, 0x1f, R18 ;  /* 0x0000001fff157819 */ /* 0x000fc40000011412 */
[----:B------:R-:W-:-:S05]  /*75aa0*/  IADD3 R28, P2, PT, R18, R8, RZ ;  /* 0x00000008121c7210 */ /* 0x000fca0007f5e0ff */
[----:B------:R-:W-:Y:S01]  /*75ab0*/  IMAD.X R29, R21, 0x1, R7, P2 ;  /* 0x00000001151d7824 */ /* 0x000fe200010e0607 */
[----:B----4-:R1:W-:Y:S04]  /*75ac0*/  STL.64 [R1+0x2708], R24 ;  /* 0x0027081801007387 */ /* 0x0103e80000100a00 */
[----:B-1----:R0:W4:Y:S04]  /*75ad0*/  LDL.64 R24, [R1+0xcf8] ;  /* 0x000cf80001187983 */ /* 0x0021280000100a00 */
[----:B------:R1:W-:Y:S04]  /*75ae0*/  STL.64 [R1+0xcd8], R28 ;  /* 0x000cd81c01007387 */ /* 0x0003e80000100a00 */
[----:B-1----:R-:W4:Y:S01]  /*75af0*/  LDL.LU R29, [R1+0x2738] ;  /* 0x00273800011d7983 */ /* 0x002f220000300800 */
[----:B------:R-:W-:-:S03]  /*75b00*/  IADD3 R16, P0, PT, R18, R9, RZ ;  /* 0x0000000912107210 */ /* 0x000fc60007f1e0ff */
[----:B------:R1:W-:Y:S04]  /*75b10*/  STL.64 [R1+0x2720], R6 ;  /* 0x0027200601007387 */ /* 0x0003e80000100a00 */
[----:B------:R-:W-:Y:S01]  /*75b20*/  STL [R1+0x2728], R7 ;  /* 0x0027280701007387 */ /* 0x000fe20000100800 */
[----:B--2---:R-:W-:-:S03]  /*75b30*/  IMAD.X R27, R21, 0x1, R5, P4 ;  /* 0x00000001151b7824 */ /* 0x004fc600020e0605 */
[----:B------:R-:W-:Y:S01]  /*75b40*/  STL [R1+0xd08], R16 ;  /* 0x000d081001007387 */ /* 0x000fe20000100800 */
[----:B------:R-:W-:Y:S01]  /*75b50*/  IMAD.MOV.U32 R28, RZ, RZ, R16 ;  /* 0x000000ffff1c7224 */ /* 0x000fe200078e0010 */
[C---:B---3--:R-:W-:Y:S02]  /*75b60*/  IADD3 R26, P4, PT, R18.reuse, R11, RZ ;  /* 0x0000000b121a7210 */ /* 0x048fe40007f9e0ff */
[----:B-1----:R-:W-:Y:S01]  /*75b70*/  IADD3 R6, P2, PT, R18, R10, RZ ;  /* 0x0000000a12067210 */ /* 0x002fe20007f5e0ff */
[----:B----4-:R1:W-:Y:S02]  /*75b80*/  STL [R1+0x2700], R29 ;  /* 0x0027001d01007387 */ /* 0x0103e40000100800 */
[----:B-1----:R-:W-:Y:S02]  /*75b90*/  IMAD.MOV.U32 R29, RZ, RZ, R17 ;  /* 0x000000ffff1d7224 */ /* 0x002fe400078e0011 */
[----:B------:R-:W2:Y:S04]  /*75ba0*/  LDL.LU.64 R16, [R1+0x2730] ;  /* 0x0027300001107983 */ /* 0x000ea80000300a00 */
[----:B------:R-:W-:Y:S04]  /*75bb0*/  STL [R1+0xcf4], R27 ;  /* 0x000cf41b01007387 */ /* 0x000fe80000100800 */
[----:B------:R1:W-:Y:S04]  /*75bc0*/  STL.64 [R1+0x2710], R10 ;  /* 0x0027100a01007387 */ /* 0x0003e80000100a00 */
[----:B-1----:R0:W3:Y:S01]  /*75bd0*/  LDL.64 R10, [R1+0xce8] ;  /* 0x000ce800010a7983 */ /* 0x0020e20000100a00 */
[----:B------:R-:W-:-:S02]  /*75be0*/  IMAD.X R25, R21, 0x1, R0, P1 ;  /* 0x0000000115197824 */ /* 0x000fc400008e0600 */
[C---:B------:R-:W-:Y:S02]  /*75bf0*/  IMAD.X R29, R21.reuse, 0x1, R4, P0 ;  /* 0x00000001151d7824 */ /* 0x040fe400000e0604 */
[C---:B------:R-:W-:Y:S02]  /*75c00*/  IMAD.X R7, R21.reuse, 0x1, R14, P2 ;  /* 0x0000000115077824 */ /* 0x040fe400010e060e */
[----:B---3--:R-:W-:-:S05]  /*75c10*/  IMAD.X R11, R21, 0x1, R3, P3 ;  /* 0x00000001150b7824 */ /* 0x008fca00018e0603 */
[----:B------:R-:W-:Y:S04]  /*75c20*/  STL [R1+0xcec], R11 ;  /* 0x000cec0b01007387 */ /* 0x000fe80000100800 */
[----:B------:R-:W-:Y:S04]  /*75c30*/  STL [R1+0xcfc], R25 ;  /* 0x000cfc1901007387 */ /* 0x000fe80000100800 */
[----:B------:R-:W-:Y:S04]  /*75c40*/  STL [R1+0xd0c], R29 ;  /* 0x000d0c1d01007387 */ /* 0x000fe80000100800 */
[----:B--2---:R-:W-:Y:S04]  /*75c50*/  STL.64 [R1+0x26f8], R16 ;  /* 0x0026f81001007387 */ /* 0x004fe80000100a00 */
[----:B------:R1:W-:Y:S04]  /*75c60*/  STL.64 [R1+0xd00], R6 ;  /* 0x000d000601007387 */ /* 0x0003e80000100a00 */
[----:B-1----:R0:W2:Y:S01]  /*75c70*/  LDL.LU R7, [R1+0x2728] ;  /* 0x0027280001077983 */ /* 0x0020a20000300800 */
[----:B------:R-:W-:-:S05]  /*75c80*/  VIADD R19, R18, UR30 ;  /* 0x0000001e12137c36 */ /* 0x000fca0008000000 */
[----:B------:R-:W-:Y:S01]  /*75c90*/  IADD3 R6, P2, PT, R19, R2, RZ ;  /* 0x0000000213067210 */ /* 0x000fe20007f5e0ff */
[----:B------:R-:W-:-:S04]  /*75ca0*/  IMAD.X R27, R21, 0x1, R15, P4 ;  /* 0x00000001151b7824 */ /* 0x000fc800020e060f */
[----:B------:R2:W-:Y:S04]  /*75cb0*/  STL [R1+0xd38], R6 ;  /* 0x000d380601007387 */ /* 0x0005e80000100800 */
[----:B--2---:R-:W2:Y:S04]  /*75cc0*/  LDL.LU.64 R6, [R1+0x2720] ;  /* 0x0027200001067983 */ /* 0x004ea80000300a00 */
[----:B------:R1:W-:Y:S04]  /*75cd0*/  STL.64 [R1+0xd18], R26 ;  /* 0x000d181a01007387 */ /* 0x0003e80000100a00 */
[----:B-1----:R-:W3:Y:S01]  /*75ce0*/  LDL.LU.64 R26, [R1+0x2718] ;  /* 0x00271800011a7983 */ /* 0x002ee20000300a00 */
[----:B------:R-:W-:-:S02]  /*75cf0*/  IADD3 R10, P3, PT, R18, R13, RZ ;  /* 0x0000000d120a7210 */ /* 0x000fc40007f7e0ff */
[----:B------:R-:W-:Y:S02]  /*75d00*/  SHF.R.S32.HI R20, RZ, 0x1f, R19 ;  /* 0x0000001fff147819 */ /* 0x000fe40000011413 */
[C---:B------:R-:W-:Y:S02]  /*75d10*/  IADD3 R24, P1, PT, R19.reuse, R8, RZ ;  /* 0x0000000813187210 */ /* 0x040fe40007f3e0ff */
[----:B------:R-:W-:Y:S01]  /*75d20*/  IADD3 R28, P0, PT, R19, R16, RZ ;  /* 0x00000010131c7210 */ /* 0x000fe20007f1e0ff */
[----:B------:R-:W-:Y:S01]  /*75d30*/  IMAD.X R11, R21, 0x1, R12, P3 ;  /* 0x00000001150b7824 */ /* 0x000fe200018e060c */
[----:B------:R-:W-:Y:S04]  /*75d40*/  STL.64 [R1+0x26f0], R14 ;  /* 0x0026f00e01007387 */ /* 0x000fe80000100a00 */
[----:B------:R1:W-:Y:S01]  /*75d50*/  STL.64 [R1+0xd10], R10 ;  /* 0x000d100a01007387 */ /* 0x0003e20000100a00 */
[----:B--2---:R-:W-:Y:S01]  /*75d60*/  IADD3 R16, P4, PT, R19, R6, RZ ;  /* 0x0000000613107210 */ /* 0x004fe20007f9e0ff */
[----:B------:R-:W-:-:S04]  /*75d70*/  IMAD.X R25, R20, 0x1, R7, P1 ;  /* 0x0000000114197824 */ /* 0x000fc800008e0607 */
[----:B------:R-:W-:Y:S04]  /*75d80*/  STL [R1+0xd30], R16 ;  /* 0x000d301001007387 */ /* 0x000fe80000100800 */
[----:B-1----:R-:W2:Y:S04]  /*75d90*/  LDL.LU.64 R10, [R1+0x2710] ;  /* 0x00271000010a7983 */ /* 0x002ea80000300a00 */
[----:B---3--:R1:W-:Y:S04]  /*75da0*/  STL.64 [R1+0x26d0], R26 ;  /* 0x0026d01a01007387 */ /* 0x0083e80000100a00 */
[----:B-1----:R0:W3:Y:S04]  /*75db0*/  LDL.64 R26, [R1+0xd30] ;  /* 0x000d3000011a7983 */ /* 0x0020e80000100a00 */
[----:B------:R1:W-:Y:S04]  /*75dc0*/  STL.64 [R1+0xd28], R24 ;  /* 0x000d281801007387 */ /* 0x0003e80000100a00 */
[----:B-1----:R-:W4:Y:S01]  /*75dd0*/  LDL.LU.64 R24, [R1+0x2708] ;  /* 0x0027080001187983 */ /* 0x002f220000300a00 */
[----:B------:R-:W-:-:S03]  /*75de0*/  IMAD.X R29, R20, 0x1, R5, P0 ;  /* 0x00000001141d7824 */ /* 0x000fc600000e0605 */
[----:B------:R-:W-:Y:S04]  /*75df0*/  STL.64 [R1+0x26e8], R6 ;  /* 0x0026e80601007387 */ /* 0x000fe80000100a00 */
[----:B----4-:R1:W-:Y:S04]  /*75e00*/  STL.64 [R1+0x26d8], R24 ;  /* 0x0026d81801007387 */ /* 0x0103e80000100a00 */
[----:B-1----:R0:W4:Y:S04]  /*75e10*/  LDL.64 R24, [R1+0xd38] ;  /* 0x000d380001187983 */ /* 0x0021280000100a00 */
[----:B------:R1:W-:Y:S04]  /*75e20*/  STL.64 [R1+0xd20], R28 ;  /* 0x000d201c01007387 */ /* 0x0003e80000100a00 */
[----:B-1----:R-:W4:Y:S01]  /*75e30*/  LDL.LU R29, [R1+0x2700] ;  /* 0x00270000011d7983 */ /* 0x002f220000300800 */
[----:B------:R-:W-:-:S02]  /*75e40*/  IADD3 R16, P3, PT, R19, R9, RZ ;  /* 0x0000000913107210 */ /* 0x000fc40007f7e0ff */
[C---:B--2---:R-:W-:Y:S01]  /*75e50*/  IADD3 R6, P1, PT, R19.reuse, R10, RZ ;  /* 0x0000000a13067210 */ /* 0x044fe20007f3e0ff */
[C---:B---3--:R-:W-:Y:S02]  /*75e60*/  IMAD.X R27, R20.reuse, 0x1, R0, P4 ;  /* 0x00000001141b7824 */ /* 0x048fe400020e0600 */
[C---:B------:R-:W-:Y:S02]  /*75e70*/  IMAD.X R17, R20.reuse, 0x1, R4, P3 ;  /* 0x0000000114117824 */ /* 0x040fe400018e0604 */
[----:B----4-:R-:W-:Y:S01]  /*75e80*/  IMAD.X R25, R20, 0x1, R3, P2 ;  /* 0x0000000114197824 */ /* 0x010fe200010e0603 */
[----:B------:R-:W-:Y:S04]  /*75e90*/  STL [R1+0x26c8], R29 ;  /* 0x0026c81d01007387 */ /* 0x000fe80000100800 */
[----:B------:R-:W-:Y:S04]  /*75ea0*/  STL [R1+0xd40], R6 ;  /* 0x000d400601007387 */ /* 0x000fe80000100800 */
[----:B------:R-:W-:Y:S04]  /*75eb0*/  STL.64 [R1+0x26e0], R10 ;  /* 0x0026e00a01007387 */ /* 0x000fe80000100a00 */
[----:B------:R-:W-:Y:S04]  /*75ec0*/  STL [R1+0xd3c], R25 ;  /* 0x000d3c1901007387 */ /* 0x000fe80000100800 */
        /* <DEDUP_REMOVED lines=8> */
[----:B------:R-:W-:Y:S01]  /*75f50*/  IADD3 R6, P0, PT, R19, R11, RZ ;  /* 0x0000000b13067210 */ /* 0x000fe20007f1e0ff */
[----:B------:R-:W-:Y:S01]  /*75f60*/  IMAD.MOV.U32 R29, RZ, RZ, R7 ;  /* 0x000000ffff1d7224 */ /* 0x000fe200078e0007 */
[----:B------:R-:W-:Y:S04]  /*75f70*/  STL.64 [R1+0x26b0], R16 ;  /* 0x0026b01001007387 */ /* 0x000fe80000100a00 */
[----:B------:R1:W-:Y:S04]  /*75f80*/  STL [R1+0x26cc], R17 ;  /* 0x0026cc1101007387 */ /* 0x0003e80000100800 */
[----:B-1----:R0:W3:Y:S01]  /*75f90*/  LDL.64 R16, [R1+0xd60] ;  /* 0x000d600001107983 */ /* 0x0020e20000100a00 */
[----:B--2---:R-:W-:-:S02]  /*75fa0*/  IMAD.X R29, R20, 0x1, R14, P1 ;  /* 0x00000001141d7824 */ /* 0x004fc400008e060e */
[----:B------:R-:W-:-:S03]  /*75fb0*/  IMAD.X R7, R20, 0x1, R15, P0 ;  /* 0x0000000114077824 */ /* 0x000fc600000e060f */
[----:B------:R-:W-:Y:S04]  /*75fc0*/  STL [R1+0xd44], R29 ;  /* 0x000d441d01007387 */ /* 0x000fe80000100800 */
[----:B------:R1:W-:Y:S04]  /*75fd0*/  STL.64 [R1+0xd58], R6 ;  /* 0x000d580601007387 */ /* 0x0003e80000100a00 */
[----:B-1----:R-:W2:Y:S01]  /*75fe0*/  LDL.LU.64 R6, [R1+0x26e8] ;  /* 0x0026e80001067983 */ /* 0x002ea20000300a00 */
[----:B------:R-:W-:Y:S02]  /*75ff0*/  IADD3 R24, P2, PT, R19, R13, RZ ;  /* 0x0000000d13187210 */ /* 0x000fe40007f5e0ff */
[----:B------:R-:W-:-:S02]  /*76000*/  SHF.R.S32.HI R21, RZ, 0x1f, R18 ;  /* 0x0000001fff157819 */ /* 0x000fc40000011412 */
[----:B------:R-:W-:Y:S01]  /*76010*/  IADD3 R26, P4, PT, R18, R8, RZ ;  /* 0x00000008121a7210 */ /* 0x000fe20007f9e0ff */
[----:B------:R-:W-:Y:S01]  /*76020*/  STL.64 [R1+0x26b8], R14 ;  /* 0x0026b80e01007387 */ /* 0x000fe20000100a00 */
[----:B------:R-:W-:Y:S01]  /*76030*/  IMAD.X R25, R20, 0x1, R12, P2 ;  /* 0x0000000114197824 */ /* 0x000fe200010e060c */
[----:B--2---:R-:W-:Y:S02]  /*76040*/  IADD3 R10, P0, PT, R18, R6, RZ ;  /* 0x00000006120a7210 */ /* 0x004fe40007f1e0ff */
[----:B------:R-:W-:-:S03]  /*76050*/  IMAD.X R27, R21, 0x1, R7, P4 ;  /* 0x00000001151b7824 */ /* 0x000fc600020e0607 */
[----:B------:R1:W-:Y:S04]  /*76060*/  STL [R1+0xd70], R10 ;  /* 0x000d700a01007387 */ /* 0x0003e80000100800 */
[----:B-1----:R-:W2:Y:S04]  /*76070*/  LDL.LU.64 R10, [R1+0x26e0] ;  /* 0x0026e000010a7983 */ /* 0x002ea80000300a00 */
[----:B------:R1:W-:Y:S04]  /*76080*/  STL.64 [R1+0xd50], R24 ;  /* 0x000d501801007387 */ /* 0x0003e80000100a00 */
[----:B-1----:R-:W4:Y:S04]  /*76090*/  LDL.LU.64 R24, [R1+0x26d8] ;  /* 0x0026d80001187983 */ /* 0x002f280000300a00 */
[----:B------:R-:W-:Y:S04]  /*760a0*/  STL.64 [R1+0x26c0], R8 ;  /* 0x0026c00801007387 */ /* 0x000fe80000100a00 */
[----:B------:R1:W-:Y:S04]  /*760b0*/  STL.64 [R1+0xd68], R26 ;  /* 0x000d681a01007387 */ /* 0x0003e80000100a00 */
[----:B-1----:R-:W2:Y:S01]  /*760c0*/  LDL.LU.64 R26, [R1+0x26d0] ;  /* 0x0026d000011a7983 */ /* 0x002ea20000300a00 */
[----:B------:R-:W-:-:S02]  /*760d0*/  IADD3 R28, P1, PT, R18, R2, RZ ;  /* 0x00000002121c7210 */ /* 0x000fc40007f3e0ff */
[C---:B------:R-:W-:Y:S01]  /*760e0*/  IADD3 R14, P2, PT, R18.reuse, R9, RZ ;  /* 0x00000009120e7210 */ /* 0x040fe20007f5e0ff */
[C---:B---3--:R-:W-:Y:S02]  /*760f0*/  IMAD.X R17, R21.reuse, 0x1, R5, P3 ;  /* 0x0000000115117824 */ /* 0x048fe400018e0605 */
[----:B------:R-:W-:Y:S01]  /*76100*/  IMAD.X R29, R21, 0x1, R3, P1 ;  /* 0x00000001151d7824 */ /* 0x000fe200008e0603 */
[----:B--2---:R1:W-:Y:S04]  /*76110*/  STL.64 [R1+0x26a8], R26 ;  /* 0x0026a81a01007387 */ /* 0x0043e80000100a00 */
[----:B------:R-:W-:Y:S04]  /*76120*/  STL [R1+0xd80], R14 ;  /* 0x000d800e01007387 */ /* 0x000fe80000100800 */
[----:B-1----:R0:W2:Y:S04]  /*76130*/  LDL.64 R26, [R1+0xd70] ;  /* 0x000d7000011a7983 */ /* 0x0020a80000100a00 */
[----:B----4-:R-:W-:Y:S04]  /*76140*/  STL.64 [R1+0x2690], R24 ;  /* 0x0026901801007387 */ /* 0x010fe80000100a00 */
[----:B------:R1:W-:Y:S04]  /*76150*/  STL [R1+0xd64], R17 ;  /* 0x000d641101007387 */ /* 0x0003e80000100800 */
[----:B-1----:R0:W3:Y:S04]  /*76160*/  LDL.LU R17, [R1+0x26cc] ;  /* 0x0026cc0001117983 */ /* 0x0020e80000300800 */
[----:B------:R1:W-:Y:S04]  /*76170*/  STL.64 [R1+0xd78], R28 ;  /* 0x000d781c01007387 */ /* 0x0003e80000100a00 */
[----:B-1----:R-:W4:Y:S01]  /*76180*/  LDL.LU R29, [R1+0x26c8] ;  /* 0x0026c800011d7983 */ /* 0x002f220000300800 */
[----:B------:R-:W-:-:S02]  /*76190*/  IADD3 R8, P3, PT, R18, R11, RZ ;  /* 0x0000000b12087210 */ /* 0x000fc40007f7e0ff */
[----:B------:R-:W-:-:S03]  /*761a0*/  IADD3 R16, P1, PT, R18, R13, RZ ;  /* 0x0000000d12107210 */ /* 0x000fc60007f3e0ff */
[----:B------:R-:W-:Y:S01]  /*761b0*/  IMAD.MOV.U32 R28, RZ, RZ, R8 ;  /* 0x000000ffff1c7224 */ /* 0x000fe200078e0008 */
[----:B----4-:R1:W-:Y:S04]  /*761c0*/  STL [R1+0x2680], R29 ;  /* 0x0026801d01007387 */ /* 0x0103e80000100800 */
[----:B------:R4:W-:Y:S01]  /*761d0*/  STL [R1+0xd88], R8 ;  /* 0x000d880801007387 */ /* 0x0009e20000100800 */
[----:B-1----:R-:W-:-:S03]  /*761e0*/  IMAD.MOV.U32 R29, RZ, RZ, R9 ;  /* 0x000000ffff1d7224 */ /* 0x002fc600078e0009 */
[----:B----4-:R-:W4:Y:S04]  /*761f0*/  LDL.LU.64 R8, [R1+0x26c0] ;  /* 0x0026c00001087983 */ /* 0x010f280000300a00 */
[----:B------:R1:W-:Y:S02]  /*76200*/  STL.64 [R1+0x2698], R22 ;  /* 0x0026981601007387 */ /* 0x0003e40000100a00 */
[----:B-1----:R-:W-:Y:S02]  /*76210*/  IMAD.MOV.U32 R22, RZ, RZ, R14 ;  /* 0x000000ffff167224 */ /* 0x002fe400078e000e */
[----:B------:R-:W-:Y:S02]  /*76220*/  IMAD.MOV.U32 R23, RZ, RZ, R15 ;  /* 0x000000ffff177224 */ /* 0x000fe400078e000f */
[----:B------:R-:W4:Y:S04]  /*76230*/  LDL.LU.64 R14, [R1+0x26b8] ;  /* 0x0026b800010e7983 */ /* 0x000f280000300a00 */
[----:B------:R3:W-:Y:S04]  /*76240*/  STL [R1+0xda0], R16 ;  /* 0x000da01001007387 */ /* 0x0007e80000100800 */
[----:B---3--:R-:W3:Y:S01]  /*76250*/  LDL.LU.64 R16, [R1+0x26b0] ;  /* 0x0026b00001107983 */ /* 0x008ee20000300a00 */
[----:B--2---:R-:W-:-:S02]  /*76260*/  IMAD.X R27, R21, 0x1, R0, P0 ;  /* 0x00000001151b7824 */ /* 0x004fc400000e0600 */
[----:B------:R-:W-:Y:S02]  /*76270*/  IMAD.X R23, R21, 0x1, R4, P2 ;  /* 0x0000000115177824 */ /* 0x000fe400010e0604 */
[----:B------:R-:W-:Y:S01]  /*76280*/  VIADD R19, R18, UR40 ;  /* 0x0000002812137c36 */ /* 0x000fe20008000000 */
[----:B------:R-:W-:Y:S04]  /*76290*/  STL [R1+0xd74], R27 ;  /* 0x000d741b01007387 */ /* 0x000fe80000100800 */
[----:B------:R-:W-:Y:S04]  /*762a0*/  STL.64 [R1+0x26a0], R4 ;  /* 0x0026a00401007387 */ /* 0x000fe80000100a00 */
[----:B------:R-:W-:Y:S01]  /*762b0*/  STL [R1+0xd84], R23 ;  /* 0x000d841701007387 */ /* 0x000fe20000100800 */
[----:B---3--:R-:W-:-:S03]  /*762c0*/  IADD3 R22, P2, PT, R19, R16, RZ ;  /* 0x0000001013167210 */ /* 0x008fc60007f5e0ff */
[----:B------:R1:W-:Y:S04]  /*762d0*/  STL.64 [R1+0x2678], R16 ;  /* 0x0026781001007387 */ /* 0x0003e80000100a00 */
[----:B-1----:R0:W2:Y:S01]  /*762e0*/  LDL.64 R16, [R1+0xda0] ;  /* 0x000da00001107983 */ /* 0x0020a20000100a00 */
[----:B------:R-:W-:Y:S02]  /*762f0*/  IADD3 R24, P4, PT, R18, R10, RZ ;  /* 0x0000000a12187210 */ /* 0x000fe40007f9e0ff */
[----:B------:R-:W-:Y:S02]  /*76300*/  SHF.R.S32.HI R20, RZ, 0x1f, R19 ;  /* 0x0000001fff147819 */ /* 0x000fe40000011413 */
[----:B----4-:R-:W-:Y:S01]  /*76310*/  IADD3 R26, P0, PT, R19, R8, RZ ;  /* 0x00000008131a7210 */ /* 0x010fe20007f1e0ff */
[----:B------:R-:W-:-:S02]  /*76320*/  IMAD.X R25, R21, 0x1, R14, P4 ;  /* 0x0000000115197824 */ /* 0x000fc400020e060e */
[----:B------:R-:W-:Y:S02]  /*76330*/  IMAD.X R29, R21, 0x1, R15, P3 ;  /* 0x00000001151d7824 */ /* 0x000fe400018e060f */
[----:B------:R-:W-:Y:S01]  /*76340*/  IMAD.X R27, R20, 0x1, R7, P0 ;  /* 0x00000001141b7824 */ /* 0x000fe200000e0607 */
[----:B------:R-:W-:Y:S04]  /*76350*/  STL.64 [R1+0xd90], R24 ;  /* 0x000d901801007387 */ /* 0x000fe80000100a00 */
[----:B------:R-:W-:Y:S04]  /*76360*/  STL.64 [R1+0x2670], R14 ;  /* 0x0026700e01007387 */ /* 0x000fe80000100a00 */
[----:B------:R-:W-:Y:S04]  /*76370*/  STL [R1+0x2684], R15 ;  /* 0x0026840f01007387 */ /* 0x000fe80000100800 */
[----:B------:R-:W-:Y:S01]  /*76380*/  STL [R1+0xd8c], R29 ;  /* 0x000d8c1d01007387 */ /* 0x000fe20000100800 */
[----:B------:R-:W-:Y:S01]  /*76390*/  IADD3 R4, P0, PT, R19, R10, RZ ;  /* 0x0000000a13047210 */ /* 0x000fe20007f1e0ff */
[----:B--2---:R-:W-:-:S05]  /*763a0*/  IMAD.X R17, R21, 0x1, R12, P1 ;  /* 0x0000000115117824 */ /* 0x004fca00008e060c */
[----:B------:R-:W-:Y:S04]  /*763b0*/  STL [R1+0xda4], R17 ;  /* 0x000da41101007387 */ /* 0x000fe80000100800 */
[----:B------:R-:W-:Y:S04]  /*763c0*/  STL.64 [R1+0x2688], R8 ;  /* 0x0026880801007387 */ /* 0x000fe80000100a00 */
[----:B------:R1:W-:Y:S04]  /*763d0*/  STL.64 [R1+0xd98], R26 ;  /* 0x000d981a01007387 */ /* 0x0003e80000100a00 */
[----:B-1----:R-:W2:Y:S04]  /*763e0*/  LDL.LU.64 R26, [R1+0x26a8] ;  /* 0x0026a800011a7983 */ /* 0x002ea80000300a00 */
[----:B------:R1:W-:Y:S04]  /*763f0*/  STL [R1+0xdc0], R4 ;  /* 0x000dc00401007387 */ /* 0x0003e80000100800 */
[----:B-1----:R-:W3:Y:S01]  /*76400*/  LDL.LU.64 R4, [R1+0x26a0] ;  /* 0x0026a00001047983 */ /* 0x002ee20000300a00 */
[----:B------:R-:W-:-:S05]  /*76410*/  IADD3 R24, P4, PT, R19, R2, RZ ;  /* 0x0000000213187210 */ /* 0x000fca0007f9e0ff */
[C---:B------:R-:W-:Y:S02]  /*76420*/  IMAD.X R25, R20.reuse, 0x1, R3, P4 ;  /* 0x0000000114197824 */ /* 0x040fe400020e0603 */
[----:B---3--:R-:W-:-:S05]  /*76430*/  IMAD.X R23, R20, 0x1, R5, P2 ;  /* 0x0000000114177824 */ /* 0x008fca00010e0605 */
[----:B------:R1:W-:Y:S04]  /*76440*/  STL.64 [R1+0xdb0], R22 ;  /* 0x000db01601007387 */ /* 0x0003e80000100a00 */
[----:B-1----:R-:W3:Y:S04]  /*76450*/  LDL.LU.64 R22, [R1+0x2698] ;  /* 0x0026980001167983 */ /* 0x002ee80000300a00 */
[----:B------:R1:W-:Y:S04]  /*76460*/  STL.64 [R1+0xda8], R24 ;  /* 0x000da81801007387 */ /* 0x0003e80000100a00 */
[----:B-1----:R-:W4:Y:S01]  /*76470*/  LDL.LU.64 R24, [R1+0x2690] ;  /* 0x0026900001187983 */ /* 0x002f220000300a00 */
[----:B------:R-:W-:-:S02]  /*76480*/  IADD3 R28, P3, PT, R19, R6, RZ ;  /* 0x00000006131c7210 */ /* 0x000fc40007f7e0ff */
[C---:B------:R-:W-:Y:S02]  /*76490*/  IADD3 R8, P2, PT, R19.reuse, R11, RZ ;  /* 0x0000000b13087210 */ /* 0x040fe40007f5e0ff */
[C---:B------:R-:W-:Y:S02]  /*764a0*/  IADD3 R14, P4, PT, R19.reuse, R13, RZ ;  /* 0x0000000d130e7210 */ /* 0x040fe40007f9e0ff */
[----:B------:R-:W-:Y:S01]  /*764b0*/  IADD3 R16, P1, PT, R19, R9, RZ ;  /* 0x0000000913107210 */ /* 0x000fe20007f3e0ff */
[----:B------:R-:W-:Y:S01]  /*764c0*/  IMAD.X R29, R20, 0x1, R0, P3 ;  /* 0x00000001141d7824 */ /* 0x000fe200018e0600 */
[----:B----4-:R1:W-:Y:S04]  /*764d0*/  STL.64 [R1+0x2658], R24 ;  /* 0x0026581801007387 */ /* 0x0103e80000100a00 */
[----:B------:R4:W-:Y:S01]  /*764e0*/  STL [R1+0xdd8], R8 ;  /* 0x000dd80801007387 */ /* 0x0009e20000100800 */
[----:B-1----:R-:W-:-:S02]  /*764f0*/  IMAD.MOV.U32 R24, RZ, RZ, R8 ;  /* 0x000000ffff187224 */ /* 0x002fc400078e0008 */
[----:B------:R-:W-:Y:S02]  /*76500*/  IMAD.MOV.U32 R25, RZ, RZ, R9 ;  /* 0x000000ffff197224 */ /* 0x000fe400078e0009 */
[----:B----4-:R-:W4:Y:S04]  /*76510*/  LDL.LU.64 R8, [R1+0x2688] ;  /* 0x0026880001087983 */ /* 0x010f280000300a00 */
[----:B------:R-:W-:Y:S04]  /*76520*/  STL [R1+0xde8], R14 ;  /* 0x000de80e01007387 */ /* 0x000fe80000100800 */
[----:B------:R0:W2:Y:S04]  /*76530*/  LDL.LU R15, [R1+0x2684] ;  /* 0x00268400010f7983 */ /* 0x0000a80000300800 */
[----:B------:R1:W-:Y:S04]  /*76540*/  STL.64 [R1+0xdb8], R28 ;  /* 0x000db81c01007387 */ /* 0x0003e80000100a00 */
[----:B-1----:R-:W2:Y:S01]  /*76550*/  LDL.LU R29, [R1+0x2680] ;  /* 0x00268000011d7983 */ /* 0x002ea20000300800 */
[----:B------:R-:W-:-:S02]  /*76560*/  IMAD.X R17, R20, 0x1, R4, P1 ;  /* 0x0000000114117824 */ /* 0x000fc400008e0604 */
[----:B------:R-:W-:Y:S01]  /*76570*/  VIADD R18, R19, UR38 ;  /* 0x0000002613127c36 */ /* 0x000fe20008000000 */
[----:B--2---:R-:W-:Y:S04]  /*76580*/  STL [R1+0x2640], R29 ;  /* 0x0026401d01007387 */ /* 0x004fe80000100800 */
[----:B------:R1:W-:Y:S04]  /*76590*/  STL.64 [R1+0xdc8], R16 ;  /* 0x000dc81001007387 */ /* 0x0003e80000100a00 */
[----:B-1----:R-:W2:Y:S04]  /*765a0*/  LDL.LU.64 R16, [R1+0x2678] ;  /* 0x0026780001107983 */ /* 0x002ea80000300a00 */
[----:B---3--:R1:W-:Y:S04]  /*765b0*/  STL.64 [R1+0x2668], R22 ;  /* 0x0026681601007387 */ /* 0x0083e80000100a00 */
[----:B-1----:R0:W3:Y:S01]  /*765c0*/  LDL.64 R22, [R1+0xdc0] ;  /* 0x000dc00001167983 */ /* 0x0020e20000100a00 */
[----:B--2---:R-:W-:-:S05]  /*765d0*/  IADD3 R14, P1, PT, R18, R16, RZ ;  /* 0x00000010120e7210 */ /* 0x004fca0007f3e0ff */
[----:B------:R1:W-:Y:S04]  /*765e0*/  STL [R1+0xe00], R14 ;  /* 0x000e000e01007387 */ /* 0x0003e80000100800 */
[----:B-1----:R-:W3:Y:S04]  /*765f0*/  LDL.LU.64 R14, [R1+0x2670] ;  /* 0x00267000010e7983 */ /* 0x002ee80000300a00 */
[----:B------:R1:W-:Y:S04]  /*76600*/  STL.64 [R1+0x2650], R16 ;  /* 0x0026501001007387 */ /* 0x0003e80000100a00 */
[----:B-1----:R0:W2:Y:S01]  /*76610*/  LDL.64 R16, [R1+0xde8] ;  /* 0x000de80001107983 */ /* 0x0020a20000100a00 */
[----:B------:R-:W-:-:S02]  /*76620*/  SHF.R.S32.HI R21, RZ, 0x1f, R18 ;  /* 0x0000001fff157819 */ /* 0x000fc40000011412 */
[----:B----4-:R-:W-:-:S05]  /*76630*/  IADD3 R28, P3, PT, R18, R8, RZ ;  /* 0x00000008121c7210 */ /* 0x010fca0007f7e0ff */
[----:B------:R-:W-:Y:S02]  /*76640*/  IMAD.X R29, R21, 0x1, R7, P3 ;  /* 0x00000001151d7824 */ /* 0x000fe400018e0607 */
[C---:B---3--:R-:W-:Y:S02]  /*76650*/  IMAD.X R23, R20.reuse, 0x1, R14, P0 ;  /* 0x0000000114177824 */ /* 0x048fe400000e060e */
[----:B------:R-:W-:-:S03]  /*76660*/  IMAD.X R25, R20, 0x1, R15, P2 ;  /* 0x0000000114197824 */ /* 0x000fc600010e060f */
[----:B------:R-:W-:Y:S04]  /*76670*/  STL [R1+0xdc4], R23 ;  /* 0x000dc41701007387 */ /* 0x000fe80000100800 */
[----:B------:R-:W-:Y:S04]  /*76680*/  STL.64 [R1+0x2648], R14 ;  /* 0x0026480e01007387 */ /* 0x000fe80000100a00 */
[----:B------:R-:W-:Y:S04]  /*76690*/  STL [R1+0x2660], R15 ;  /* 0x0026600f01007387 */ /* 0x000fe80000100800 */
[----:B------:R-:W-:Y:S01]  /*766a0*/  STL [R1+0xddc], R25 ;  /* 0x000ddc1901007387 */ /* 0x000fe20000100800 */
[----:B--2---:R-:W-:Y:S01]  /*766b0*/  IMAD.X R17, R20, 0x1, R12, P4 ;  /* 0x0000000114117824 */ /* 0x004fe200020e060c */
[----:B------:R-:W-:-:S04]  /*766c0*/  IADD3 R24, P2, PT, R18, R6, RZ ;  /* 0x0000000612187210 */ /* 0x000fc80007f5e0ff */
[----:B------:R-:W-:Y:S04]  /*766d0*/  STL [R1+0xdec], R17 ;  /* 0x000dec1101007387 */ /* 0x000fe80000100800 */
[----:B------:R1:W-:Y:S04]  /*766e0*/  STL.64 [R1+0x2630], R6 ;  /* 0x0026300601007387 */ /* 0x0003e80000100a00 */
[----:B-1----:R0:W2:Y:S01]  /*766f0*/  LDL.64 R6, [R1+0xe00] ;  /* 0x000e000001067983 */ /* 0x0020a20000100a00 */
[----:B------:R-:W-:-:S03]  /*76700*/  IADD3 R22, P0, PT, R18, R2, RZ ;  /* 0x0000000212167210 */ /* 0x000fc60007f1e0ff */
[----:B------:R-:W-:Y:S04]  /*76710*/  STL.64 [R1+0xde0], R28 ;  /* 0x000de01c01007387 */ /* 0x000fe80000100a00 */
[----:B------:R-:W-:Y:S01]  /*76720*/  STL.64 [R1+0x2638], R26 ;  /* 0x0026381a01007387 */ /* 0x000fe20000100a00 */
[C---:B------:R-:W-:Y:S01]  /*76730*/  IMAD.X R23, R21.reuse, 0x1, R3, P0 ;  /* 0x0000000115177824 */ /* 0x040fe200000e0603 */
[----:B------:R-:W-:Y:S01]  /*76740*/  IADD3 R14, P0, PT, R18, R13, RZ ;  /* 0x0000000d120e7210 */ /* 0x000fe20007f1e0ff */
[C---:B------:R-:W-:Y:S02]  /*76750*/  IMAD.X R25, R21.reuse, 0x1, R0, P2 ;  /* 0x0000000115197824 */ /* 0x040fe400010e0600 */
[----:B--2---:R-:W-:-:S05]  /*76760*/  IMAD.X R7, R21, 0x1, R5, P1 ;  /* 0x0000000115077824 */ /* 0x004fca00008e0605 */
[----:B------:R-:W-:Y:S04]  /*76770*/  STL [R1+0xe04], R7 ;  /* 0x000e040701007387 */ /* 0x000fe80000100800 */
[----:B------:R1:W-:Y:S04]  /*76780*/  STL.64 [R1+0xdf8], R22 ;  /* 0x000df81601007387 */ /* 0x0003e80000100a00 */
[----:B-1----:R-:W2:Y:S04]  /*76790*/  LDL.LU.64 R22, [R1+0x2668] ;  /* 0x0026680001167983 */ /* 0x002ea80000300a00 */
[----:B------:R-:W-:Y:S04]  /*767a0*/  STL [R1+0xe08], R14 ;  /* 0x000e080e01007387 */ /* 0x000fe80000100800 */
[----:B------:R0:W3:Y:S04]  /*767b0*/  LDL.LU R15, [R1+0x2660] ;  /* 0x00266000010f7983 */ /* 0x0000e80000300800 */
[----:B------:R1:W-:Y:S04]  /*767c0*/  STL.64 [R1+0xdf0], R24 ;  /* 0x000df01801007387 */ /* 0x0003e80000100a00 */
[----:B-1----:R-:W4:Y:S01]  /*767d0*/  LDL.LU.64 R24, [R1+0x2658] ;  /* 0x0026580001187983 */ /* 0x002f220000300a00 */
[----:B------:R-:W-:-:S05]  /*767e0*/  IADD3 R16, P4, PT, R18, R9, RZ ;  /* 0x0000000912107210 */ /* 0x000fca0007f9e0ff */
[----:B------:R-:W-:Y:S01]  /*767f0*/  IMAD.X R17, R21, 0x1, R4, P4 ;  /* 0x0000000115117824 */ /* 0x000fe200020e0604 */
[----:B----4-:R-:W-:Y:S04]  /*76800*/  STL.64 [R1+0x2608], R24 ;  /* 0x0026081801007387 */ /* 0x010fe80000100a00 */
[----:B------:R1:W-:Y:S04]  /*76810*/  STL.64 [R1+0xe20], R16 ;  /* 0x000e201001007387 */ /* 0x0003e80000100a00 */
[----:B-1----:R-:W4:Y:S01]  /*76820*/  LDL.LU.64 R16, [R1+0x2650] ;  /* 0x0026500001107983 */ /* 0x002f220000300a00 */
[----:B------:R-:W-:-:S05]  /*76830*/  VIADD R19, R18, UR42 ;  /* 0x0000002a12137c36 */ /* 0x000fca0008000000 */
[----:B----4-:R-:W-:-:S05]  /*76840*/  IADD3 R14, P4, PT, R19, R16, RZ ;  /* 0x00000010130e7210 */ /* 0x010fca0007f9e0ff */
[----:B------:R3:W-:Y:S04]  /*76850*/  STL [R1+0xe40], R14 ;  /* 0x000e400e01007387 */ /* 0x0007e80000100800 */
[----:B---3--:R-:W3:Y:S01]  /*76860*/  LDL.LU.64 R14, [R1+0x2648] ;  /* 0x00264800010e7983 */ /* 0x008ee20000300a00 */
[----:B------:R-:W-:-:S03]  /*76870*/  IADD3 R28, P3, PT, R18, R10, RZ ;  /* 0x0000000a121c7210 */ /* 0x000fc60007f7e0ff */
[----:B------:R1:W-:Y:S04]  /*76880*/  STL.64 [R1+0x2618], R16 ;  /* 0x0026181001007387 */ /* 0x0003e80000100a00 */
[----:B-1----:R0:W4:Y:S01]  /*76890*/  LDL.64 R16, [R1+0xe08] ;  /* 0x000e080001107983 */ /* 0x0021220000100a00 */
[----:B---3--:R-:W-:-:S05]  /*768a0*/  IMAD.X R29, R21, 0x1, R14, P3 ;  /* 0x00000001151d7824 */ /* 0x008fca00018e060e */
[----:B------:R1:W-:Y:S04]  /*768b0*/  STL.64 [R1+0xe18], R28 ;  /* 0x000e181c01007387 */ /* 0x0003e80000100a00 */
[----:B-1----:R-:W3:Y:S01]  /*768c0*/  LDL.LU R29, [R1+0x2640] ;  /* 0x00264000011d7983 */ /* 0x002ee20000300800 */
[----:B------:R-:W-:Y:S02]  /*768d0*/  IADD3 R6, P1, PT, R18, R11, RZ ;  /* 0x0000000b12067210 */ /* 0x000fe40007f3e0ff */
[----:B------:R-:W-:-:S03]  /*768e0*/  IADD3 R26, P3, PT, R19, R2, RZ ;  /* 0x00000002131a7210 */ /* 0x000fc60007f7e0ff */
[----:B------:R-:W-:Y:S01]  /*768f0*/  IMAD.X R7, R21, 0x1, R15, P1 ;  /* 0x0000000115077824 */ /* 0x000fe200008e060f */
[----:B---3--:R1:W-:Y:S04]  /*76900*/  STL [R1+0x25fc], R29 ;  /* 0x0025fc1d01007387 */ /* 0x0083e80000100800 */
[----:B-1----:R0:W3:Y:S04]  /*76910*/  LDL.64 R28, [R1+0xe40] ;  /* 0x000e4000011c7983 */ /* 0x0020e80000100a00 */
[----:B------:R1:W-:Y:S04]  /*76920*/  STL [R1+0xe38], R26 ;  /* 0x000e381a01007387 */ /* 0x0003e80000100800 */
[----:B-1----:R-:W2:Y:S04]  /*76930*/  LDL.LU.64 R26, [R1+0x2638] ;  /* 0x00263800011a7983 */ /* 0x002ea80000300a00 */
[----:B------:R1:W-:Y:S04]  /*76940*/  STL.64 [R1+0xe10], R6 ;  /* 0x000e100601007387 */ /* 0x0003e80000100a00 */
[----:B-1----:R-:W2:Y:S04]  /*76950*/  LDL.LU.64 R6, [R1+0x2630] ;  /* 0x0026300001067983 */ /* 0x002ea80000300a00 */
[----:B------:R2:W-:Y:S04]  /*76960*/  STL.64 [R1+0x2610], R14 ;  /* 0x0026100e01007387 */ /* 0x0005e80000100a00 */
[----:B------:R-:W-:Y:S04]  /*76970*/  STL [R1+0x2620], R15 ;  /* 0x0026200f01007387 */ /* 0x000fe80000100800 */
[----:B------:R-:W-:Y:S01]  /*76980*/  STL [R1+0x2624], R15 ;  /* 0x0026240f01007387 */ /* 0x000fe20000100800 */
[----:B--2---:R-:W-:-:S05]  /*76990*/  IADD3 R14, P1, PT, R19, R6, RZ ;  /* 0x00000006130e7210 */ /* 0x004fca0007f3e0ff */
[----:B------:R-:W-:Y:S04]  /*769a0*/  STL [R1+0x2628], R14 ;  /* 0x0026280e01007387 */ /* 0x000fe80000100800 */
[----:B------:R1:W-:Y:S04]  /*769b0*/  STL [R1+0x262c], R15 ;  /* 0x00262c0f01007387 */ /* 0x0003e80000100800 */
[----:B-1----:R0:W2:Y:S01]  /*769c0*/  LDL.64 R14, [R1+0xe38] ;  /* 0x000e3800010e7983 */ /* 0x0020a20000100a00 */
[----:B------:R-:W-:Y:S02]  /*769d0*/  SHF.R.S32.HI R20, RZ, 0x1f, R19 ;  /* 0x0000001fff147819 */ /* 0x000fe40000011413 */
[----:B------:R-:W-:Y:S01]  /*769e0*/  IADD3 R24, P2, PT, R19, R8, RZ ;  /* 0x0000000813187210 */ /* 0x000fe20007f5e0ff */
[----:B----4-:R-:W-:-:S02]  /*769f0*/  IMAD.X R17, R21, 0x1, R12, P0 ;  /* 0x0000000115117824 */ /* 0x010fc400000e060c */
[C---:B---3--:R-:W-:Y:S02]  /*76a00*/  IMAD.X R29, R20.reuse, 0x1, R5, P4 ;  /* 0x00000001141d7824 */ /* 0x048fe400020e0605 */
[C---:B------:R-:W-:Y:S01]  /*76a10*/  IMAD.X R25, R20.reuse, 0x1, R7, P2 ;  /* 0x0000000114197824 */ /* 0x040fe200010e0607 */
[----:B------:R-:W-:Y:S04]  /*76a20*/  STL [R1+0xe0c], R17 ;  /* 0x000e0c1101007387 */ /* 0x000fe80000100800 */
[----:B------:R-:W-:Y:S04]  /*76a30*/  STL.64 [R1+0x2600], R6 ;  /* 0x0026000601007387 */ /* 0x000fe80000100a00 */
[----:B------:R-:W-:Y:S04]  /*76a40*/  STL.64 [R1+0xe28], R24 ;  /* 0x000e281801007387 */ /* 0x000fe80000100a00 */
[----:B------:R-:W-:Y:S01]  /*76a50*/  STL [R1+0xe44], R29 ;  /* 0x000e441d01007387 */ /* 0x000fe20000100800 */
[----:B--2---:R-:W-:Y:S01]  /*76a60*/  IMAD.X R15, R20, 0x1, R3, P3 ;  /* 0x00000001140f7824 */ /* 0x004fe200018e0603 */
[----:B------:R-:W-:-:S04]  /*76a70*/  IADD3 R14, P3, PT, R19, R13, RZ ;  /* 0x0000000d130e7210 */ /* 0x000fc80007f7e0ff */
[----:B------:R1:W-:Y:S04]  /*76a80*/  STL [R1+0xe3c], R15 ;  /* 0x000e3c0f01007387 */ /* 0x0003e80000100800 */
[----:B-1----:R0:W2:Y:S04]  /*76a90*/  LDL.LU R15, [R1+0x262c] ;  /* 0x00262c00010f7983 */ /* 0x0020a80000300800 */
[----:B------:R1:W-:Y:S04]  /*76aa0*/  STL [R1+0xe50], R14 ;  /* 0x000e500e01007387 */ /* 0x0003e80000100800 */
[----:B-1----:R-:W3:Y:S01]  /*76ab0*/  LDL.LU R14, [R1+0x2628] ;  /* 0x00262800010e7983 */ /* 0x002ee20000300800 */
[----:B--2---:R-:W-:-:S05]  /*76ac0*/  IMAD.X R15, R20, 0x1, R0, P1 ;  /* 0x00000001140f7824 */ /* 0x004fca00008e0600 */
[----:B---3--:R1:W-:Y:S04]  /*76ad0*/  STL.64 [R1+0xe30], R14 ;  /* 0x000e300e01007387 */ /* 0x0083e80000100a00 */
[----:B-1----:R0:W2:Y:S01]  /*76ae0*/  LDL.LU R15, [R1+0x2624] ;  /* 0x00262400010f7983 */ /* 0x0020a20000300800 */
[C---:B------:R-:W-:Y:S01]  /*76af0*/  VIADD R18, R19.reuse, UR4 ;  /* 0x0000000413127c36 */ /* 0x040fe20008000000 */
[C---:B------:R-:W-:Y:S02]  /*76b00*/  IADD3 R16, P0, PT, R19.reuse, R9, RZ ;  /* 0x0000000913107210 */ /* 0x040fe40007f1e0ff */
[C---:B------:R-:W-:Y:S02]  /*76b10*/  IADD3 R24, P2, PT, R19.reuse, R10, RZ ;  /* 0x0000000a13187210 */ /* 0x040fe40007f5e0ff */
[----:B------:R-:W-:Y:S01]  /*76b20*/  IADD3 R28, P4, PT, R19, R11, RZ ;  /* 0x0000000b131c7210 */ /* 0x000fe20007f9e0ff */
[----:B------:R-:W1:Y:S01]  /*76b30*/  LDCU UR4, c[0x0][0x398] ;  /* 0x00007300ff0477ac */ /* 0x000e620008000800 */
[----:B------:R-:W-:Y:S01]  /*76b40*/  IADD3 R14, P1, PT, R18, R8, RZ ;  /* 0x00000008120e7210 */ /* 0x000fe20007f3e0ff */
[----:B------:R-:W-:-:S04]  /*76b50*/  IMAD.X R17, R20, 0x1, R4, P0 ;  /* 0x0000000114117824 */ /* 0x000fc800000e0604 */
[----:B------:R-:W-:Y:S04]  /*76b60*/  STL [R1+0xe48], R14 ;  /* 0x000e480e01007387 */ /* 0x000fe80000100800 */
[----:B--2---:R0:W2:Y:S04]  /*76b70*/  LDL.LU R15, [R1+0x2620] ;  /* 0x00262000010f7983 */ /* 0x0040a80000300800 */
[----:B------:R3:W-:Y:S04]  /*76b80*/  STL.64 [R1+0xe68], R16 ;  /* 0x000e681001007387 */ /* 0x0007e80000100a00 */
[----:B---3--:R-:W3:Y:S02]  /*76b90*/  LDL.LU.64 R16, [R1+0x2618] ;  /* 0x0026180001107983 */ /* 0x008ee40000300a00 */
[----:B---3--:R-:W-:-:S05]  /*76ba0*/  IADD3 R14, P0, PT, R18, R16, RZ ;  /* 0x00000010120e7210 */ /* 0x008fca0007f1e0ff */
[----:B------:R2:W-:Y:S04]  /*76bb0*/  STL [R1+0xe80], R14 ;  /* 0x000e800e01007387 */ /* 0x0005e80000100800 */
[----:B--2---:R-:W2:Y:S04]  /*76bc0*/  LDL.LU.64 R14, [R1+0x2610] ;  /* 0x00261000010e7983 */ /* 0x004ea80000300a00 */
[----:B------:R3:W-:Y:S04]  /*76bd0*/  STL.64 [R1+0x25e8], R16 ;  /* 0x0025e81001007387 */ /* 0x0007e80000100a00 */
[----:B---3--:R0:W3:Y:S01]  /*76be0*/  LDL.64 R16, [R1+0xe50] ;  /* 0x000e500001107983 */ /* 0x0080e20000100a00 */
[----:B--2---:R-:W-:-:S05]  /*76bf0*/  IMAD.X R25, R20, 0x1, R14, P2 ;  /* 0x0000000114197824 */ /* 0x004fca00010e060e */
[----:B------:R2:W-:Y:S04]  /*76c00*/  STL.64 [R1+0xe60], R24 ;  /* 0x000e601801007387 */ /* 0x0005e80000100a00 */
[----:B--2---:R-:W2:Y:S01]  /*76c10*/  LDL.LU.64 R24, [R1+0x2608] ;  /* 0x0026080001187983 */ /* 0x004ea20000300a00 */
[----:B------:R-:W-:Y:S01]  /*76c20*/  IADD3 R6, P2, PT, R18, R2, RZ ;  /* 0x0000000212067210 */ /* 0x000fe20007f5e0ff */
[C---:B------:R-:W-:Y:S02]  /*76c30*/  IMAD.X R29, R20.reuse, 0x1, R15, P4 ;  /* 0x00000001141d7824 */ /* 0x040fe400020e060f */
[----:B--2---:R2:W-:Y:S04]  /*76c40*/  STL.64 [R1+0x25e0], R24 ;  /* 0x0025e01801007387 */ /* 0x0045e80000100a00 */
[----:B--2---:R0:W2:Y:S04]  /*76c50*/  LDL.64 R24, [R1+0xe48] ;  /* 0x000e480001187983 */ /* 0x0040a80000100a00 */
[----:B------:R4:W-:Y:S04]  /*76c60*/  STL [R1+0xe78], R6 ;  /* 0x000e780601007387 */ /* 0x0009e80000100800 */
[----:B----4-:R-:W4:Y:S04]  /*76c70*/  LDL.LU.64 R6, [R1+0x2600] ;  /* 0x0026000001067983 */ /* 0x010f280000300a00 */
[----:B------:R0:W-:Y:S04]  /*76c80*/  STL.64 [R1+0xe58], R28 ;  /* 0x000e581c01007387 */ /* 0x0001e80000100a00 */
[----:B0-----:R-:W2:Y:S04]  /*76c90*/  LDL.LU R29, [R1+0x25fc] ;  /* 0x0025fc00011d7983 */ /* 0x001ea80000300800 */
[----:B------:R-:W-:Y:S01]  /*76ca0*/  STL.64 [R1+0x25f0], R14 ;  /* 0x0025f00e01007387 */ /* 0x000fe20000100a00 */
[----:B---3--:R-:W-:Y:S01]  /*76cb0*/  IMAD.X R17, R20, 0x1, R12, P3 ;  /* 0x0000000114117824 */ /* 0x008fe200018e060c */
[----:B------:R-:W-:-:S02]  /*76cc0*/  SHF.R.S32.HI R19, RZ, 0x1f, R18 ;  /* 0x0000001fff137819 */ /* 0x000fc40000011412 */
[----:B------:R0:W-:Y:S04]  /*76cd0*/  STL [R1+0x25f8], R15 ;  /* 0x0025f80f01007387 */ /* 0x0001e80000100800 */
[----:B0-----:R0:W3:Y:S01]  /*76ce0*/  LDL.64 R14, [R1+0xe78] ;  /* 0x000e7800010e7983 */ /* 0x0010e20000100a00 */
[----:B----4-:R-:W-:Y:S01]  /*76cf0*/  IADD3 R28, P4, PT, R18, R6, RZ ;  /* 0x00000006121c7210 */ /* 0x010fe20007f9e0ff */
[C---:B--2---:R-:W-:Y:S02]  /*76d00*/  IMAD.X R25, R19.reuse, 0x1, R7, P1 ;  /* 0x0000000113197824 */ /* 0x044fe400008e0607 */
[----:B------:R-:W-:Y:S04]  /*76d10*/  STL [R1+0x25c8], R29 ;  /* 0x0025c81d01007387 */ /* 0x000fe80000100800 */
[----:B------:R-:W-:Y:S04]  /*76d20*/  STL [R1+0x25cc], R29 ;  /* 0x0025cc1d01007387 */ /* 0x000fe80000100800 */
[----:B------:R-:W-:Y:S04]  /*76d30*/  STL [R1+0xe54], R17 ;  /* 0x000e541101007387 */ /* 0x000fe80000100800 */
[----:B------:R2:W-:Y:S04]  /*76d40*/  STL.64 [R1+0x25d8], R6 ;  /* 0x0025d80601007387 */ /* 0x0005e80000100a00 */
[----:B--2---:R0:W2:Y:S01]  /*76d50*/  LDL.64 R6, [R1+0xe80] ;  /* 0x000e800001067983 */ /* 0x0040a20000100a00 */
[----:B---3--:R-:W-:-:S03]  /*76d60*/  IMAD.X R15, R19, 0x1, R3, P2 ;  /* 0x00000001130f7824 */ /* 0x008fc600010e0603 */
[----:B------:R-:W-:Y:S04]  /*76d70*/  STL [R1+0xe4c], R25 ;  /* 0x000e4c1901007387 */ /* 0x000fe80000100800 */
[----:B------:R-:W-:Y:S04]  /*76d80*/  STL.64 [R1+0x25c0], R26 ;  /* 0x0025c01a01007387 */ /* 0x000fe80000100a00 */
[----:B------:R-:W-:Y:S01]  /*76d90*/  STL.64 [R1+0x25d0], R22 ;  /* 0x0025d01601007387 */ /* 0x000fe20000100a00 */
[----:B--2---:R-:W-:-:S05]  /*76da0*/  IMAD.X R7, R19, 0x1, R5, P0 ;  /* 0x0000000113077824 */ /* 0x004fca00000e0605 */
[----:B------:R-:W-:Y:S04]  /*76db0*/  STL [R1+0xe84], R7 ;  /* 0x000e840701007387 */ /* 0x000fe80000100800 */
[----:B------:R2:W-:Y:S04]  /*76dc0*/  STL [R1+0xe7c], R15 ;  /* 0x000e7c0f01007387 */ /* 0x0005e80000100800 */
[----:B--2---:R0:W2:Y:S01]  /*76dd0*/  LDL.LU R15, [R1+0x25f8] ;  /* 0x0025f800010f7983 */ /* 0x0040a20000300800 */
[C---:B------:R-:W-:Y:S02]  /*76de0*/  IADD3 R16, P3, PT, R18.reuse, R9, RZ ;  /* 0x0000000912107210 */ /* 0x040fe40007f7e0ff */
[----:B------:R-:W-:Y:S01]  /*76df0*/  IADD3 R14, P2, PT, R18, R13, RZ ;  /* 0x0000000d120e7210 */ /* 0x000fe20007f5e0ff */
[----:B------:R-:W-:-:S02]  /*76e00*/  IMAD.X R29, R19, 0x1, R0, P4 ;  /* 0x00000001131d7824 */ /* 0x000fc400020e0600 */
[C---:B------:R-:W-:Y:S02]  /*76e10*/  IMAD.X R17, R19.reuse, 0x1, R4, P3 ;  /* 0x0000000113117824 */ /* 0x040fe400018e0604 */
[----:B------:R2:W-:Y:S04]  /*76e20*/  STL [R1+0xea8], R14 ;  /* 0x000ea80e01007387 */ /* 0x0005e80000100800 */
[----:B--2---:R-:W2:Y:S04]  /*76e30*/  LDL.LU.64 R14, [R1+0x25f0] ;  /* 0x0025f000010e7983 */ /* 0x004ea80000300a00 */
[----:B------:R-:W-:Y:S04]  /*76e40*/  STL.64 [R1+0xe90], R28 ;  /* 0x000e901c01007387 */ /* 0x000fe80000100a00 */
[----:B------:R3:W-:Y:S04]  /*76e50*/  STL.64 [R1+0xe88], R16 ;  /* 0x000e881001007387 */ /* 0x0007e80000100a00 */
[----:B---3--:R-:W3:Y:S01]  /*76e60*/  LDL.LU.64 R16, [R1+0x25e8] ;  /* 0x0025e80001107983 */ /* 0x008ee20000300a00 */
[C---:B------:R-:W-:Y:S01]  /*76e70*/  IADD3 R24, P1, PT, R18.reuse, R10, RZ ;  /* 0x0000000a12187210 */ /* 0x040fe20007f3e0ff */
[C---:B------:R-:W-:Y:S01]  /*76e80*/  VIADD R21, R18.reuse, UR5 ;  /* 0x0000000512157c36 */ /* 0x040fe20008000000 */
[----:B------:R-:W-:Y:S01]  /*76e90*/  IADD3 R6, P0, PT, R18, R11, RZ ;  /* 0x0000000b12067210 */ /* 0x000fe20007f1e0ff */
[----:B------:R-:W4:Y:S02]  /*76ea0*/  LDCU UR5, c[0x0][0x398] ;  /* 0x00007300ff0577ac */ /* 0x000f240008000800 */
[----:B--2---:R-:W-:Y:S01]  /*76eb0*/  IMAD.X R25, R19, 0x1, R14, P1 ;  /* 0x0000000113197824 */ /* 0x004fe200008e060e */
[----:B---3--:R-:W-:Y:S01]  /*76ec0*/  IADD3 R26, P3, PT, R21, R16, RZ ;  /* 0x00000010151a7210 */ /* 0x008fe20007f7e0ff */
[----:B------:R2:W-:Y:S04]  /*76ed0*/  STL.64 [R1+0x25b8], R16 ;  /* 0x0025b81001007387 */ /* 0x0005e80000100a00 */
[----:B--2---:R0:W2:Y:S04]  /*76ee0*/  LDL.64 R16, [R1+0xea8] ;  /* 0x000ea80001107983 */ /* 0x0040a80000100a00 */
[----:B------:R3:W-:Y:S04]  /*76ef0*/  STL.64 [R1+0xea0], R24 ;  /* 0x000ea01801007387 */ /* 0x0007e80000100a00 */
[----:B---3--:R-:W3:Y:S01]  /*76f00*/  LDL.LU.64 R24, [R1+0x25e0] ;  /* 0x0025e00001187983 */ /* 0x008ee20000300a00 */
[----:B------:R-:W-:-:S03]  /*76f10*/  IMAD.X R7, R19, 0x1, R15, P0 ;  /* 0x0000000113077824 */ /* 0x000fc600000e060f */
[----:B------:R-:W-:Y:S04]  /*76f20*/  STL [R1+0xeb8], R26 ;  /* 0x000eb81a01007387 */ /* 0x000fe80000100800 */
[----:B---3--:R-:W-:Y:S04]  /*76f30*/  STL.64 [R1+0x25b0], R24 ;  /* 0x0025b01801007387 */ /* 0x008fe80000100a00 */
[----:B------:R3:W-:Y:S04]  /*76f40*/  STL.64 [R1+0xe98], R6 ;  /* 0x000e980601007387 */ /* 0x0007e80000100a00 */
[----:B---3--:R-:W3:Y:S01]  /*76f50*/  LDL.LU.64 R6, [R1+0x25d8] ;  /* 0x0025d80001067983 */ /* 0x008ee20000300a00 */
[----:B------:R-:W-:-:S02]  /*76f60*/  SHF.R.S32.HI R20, RZ, 0x1f, R21 ;  /* 0x0000001fff147819 */ /* 0x000fc40000011415 */
[----:B------:R-:W-:Y:S01]  /*76f70*/  IADD3 R28, P4, PT, R21, R8, RZ ;  /* 0x00000008151c7210 */ /* 0x000fe20007f9e0ff */
[----:B--2---:R-:W-:Y:S01]  /*76f80*/  IMAD.X R17, R19, 0x1, R12, P2 ;  /* 0x0000000113117824 */ /* 0x004fe200010e060c */
[----:B---3--:R-:W-:-:S03]  /*76f90*/  IADD3 R22, P0, PT, R21, R6, RZ ;  /* 0x0000000615167210 */ /* 0x008fc60007f1e0ff */
[----:B------:R-:W-:Y:S02]  /*76fa0*/  IMAD.X R29, R20, 0x1, R7, P4 ;  /* 0x00000001141d7824 */ /* 0x000fe400020e0607 */
[----:B------:R2:W-:Y:S04]  /*76fb0*/  STL [R1+0xed8], R22 ;  /* 0x000ed81601007387 */ /* 0x0005e80000100800 */
[----:B--2---:R-:W2:Y:S04]  /*76fc0*/  LDL.LU.64 R22, [R1+0x25d0] ;  /* 0x0025d00001167983 */ /* 0x004ea80000300a00 */
[----:B------:R-:W-:Y:S04]  /*76fd0*/  STL [R1+0xeac], R17 ;  /* 0x000eac1101007387 */ /* 0x000fe80000100800 */
[----:B------:R3:W-:Y:S04]  /*76fe0*/  STL.64 [R1+0xec0], R28 ;  /* 0x000ec01c01007387 */ /* 0x0007e80000100a00 */
[----:B---3--:R0:W3:Y:S01]  /*76ff0*/  LDL.LU R29, [R1+0x25cc] ;  /* 0x0025cc00011d7983 */ /* 0x0080e20000300800 */
[----:B------:R-:W-:-:S05]  /*77000*/  IADD3 R28, P4, PT, R21, R10, RZ ;  /* 0x0000000a151c7210 */ /* 0x000fca0007f9e0ff */
[----:B------:R-:W-:Y:S04]  /*77010*/  STL [R1+0xee0], R28 ;  /* 0x000ee01c01007387 */ /* 0x000fe80000100800 */
[----:B---3--:R-:W3:Y:S01]  /*77020*/  LDL.LU R29, [R1+0x25c8] ;  /* 0x0025c800011d7983 */ /* 0x008ee20000300800 */
[----:B------:R-:W-:Y:S02]  /*77030*/  IMAD.MOV.U32 R24, RZ, RZ, R26 ;  /* 0x000000ffff187224 */ /* 0x000fe400078e001a */
[----:B------:R-:W-:Y:S01]  /*77040*/  IMAD.MOV.U32 R25, RZ, RZ, R27 ;  /* 0x000000ffff197224 */ /* 0x000fe200078e001b */
[C---:B------:R-:W-:Y:S01]  /*77050*/  IADD3 R26, P1, PT, R21.reuse, R2, RZ ;  /* 0x00000002151a7210 */ /* 0x040fe20007f3e0ff */
[----:B------:R-:W-:Y:S01]  /*77060*/  IMAD.X R25, R20, 0x1, R5, P3 ;  /* 0x0000000114197824 */ /* 0x000fe200018e0605 */
[----:B------:R-:W-:-:S03]  /*77070*/  IADD3 R24, P3, PT, R21, R11, RZ ;  /* 0x0000000b15187210 */ /* 0x000fc60007f7e0ff */
[----:B------:R-:W-:Y:S01]  /*77080*/  IMAD.X R27, R20, 0x1, R3, P1 ;  /* 0x00000001141b7824 */ /* 0x000fe200008e0603 */
[----:B---3--:R-:W-:Y:S04]  /*77090*/  STL [R1+0x2588], R29 ;  /* 0x0025881d01007387 */ /* 0x008fe80000100800 */
[----:B------:R-:W-:Y:S04]  /*770a0*/  STL [R1+0xebc], R25 ;  /* 0x000ebc1901007387 */ /* 0x000fe80000100800 */
[----:B------:R3:W-:Y:S04]  /*770b0*/  STL.64 [R1+0x25a8], R10 ;  /* 0x0025a80a01007387 */ /* 0x0007e80000100a00 */
[----:B---3--:R0:W3:Y:S04]  /*770c0*/  LDL.64 R10, [R1+0xed8] ;  /* 0x000ed800010a7983 */ /* 0x0080e80000100a00 */
[----:B------:R0:W-:Y:S04]  /*770d0*/  STL.64 [R1+0xec8], R26 ;  /* 0x000ec81a01007387 */ /* 0x0001e80000100a00 */
[----:B0-----:R-:W2:Y:S01]  /*770e0*/  LDL.LU.64 R26, [R1+0x25c0] ;  /* 0x0025c000011a7983 */ /* 0x001ea20000300a00 */
[----:B------:R-:W-:-:S05]  /*770f0*/  IADD3 R16, P2, PT, R21, R9, RZ ;  /* 0x0000000915107210 */ /* 0x000fca0007f5e0ff */
[C---:B------:R-:W-:Y:S02]  /*77100*/  IMAD.X R17, R20.reuse, 0x1, R4, P2 ;  /* 0x0000000114117824 */ /* 0x040fe400010e0604 */
[----:B---3--:R-:W-:Y:S01]  /*77110*/  IMAD.X R11, R20, 0x1, R0, P0 ;  /* 0x00000001140b7824 */ /* 0x008fe200000e0600 */
[----:B--2---:R-:W-:Y:S04]  /*77120*/  STL.64 [R1+0x2580], R26 ;  /* 0x0025801a01007387 */ /* 0x004fe80000100a00 */
[----:B------:R-:W-:Y:S04]  /*77130*/  STL.64 [R1+0x25a0], R22 ;  /* 0x0025a01601007387 */ /* 0x000fe80000100a00 */
[----:B------:R-:W-:Y:S04]  /*77140*/  STL [R1+0xedc], R11 ;  /* 0x000edc0b01007387 */ /* 0x000fe80000100800 */
[----:B------:R0:W-:Y:S04]  /*77150*/  STL.64 [R1+0xed0], R16 ;  /* 0x000ed01001007387 */ /* 0x0001e80000100a00 */
[----:B0-----:R-:W2:Y:S01]  /*77160*/  LDL.LU.64 R16, [R1+0x25b8] ;  /* 0x0025b80001107983 */ /* 0x001ea20000300a00 */
[----:B------:R-:W-:-:S02]  /*77170*/  VIADD R18, R21, UR6 ;  /* 0x0000000615127c36 */ /* 0x000fc40008000000 */
[----:B------:R-:W-:Y:S01]  /*77180*/  IMAD.X R25, R20, 0x1, R15, P3 ;  /* 0x0000000114197824 */ /* 0x000fe200018e060f */
[----:B------:R-:W-:Y:S01]  /*77190*/  IADD3 R26, P1, PT, R21, R13, RZ ;  /* 0x0000000d151a7210 */ /* 0x000fe20007f3e0ff */
[----:B------:R-:W0:Y:S01]  /*771a0*/  LDCU UR6, c[0x0][0x398] ;  /* 0x00007300ff0677ac */ /* 0x000e220008000800 */
[----:B--2---:R-:W-:Y:S01]  /*771b0*/  STL.64 [R1+0x2590], R16 ;  /* 0x0025901001007387 */ /* 0x004fe20000100a00 */
[----:B------:R-:W-:-:S03]  /*771c0*/  IADD3 R28, P2, PT, R18, R16, RZ ;  /* 0x00000010121c7210 */ /* 0x000fc60007f5e0ff */
[----:B------:R2:W-:Y:S04]  /*771d0*/  STL [R1+0x2598], R17 ;  /* 0x0025981101007387 */ /* 0x0005e80000100800 */
[----:B--2---:R2:W3:Y:S04]  /*771e0*/  LDL.64 R16, [R1+0xee0] ;  /* 0x000ee00001107983 */ /* 0x0044e80000100a00 */
[----:B------:R-:W-:Y:S01]  /*771f0*/  STL [R1+0xf00], R28 ;  /* 0x000f001c01007387 */ /* 0x000fe20000100800 */
[----:B---3--:R-:W-:-:S05]  /*77200*/  IMAD.X R17, R20, 0x1, R14, P4 ;  /* 0x0000000114117824 */ /* 0x008fca00020e060e */
[----:B------:R-:W-:Y:S04]  /*77210*/  STL [R1+0xee4], R17 ;  /* 0x000ee41101007387 */ /* 0x000fe80000100800 */
[----:B------:R3:W-:Y:S04]  /*77220*/  STL.64 [R1+0xef0], R24 ;  /* 0x000ef01801007387 */ /* 0x0007e80000100a00 */
[----:B---3--:R-:W3:Y:S01]  /*77230*/  LDL.LU.64 R24, [R1+0x25b0] ;  /* 0x0025b00001187983 */ /* 0x008ee20000300a00 */
[----:B------:R-:W-:Y:S02]  /*77240*/  SHF.R.S32.HI R21, RZ, 0x1f, R18 ;  /* 0x0000001fff157819 */ /* 0x000fe40000011412 */
[----:B------:R-:W-:Y:S01]  /*77250*/  IADD3 R10, P0, PT, R18, R8, RZ ;  /* 0x00000008120a7210 */ /* 0x000fe20007f1e0ff */
[----:B------:R-:W-:-:S04]  /*77260*/  IMAD.X R27, R20, 0x1, R12, P1 ;  /* 0x00000001141b7824 */ /* 0x000fc800008e060c */
[----:B------:R-:W-:Y:S01]  /*77270*/  IMAD.X R11, R21, 0x1, R7, P0 ;  /* 0x00000001150b7824 */ /* 0x000fe200000e0607 */
[----:B---3--:R-:W-:Y:S04]  /*77280*/  STL.64 [R1+0x2578], R24 ;  /* 0x0025781801007387 */ /* 0x008fe80000100a00 */
[----:B------:R-:W-:Y:S04]  /*77290*/  STL.64 [R1+0xee8], R26 ;  /* 0x000ee81a01007387 */ /* 0x000fe80000100a00 */
[----:B------:R3:W-:Y:S04]  /*772a0*/  STL.64 [R1+0xef8], R10 ;  /* 0x000ef80a01007387 */ /* 0x0007e80000100a00 */
[----:B---3--:R-:W3:Y:S01]  /*772b0*/  LDL.LU.64 R10, [R1+0x25a8] ;  /* 0x0025a800010a7983 */ /* 0x008ee20000300a00 */
[----:B------:R-:W-:Y:S01]  /*772c0*/  IADD3 R16, P4, PT, R18, R2, RZ ;  /* 0x0000000212107210 */ /* 0x000fe20007f9e0ff */
[----:B------:R-:W-:-:S02]  /*772d0*/  IMAD.MOV.U32 R25, RZ, RZ, R29 ;  /* 0x000000ffff197224 */ /* 0x000fc400078e001d */
[C---:B------:R-:W-:Y:S02]  /*772e0*/  IMAD.X R25, R21.reuse, 0x1, R5, P2 ;  /* 0x0000000115197824 */ /* 0x040fe400010e0605 */
[----:B------:R-:W-:Y:S01]  /*772f0*/  IMAD.X R17, R21, 0x1, R3, P4 ;  /* 0x0000000115117824 */ /* 0x000fe200020e0603 */
[----:B---3--:R-:W-:-:S05]  /*77300*/  IADD3 R22, P0, PT, R18, R10, RZ ;  /* 0x0000000a12167210 */ /* 0x008fca0007f1e0ff */
[----:B------:R3:W-:Y:S04]  /*77310*/  STL [R1+0xf20], R22 ;  /* 0x000f201601007387 */ /* 0x0007e80000100800 */
[----:B---3--:R-:W3:Y:S04]  /*77320*/  LDL.LU.64 R22, [R1+0x25a0] ;  /* 0x0025a00001167983 */ /* 0x008ee80000300a00 */
[----:B------:R-:W-:Y:S04]  /*77330*/  STL [R1+0xf04], R25 ;  /* 0x000f041901007387 */ /* 0x000fe80000100800 */
[----:B------:R0:W-:Y:S04]  /*77340*/  STL.64 [R1+0xf08], R16 ;  /* 0x000f081001007387 */ /* 0x0001e80000100a00 */
[----:B0-----:R2:W2:Y:S01]  /*77350*/  LDL.LU R17, [R1+0x2598] ;  /* 0x0025980001117983 */ /* 0x0014a20000300800 */
[----:B------:R-:W-:Y:S01]  /*77360*/  IMAD.MOV.U32 R24, RZ, RZ, R28 ;  /* 0x000000ffff187224 */ /* 0x000fe200078e001c */
[----:B------:R-:W-:-:S02]  /*77370*/  IADD3 R28, P3, PT, R18, R6, RZ ;  /* 0x00000006121c7210 */ /* 0x000fc40007f7e0ff */
[----:B------:R-:W-:-:S03]  /*77380*/  IADD3 R16, P4, PT, R18, R13, RZ ;  /* 0x0000000d12107210 */ /* 0x000fc60007f9e0ff */
[----:B------:R-:W-:Y:S02]  /*77390*/  IMAD.X R29, R21, 0x1, R0, P3 ;  /* 0x00000001151d7824 */ /* 0x000fe400018e0600 */
[----:B------:R2:W-:Y:S04]  /*773a0*/  STL [R1+0xf28], R16 ;  /* 0x000f281001007387 */ /* 0x0005e80000100800 */
[----:B--2---:R-:W2:Y:S04]  /*773b0*/  LDL.LU.64 R16, [R1+0x2590] ;  /* 0x0025900001107983 */ /* 0x004ea80000300a00 */
[----:B------:R0:W-:Y:S04]  /*773c0*/  STL.64 [R1+0xf18], R28 ;  /* 0x000f181c01007387 */ /* 0x0001e80000100a00 */
[----:B0-----:R-:W2:Y:S01]  /*773d0*/  LDL.LU R29, [R1+0x2588] ;  /* 0x00258800011d7983 */ /* 0x001ea20000300800 */
[----:B------:R-:W-:-:S05]  /*773e0*/  IADD3 R26, P1, PT, R18, R9, RZ ;  /* 0x00000009121a7210 */ /* 0x000fca0007f3e0ff */
[----:B------:R-:W-:Y:S01]  /*773f0*/  IMAD.X R27, R21, 0x1, R4, P1 ;  /* 0x00000001151b7824 */ /* 0x000fe200008e0604 */
[----:B--2---:R-:W-:Y:S04]  /*77400*/  STL [R1+0x2548], R29 ;  /* 0x0025481d01007387 */ /* 0x004fe80000100800 */
[----:B------:R0:W-:Y:S04]  /*77410*/  STL.64 [R1+0xf10], R26 ;  /* 0x000f101a01007387 */ /* 0x0001e80000100a00 */
[----:B0-----:R-:W2:Y:S01]  /*77420*/  LDL.LU.64 R26, [R1+0x2580] ;  /* 0x00258000011a7983 */ /* 0x001ea20000300a00 */
[C---:B------:R-:W-:Y:S01]  /*77430*/  IADD3 R24, P2, PT, R18.reuse, R11, RZ ;  /* 0x0000000b12187210 */ /* 0x040fe20007f5e0ff */
[----:B------:R-:W-:-:S02]  /*77440*/  VIADD R19, R18, UR44 ;  /* 0x0000002c12137c36 */ /* 0x000fc40008000000 */
[----:B--2---:R0:W-:Y:S04]  /*77450*/  STL.64 [R1+0x2538], R26 ;  /* 0x0025381a01007387 */ /* 0x0041e80000100a00 */
[----:B0-----:R0:W2:Y:S04]  /*77460*/  LDL.64 R26, [R1+0xf20] ;  /* 0x000f2000011a7983 */ /* 0x0010a80000100a00 */
[----:B---3--:R3:W-:Y:S01]  /*77470*/  STL.64 [R1+0x2570], R22 ;  /* 0x0025701601007387 */ /* 0x0087e20000100a00 */
[----:B------:R-:W-:-:S03]  /*77480*/  IMAD.X R25, R21, 0x1, R15, P2 ;  /* 0x0000000115197824 */ /* 0x000fc600010e060f */
[----:B------:R0:W-:Y:S01]  /*77490*/  STL.64 [R1+0x2560], R16 ;  /* 0x0025601001007387 */ /* 0x0001e20000100a00 */
[----:B---3--:R-:W-:-:S03]  /*774a0*/  IADD3 R22, P1, PT, R19, R16, RZ ;  /* 0x0000001013167210 */ /* 0x008fc60007f3e0ff */
[----:B0-----:R0:W3:Y:S01]  /*774b0*/  LDL.64 R16, [R1+0xf28] ;  /* 0x000f280001107983 */ /* 0x0010e20000100a00 */
[----:B--2---:R-:W-:-:S05]  /*774c0*/  IMAD.X R27, R21, 0x1, R14, P0 ;  /* 0x00000001151b7824 */ /* 0x004fca00000e060e */
[----:B------:R-:W-:Y:S04]  /*774d0*/  STL [R1+0xf24], R27 ;  /* 0x000f241b01007387 */ /* 0x000fe80000100800 */
[----:B------:R2:W-:Y:S04]  /*774e0*/  STL.64 [R1+0xf30], R24 ;  /* 0x000f301801007387 */ /* 0x0005e80000100a00 */
[----:B--2---:R-:W2:Y:S01]  /*774f0*/  LDL.LU.64 R24, [R1+0x2578] ;  /* 0x0025780001187983 */ /* 0x004ea20000300a00 */
[----:B------:R-:W-:Y:S02]  /*77500*/  SHF.R.S32.HI R20, RZ, 0x1f, R19 ;  /* 0x0000001fff147819 */ /* 0x000fe40000011413 */
[----:B------:R-:W-:Y:S01]  /*77510*/  IADD3 R28, P3, PT, R19, R8, RZ ;  /* 0x00000008131c7210 */ /* 0x000fe20007f7e0ff */
[----:B---3--:R-:W-:Y:S01]  /*77520*/  IMAD.X R17, R21, 0x1, R12, P4 ;  /* 0x0000000115117824 */ /* 0x008fe200020e060c */
[----:B------:R-:W-:Y:S01]  /*77530*/  IADD3 R26, P0, PT, R19, R2, RZ ;  /* 0x00000002131a7210 */ /* 0x000fe20007f1e0ff */
[----:B------:R3:W-:Y:S04]  /*77540*/  STL.64 [R1+0x2558], R14 ;  /* 0x0025580e01007387 */ /* 0x0007e80000100a00 */
[----:B------:R-:W-:Y:S04]  /*77550*/  STL [R1+0x2568], R15 ;  /* 0x0025680f01007387 */ /* 0x000fe80000100800 */
[----:B------:R0:W-:Y:S01]  /*77560*/  STL [R1+0x256c], R15 ;  /* 0x00256c0f01007387 */ /* 0x0001e20000100800 */
[----:B------:R-:W-:-:S02]  /*77570*/  IMAD.X R29, R20, 0x1, R7, P3 ;  /* 0x00000001141d7824 */ /* 0x000fc400018e0607 */
[C---:B------:R-:W-:Y:S02]  /*77580*/  IMAD.X R23, R20.reuse, 0x1, R5, P1 ;  /* 0x0000000114177824 */ /* 0x040fe400008e0605 */
[----:B------:R-:W-:Y:S01]  /*77590*/  IMAD.X R27, R20, 0x1, R3, P0 ;  /* 0x00000001141b7824 */ /* 0x000fe200000e0603 */
[----:B---3--:R-:W-:-:S05]  /*775a0*/  IADD3 R14, P2, PT, R19, R6, RZ ;  /* 0x00000006130e7210 */ /* 0x008fca0007f5e0ff */
[----:B0-----:R-:W-:Y:S01]  /*775b0*/  IMAD.X R15, R20, 0x1, R0, P2 ;  /* 0x00000001140f7824 */ /* 0x001fe200010e0600 */
[----:B--2---:R-:W-:Y:S04]  /*775c0*/  STL.64 [R1+0x2540], R24 ;  /* 0x0025401801007387 */ /* 0x004fe80000100a00 */
[----:B------:R-:W-:Y:S04]  /*775d0*/  STL [R1+0xf2c], R17 ;  /* 0x000f2c1101007387 */ /* 0x000fe80000100800 */
[----:B------:R0:W-:Y:S04]  /*775e0*/  STL.64 [R1+0x2550], R6 ;  /* 0x0025500601007387 */ /* 0x0001e80000100a00 */
[----:B------:R-:W-:Y:S04]  /*775f0*/  STL.64 [R1+0xf40], R28 ;  /* 0x000f401c01007387 */ /* 0x000fe80000100a00 */
[----:B------:R2:W-:Y:S01]  /*77600*/  STL.64 [R1+0xf50], R22 ;  /* 0x000f501601007387 */ /* 0x0005e20000100a00 */
[----:B0-----:R-:W-:-:S03]  /*77610*/  IADD3 R6, P1, PT, R19, R11, RZ ;  /* 0x0000000b13067210 */ /* 0x001fc60007f3e0ff */
[----:B--2---:R-:W2:Y:S04]  /*77620*/  LDL.LU.64 R22, [R1+0x2570] ;  /* 0x0025700001167983 */ /* 0x004ea80000300a00 */
[----:B------:R-:W-:Y:S04]  /*77630*/  STL.64 [R1+0xf58], R26 ;  /* 0x000f581a01007387 */ /* 0x000fe80000100a00 */
[----:B------:R-:W-:Y:S04]  /*77640*/  STL [R1+0xf90], R6 ;  /* 0x000f900601007387 */ /* 0x000fe80000100800 */
[----:B------:R0:W-:Y:S04]  /*77650*/  STL.64 [R1+0xf68], R14 ;  /* 0x000f680e01007387 */ /* 0x0001e80000100a00 */
[----:B0-----:R0:W3:Y:S01]  /*77660*/  LDL.LU R15, [R1+0x256c] ;  /* 0x00256c00010f7983 */ /* 0x0010e20000300800 */
[C---:B------:R-:W-:Y:S01]  /*77670*/  VIADD R18, R19.reuse, UR7 ;  /* 0x0000000713127c36 */ /* 0x040fe20008000000 */
[----:B------:R-:W-:-:S02]  /*77680*/  IADD3 R16, P4, PT, R19, R9, RZ ;  /* 0x0000000913107210 */ /* 0x000fc40007f9e0ff */
[C---:B------:R-:W-:Y:S02]  /*77690*/  IADD3 R28, P3, PT, R19.reuse, R10, RZ ;  /* 0x0000000a131c7210 */ /* 0x040fe40007f7e0ff */
[----:B------:R-:W-:Y:S01]  /*776a0*/  IADD3 R26, P0, PT, R19, R13, RZ ;  /* 0x0000000d131a7210 */ /* 0x000fe20007f1e0ff */
[----:B------:R-:W0:Y:S01]  /*776b0*/  LDCU UR7, c[0x0][0x398] ;  /* 0x00007300ff0777ac */ /* 0x000e220008000800 */
[----:B------:R-:W-:Y:S01]  /*776c0*/  IADD3 R14, P2, PT, R18, R8, RZ ;  /* 0x00000008120e7210 */ /* 0x000fe20007f5e0ff */
[----:B------:R-:W-:-:S04]  /*776d0*/  IMAD.X R17, R20, 0x1, R4, P4 ;  /* 0x0000000114117824 */ /* 0x000fc800020e0604 */
[----:B------:R-:W-:Y:S04]  /*776e0*/  STL [R1+0xf88], R14 ;  /* 0x000f880e01007387 */ /* 0x000fe80000100800 */
[----:B---3--:R3:W2:Y:S04]  /*776f0*/  LDL.LU R15, [R1+0x2568] ;  /* 0x00256800010f7983 */ /* 0x0086a80000300800 */
[----:B------:R0:W-:Y:S04]  /*77700*/  STL.64 [R1+0xf60], R16 ;  /* 0x000f601001007387 */ /* 0x0001e80000100a00 */
[----:B0-----:R-:W2:Y:S02]  /*77710*/  LDL.LU.64 R16, [R1+0x2560] ;  /* 0x0025600001107983 */ /* 0x001ea40000300a00 */
[----:B--2---:R-:W-:-:S05]  /*77720*/  IADD3 R14, P4, PT, R18, R16, RZ ;  /* 0x00000010120e7210 */ /* 0x004fca0007f9e0ff */
[----:B------:R0:W-:Y:S04]  /*77730*/  STL [R1+0xf98], R14 ;  /* 0x000f980e01007387 */ /* 0x0001e80000100800 */
[----:B0-----:R-:W2:Y:S04]  /*77740*/  LDL.LU.64 R14, [R1+0x2558] ;  /* 0x00255800010e7983 */ /* 0x001ea80000300a00 */
[----:B------:R0:W-:Y:S02]  /*77750*/  STL.64 [R1+0x2530], R16 ;  /* 0x0025301001007387 */ /* 0x0001e40000100a00 */
[----:B0-----:R-:W-:-:S02]  /*77760*/  IMAD.MOV.U32 R16, RZ, RZ, R6 ;  /* 0x000000ffff107224 */ /* 0x001fc400078e0006 */
[----:B------:R-:W-:Y:S02]  /*77770*/  IMAD.MOV.U32 R17, RZ, RZ, R7 ;  /* 0x000000ffff117224 */ /* 0x000fe400078e0007 */
[----:B------:R-:W3:Y:S01]  /*77780*/  LDL.LU.64 R6, [R1+0x2550] ;  /* 0x0025500001067983 */ /* 0x000ee20000300a00 */
[----:B--2---:R-:W-:-:S05]  /*77790*/  IMAD.X R29, R20, 0x1, R14, P3 ;  /* 0x00000001141d7824 */ /* 0x004fca00018e060e */
[----:B------:R0:W-:Y:S04]  /*777a0*/  STL.64 [R1+0xf78], R28 ;  /* 0x000f781c01007387 */ /* 0x0001e80000100a00 */
[----:B0-----:R-:W2:Y:S01]  /*777b0*/  LDL.LU R29, [R1+0x2548] ;  /* 0x00254800011d7983 */ /* 0x001ea20000300800 */
[----:B------:R-:W-:Y:S01]  /*777c0*/  IADD3 R24, P3, PT, R18, R2, RZ ;  /* 0x0000000212187210 */ /* 0x000fe20007f7e0ff */
[C---:B------:R-:W-:Y:S02]  /*777d0*/  IMAD.X R17, R20.reuse, 0x1, R15, P1 ;  /* 0x0000000114117824 */ /* 0x040fe400008e060f */
[----:B------:R-:W-:Y:S01]  /*777e0*/  IMAD.X R27, R20, 0x1, R12, P0 ;  /* 0x00000001141b7824 */ /* 0x000fe200000e060c */
[----:B--2---:R0:W-:Y:S04]  /*777f0*/  STL [R1+0x2528], R29 ;  /* 0x0025281d01007387 */ /* 0x0041e80000100800 */
[----:B0-----:R0:W2:Y:S04]  /*77800*/  LDL.64 R28, [R1+0xf88] ;  /* 0x000f8800011c7983 */ /* 0x0010a80000100a00 */
[----:B------:R0:W-:Y:S04]  /*77810*/  STL [R1+0xfa8], R24 ;  /* 0x000fa81801007387 */ /* 0x0001e80000100800 */
[----:B0-----:R-:W4:Y:S04]  /*77820*/  LDL.LU.64 R24, [R1+0x2540] ;  /* 0x0025400001187983 */ /* 0x001f280000300a00 */
[----:B------:R-:W-:Y:S04]  /*77830*/  STL [R1+0xf94], R17 ;  /* 0x000f941101007387 */ /* 0x000fe80000100800 */
[----:B------:R0:W-:Y:S04]  /*77840*/  STL.64 [R1+0xf80], R26 ;  /* 0x000f801a01007387 */ /* 0x0001e80000100a00 */
[----:B0-----:R-:W4:Y:S01]  /*77850*/  LDL.LU.64 R26, [R1+0x2538] ;  /* 0x00253800011a7983 */ /* 0x001f220000300a00 */
[----:B------:R-:W-:-:S02]  /*77860*/  SHF.R.S32.HI R21, RZ, 0x1f, R18 ;  /* 0x0000001fff157819 */ /* 0x000fc40000011412 */
[----:B---3--:R-:W-:-:S03]  /*77870*/  IADD3 R16, P1, PT, R18, R6, RZ ;  /* 0x0000000612107210 */ /* 0x008fc60007f3e0ff */
[C---:B--2---:R-:W-:Y:S01]  /*77880*/  IMAD.X R29, R21.reuse, 0x1, R7, P2 ;  /* 0x00000001151d7824 */ /* 0x044fe200010e0607 */
[----:B----4-:R-:W-:Y:S04]  /*77890*/  STL.64 [R1+0x2500], R26 ;  /* 0x0025001a01007387 */ /* 0x010fe80000100a00 */
[----:B------:R0:W-:Y:S04]  /*778a0*/  STL.64 [R1+0x2520], R6 ;  /* 0x0025200601007387 */ /* 0x0001e80000100a00 */
[----:B0-----:R0:W2:Y:S04]  /*778b0*/  LDL.64 R6, [R1+0xf98] ;  /* 0x000f980001067983 */ /* 0x0010a80000100a00 */
[----:B------:R-:W-:Y:S04]  /*778c0*/  STL [R1+0xf8c], R29 ;  /* 0x000f8c1d01007387 */ /* 0x000fe80000100800 */
[----:B------:R-:W-:Y:S01]  /*778d0*/  STL.64 [R1+0x24f8], R24 ;  /* 0x0024f81801007387 */ /* 0x000fe20000100a00 */
[C---:B------:R-:W-:Y:S01]  /*778e0*/  IADD3 R28, P2, PT, R18.reuse, R10, RZ ;  /* 0x0000000a121c7210 */ /* 0x040fe20007f5e0ff */
[----:B--2---:R-:W-:Y:S01]  /*778f0*/  IMAD.X R7, R21, 0x1, R5, P4 ;  /* 0x0000000115077824 */ /* 0x004fe200020e0605 */
[----:B------:R-:W-:-:S04]  /*77900*/  IADD3 R6, P4, PT, R18, R11, RZ ;  /* 0x0000000b12067210 */ /* 0x000fc80007f9e0ff */
[----:B------:R-:W-:Y:S04]  /*77910*/  STL [R1+0xf9c], R7 ;  /* 0x000f9c0701007387 */ /* 0x000fe80000100800 */
[----:B------:R-:W-:Y:S04]  /*77920*/  STL.64 [R1+0x2508], R10 ;  /* 0x0025080a01007387 */ /* 0x000fe80000100a00 */
[----:B------:R2:W-:Y:S04]  /*77930*/  STL [R1+0x2510], R11 ;  /* 0x0025100b01007387 */ /* 0x0005e80000100800 */
[----:B--2---:R0:W2:Y:S01]  /*77940*/  LDL.64 R10, [R1+0xfa8] ;  /* 0x000fa800010a7983 */ /* 0x0040a20000100a00 */
[----:B------:R-:W-:-:S03]  /*77950*/  IMAD.X R17, R21, 0x1, R0, P1 ;  /* 0x0000000115117824 */ /* 0x000fc600008e0600 */
[----:B------:R-:W-:Y:S01]  /*77960*/  STL.64 [R1+0x2518], R22 ;  /* 0x0025181601007387 */ /* 0x000fe20000100a00 */
[----:B------:R-:W-:Y:S01]  /*77970*/  IADD3 R26, P0, PT, R18, R9, RZ ;  /* 0x00000009121a7210 */ /* 0x000fe20007f1e0ff */
[----:B--2---:R-:W-:-:S05]  /*77980*/  IMAD.X R11, R21, 0x1, R3, P3 ;  /* 0x00000001150b7824 */ /* 0x004fca00018e0603 */
[----:B------:R-:W-:Y:S04]  /*77990*/  STL [R1+0xfac], R11 ;  /* 0x000fac0b01007387 */ /* 0x000fe80000100800 */
[----:B------:R2:W-:Y:S04]  /*779a0*/  STL.64 [R1+0xfa0], R16 ;  /* 0x000fa01001007387 */ /* 0x0005e80000100a00 */
[----:B--2---:R-:W2:Y:S01]  /*779b0*/  LDL.LU.64 R16, [R1+0x2530] ;  /* 0x0025300001107983 */ /* 0x004ea20000300a00 */
[----:B------:R-:W-:Y:S02]  /*779c0*/  VIADD R19, R18, UR8 ;  /* 0x0000000812137c36 */ /* 0x000fe40008000000 */
[----:B------:R-:W-:-:S02]  /*779d0*/  IMAD.X R27, R21, 0x1, R4, P0 ;  /* 0x00000001151b7824 */ /* 0x000fc400000e0604 */
[C---:B------:R-:W-:Y:S02]  /*779e0*/  IMAD.X R29, R21.reuse, 0x1, R14, P2 ;  /* 0x00000001151d7824 */ /* 0x040fe400010e060e */
[----:B------:R-:W-:Y:S01]  /*779f0*/  IMAD.X R7, R21, 0x1, R15, P4 ;  /* 0x0000000115077824 */ /* 0x000fe200020e060f */
[----:B------:R-:W-:Y:S02]  /*77a00*/  IADD3 R10, P3, PT, R18, R13, RZ ;  /* 0x0000000d120a7210 */ /* 0x000fe40007f7e0ff */
[----:B------:R-:W-:Y:S01]  /*77a10*/  IADD3 R24, P1, PT, R19, R8, RZ ;  /* 0x0000000813187210 */ /* 0x000fe20007f3e0ff */
[----:B------:R-:W-:Y:S01]  /*77a20*/  STL.64 [R1+0xfc8], R26 ;  /* 0x000fc81a01007387 */ /* 0x000fe20000100a00 */
[----:B------:R-:W3:Y:S03]  /*77a30*/  LDCU UR8, c[0x0][0x398] ;  /* 0x00007300ff0877ac */ /* 0x000ee60008000800 */
[----:B--2---:R-:W-:Y:S04]  /*77a40*/  STL.64 [R1+0x24f0], R16 ;  /* 0x0024f01001007387 */ /* 0x004fe80000100a00 */
[----:B------:R-:W-:Y:S04]  /*77a50*/  STL [R1+0xfd0], R24 ;  /* 0x000fd01801007387 */ /* 0x000fe80000100800 */
[----:B------:R2:W-:Y:S04]  /*77a60*/  STL.64 [R1+0xfc0], R28 ;  /* 0x000fc01c01007387 */ /* 0x0005e80000100a00 */
[----:B--2---:R-:W2:Y:S04]  /*77a70*/  LDL.LU R29, [R1+0x2528] ;  /* 0x00252800011d7983 */ /* 0x004ea80000300800 */
[----:B--2---:R-:W-:Y:S04]  /*77a80*/  STL [R1+0x24e8], R29 ;  /* 0x0024e81d01007387 */ /* 0x004fe80000100800 */
[----:B------:R-:W-:Y:S04]  /*77a90*/  STL [R1+0x24ec], R29 ;  /* 0x0024ec1d01007387 */ /* 0x000fe80000100800 */
[----:B------:R2:W-:Y:S04]  /*77aa0*/  STL.64 [R1+0xfb8], R6 ;  /* 0x000fb80601007387 */ /* 0x0005e80000100a00 */
[----:B--2---:R-:W2:Y:S01]  /*77ab0*/  LDL.LU.64 R6, [R1+0x2520] ;  /* 0x0025200001067983 */ /* 0x004ea20000300a00 */
[----:B------:R-:W-:Y:S01]  /*77ac0*/  IMAD.X R11, R21, 0x1, R12, P3 ;  /* 0x00000001150b7824 */ /* 0x000fe200018e060c */
[----:B--2---:R-:W-:-:S05]  /*77ad0*/  IADD3 R22, P4, PT, R19, R6, RZ ;  /* 0x0000000613167210 */ /* 0x004fca0007f9e0ff */
[----:B------:R2:W-:Y:S04]  /*77ae0*/  STL [R1+0xff0], R22 ;  /* 0x000ff01601007387 */ /* 0x0005e80000100800 */
[----:B--2---:R-:W2:Y:S04]  /*77af0*/  LDL.LU.64 R22, [R1+0x2518] ;  /* 0x0025180001167983 */ /* 0x004ea80000300a00 */
[----:B------:R4:W-:Y:S04]  /*77b00*/  STL.64 [R1+0xfb0], R10 ;  /* 0x000fb00a01007387 */ /* 0x0009e80000100a00 */
[----:B----4-:R0:W4:Y:S01]  /*77b10*/  LDL.LU R11, [R1+0x2510] ;  /* 0x00251000010b7983 */ /* 0x0101220000300800 */
[----:B------:R-:W-:-:S02]  /*77b20*/  SHF.R.S32.HI R20, RZ, 0x1f, R19 ;  /* 0x0000001fff147819 */ /* 0x000fc40000011413 */
[C---:B------:R-:W-:Y:S02]  /*77b30*/  IADD3 R26, P0, PT, R19.reuse, R16, RZ ;  /* 0x00000010131a7210 */ /* 0x040fe40007f1e0ff */
[C---:B------:R-:W-:Y:S01]  /*77b40*/  IADD3 R10, P3, PT, R19.reuse, R9, RZ ;  /* 0x00000009130a7210 */ /* 0x040fe20007f7e0ff */
[----:B------:R-:W-:Y:S02]  /*77b50*/  IMAD.MOV.U32 R29, RZ, RZ, R25 ;  /* 0x000000ffff1d7224 */ /* 0x000fe400078e0019 */
[C---:B------:R-:W-:Y:S02]  /*77b60*/  IMAD.X R29, R20.reuse, 0x1, R7, P1 ;  /* 0x00000001141d7824 */ /* 0x040fe400008e0607 */
[----:B------:R-:W-:Y:S01]  /*77b70*/  IMAD.X R27, R20, 0x1, R5, P0 ;  /* 0x00000001141b7824 */ /* 0x000fe200000e0605 */
[----:B------:R4:W-:Y:S04]  /*77b80*/  STL [R1+0xfe8], R10 ;  /* 0x000fe80a01007387 */ /* 0x0009e80000100800 */
[----:B----4-:R-:W4:Y:S04]  /*77b90*/  LDL.LU.64 R10, [R1+0x2508] ;  /* 0x00250800010a7983 */ /* 0x010f280000300a00 */
[----:B------:R-:W-:Y:S04]  /*77ba0*/  STL [R1+0xfd4], R29 ;  /* 0x000fd41d01007387 */ /* 0x000fe80000100800 */
[----:B------:R0:W-:Y:S04]  /*77bb0*/  STL.64 [R1+0xfe0], R26 ;  /* 0x000fe01a01007387 */ /* 0x0001e80000100a00 */
[----:B0-----:R-:W2:Y:S01]  /*77bc0*/  LDL.LU.64 R26, [R1+0x2500] ;  /* 0x00250000011a7983 */ /* 0x001ea20000300a00 */
[----:B------:R-:W-:Y:S01]  /*77bd0*/  IMAD.MOV.U32 R28, RZ, RZ, R24 ;  /* 0x000000ffff1c7224 */ /* 0x000fe200078e0018 */
[----:B------:R-:W-:-:S05]  /*77be0*/  IADD3 R24, P2, PT, R19, R2, RZ ;  /* 0x0000000213187210 */ /* 0x000fca0007f5e0ff */
[----:B------:R-:W-:Y:S01]  /*77bf0*/  IMAD.X R25, R20, 0x1, R3, P2 ;  /* 0x0000000114197824 */ /* 0x000fe200010e0603 */
[C---:B----4-:R-:W-:Y:S01]  /*77c00*/  IADD3 R28, P1, PT, R19.reuse, R10, RZ ;  /* 0x0000000a131c7210 */ /* 0x050fe20007f3e0ff */
[----:B--2---:R0:W-:Y:S04]  /*77c10*/  STL.64 [R1+0x24d0], R26 ;  /* 0x0024d01a01007387 */ /* 0x0041e80000100a00 */
[----:B------:R2:W-:Y:S01]  /*77c20*/  STL.64 [R1+0x24e0], R10 ;  /* 0x0024e00a01007387 */ /* 0x0005e20000100a00 */
[----:B0-----:R-:W-:-:S03]  /*77c30*/  IADD3 R26, P0, PT, R19, R11, RZ ;  /* 0x0000000b131a7210 */ /* 0x001fc60007f1e0ff */
[----:B--2---:R0:W2:Y:S04]  /*77c40*/  LDL.64 R10, [R1+0xff0] ;  /* 0x000ff000010a7983 */ /* 0x0040a80000100a00 */
[----:B------:R4:W-:Y:S04]  /*77c50*/  STL.64 [R1+0xfd8], R24 ;  /* 0x000fd81801007387 */ /* 0x0009e80000100a00 */
[----:B----4-:R-:W4:Y:S01]  /*77c60*/  LDL.LU.64 R24, [R1+0x24f8] ;  /* 0x0024f80001187983 */ /* 0x010f220000300a00 */
[----:B------:R-:W-:-:S03]  /*77c70*/  IADD3 R16, P2, PT, R19, R13, RZ ;  /* 0x0000000d13107210 */ /* 0x000fc60007f5e0ff */
[----:B----4-:R4:W-:Y:S04]  /*77c80*/  STL.64 [R1+0x24d8], R24 ;  /* 0x0024d81801007387 */ /* 0x0109e80000100a00 */
[----:B----4-:R0:W4:Y:S04]  /*77c90*/  LDL.64 R24, [R1+0xfe8] ;  /* 0x000fe80001187983 */ /* 0x0101280000100a00 */
[----:B------:R0:W-:Y:S04]  /*77ca0*/  STL [R1+0x1040], R16 ;  /* 0x0010401001007387 */ /* 0x0001e80000100800 */
[----:B0-----:R-:W3:Y:S01]  /*77cb0*/  LDL.LU.64 R16, [R1+0x24f0] ;  /* 0x0024f00001107983 */ /* 0x001ee20000300a00 */
[----:B--2---:R-:W-:-:S02]  /*77cc0*/  IMAD.X R11, R20, 0x1, R0, P4 ;  /* 0x00000001140b7824 */ /* 0x004fc400020e0600 */
[----:B------:R-:W-:Y:S02]  /*77cd0*/  VIADD R18, R19, UR9 ;  /* 0x0000000913127c36 */ /* 0x000fe40008000000 */
[C---:B------:R-:W-:Y:S02]  /*77ce0*/  IMAD.X R29, R20.reuse, 0x1, R14, P1 ;  /* 0x00000001141d7824 */ /* 0x040fe400008e060e */
[C---:B------:R-:W-:Y:S01]  /*77cf0*/  IMAD.X R27, R20.reuse, 0x1, R15, P0 ;  /* 0x00000001141b7824 */ /* 0x040fe200000e060f */
[----:B------:R-:W0:Y:S01]  /*77d00*/  LDCU UR9, c[0x0][0x398] ;  /* 0x00007300ff0977ac */ /* 0x000e220008000800 */
[----:B------:R-:W-:Y:S01]  /*77d10*/  STL [R1+0xff4], R11 ;  /* 0x000ff40b01007387 */ /* 0x000fe20000100800 */
[----:B----4-:R-:W-:-:S05]  /*77d20*/  IMAD.X R25, R20, 0x1, R4, P3 ;  /* 0x0000000114197824 */ /* 0x010fca00018e0604 */
[----:B------:R-:W-:Y:S01]  /*77d30*/  STL [R1+0xfec], R25 ;  /* 0x000fec1901007387 */ /* 0x000fe20000100800 */
[----:B---3--:R-:W-:-:S03]  /*77d40*/  IADD3 R24, P3, PT, R18, R16, RZ ;  /* 0x0000001012187210 */ /* 0x008fc60007f7e0ff */
[----:B------:R2:W-:Y:S04]  /*77d50*/  STL.64 [R1+0x24c8], R16 ;  /* 0x0024c81001007387 */ /* 0x0005e80000100a00 */
[----:B--2---:R2:W3:Y:S04]  /*77d60*/  LDL.64 R16, [R1+0x1040] ;  /* 0x0010400001107983 */ /* 0x0044e80000100a00 */
[----:B------:R4:W-:Y:S04]  /*77d70*/  STL.64 [R1+0x1008], R28 ;  /* 0x0010081c01007387 */ /* 0x0009e80000100a00 */
[----:B----4-:R2:W4:Y:S01]  /*77d80*/  LDL.LU R29, [R1+0x24ec] ;  /* 0x0024ec00011d7983 */ /* 0x0105220000300800 */
[----:B------:R-:W-:-:S05]  /*77d90*/  IADD3 R28, P1, PT, R18, R2, RZ ;  /* 0x00000002121c7210 */ /* 0x000fca0007f3e0ff */
[----:B------:R-:W-:Y:S01]  /*77da0*/  STL [R1+0x1028], R28 ;  /* 0x0010281c01007387 */ /* 0x000fe20000100800 */
[----:B------:R-:W-:Y:S02]  /*77db0*/  SHF.R.S32.HI R19, RZ, 0x1f, R18 ;  /* 0x0000001fff137819 */ /* 0x000fe40000011412 */
[----:B------:R-:W-:Y:S01]  /*77dc0*/  IADD3 R10, P4, PT, R18, R8, RZ ;  /* 0x00000008120a7210 */ /* 0x000fe20007f9e0ff */
[----:B----4-:R-:W4:Y:S01]  /*77dd0*/  LDL.LU R29, [R1+0x24e8] ;  /* 0x0024e800011d7983 */ /* 0x010f220000300800 */
[----:B---3--:R-:W-:-:S03]  /*77de0*/  IMAD.X R17, R20, 0x1, R12, P2 ;  /* 0x0000000114117824 */ /* 0x008fc600010e060c */
[C---:B------:R-:W-:Y:S01]  /*77df0*/  IMAD.X R11, R19.reuse, 0x1, R7, P4 ;  /* 0x00000001130b7824 */ /* 0x040fe200020e0607 */
[----:B------:R-:W-:Y:S01]  /*77e00*/  STL.64 [R1+0xff8], R26 ;  /* 0x000ff81a01007387 */ /* 0x000fe20000100a00 */
[----:B------:R-:W-:-:S03]  /*77e10*/  IMAD.X R25, R19, 0x1, R5, P3 ;  /* 0x0000000113197824 */ /* 0x000fc600018e0605 */
[----:B----4-:R-:W-:Y:S04]  /*77e20*/  STL [R1+0x24b0], R29 ;  /* 0x0024b01d01007387 */ /* 0x010fe80000100800 */
[----:B------:R-:W-:Y:S04]  /*77e30*/  STL [R1+0x1044], R17 ;  /* 0x0010441101007387 */ /* 0x000fe80000100800 */
[----:B------:R3:W-:Y:S04]  /*77e40*/  STL.64 [R1+0x1038], R10 ;  /* 0x0010380a01007387 */ /* 0x0007e80000100a00 */
[----:B---3--:R-:W3:Y:S04]  /*77e50*/  LDL.LU.64 R10, [R1+0x24e0] ;  /* 0x0024e000010a7983 */ /* 0x008ee80000300a00 */
[----:B------:R-:W-:Y:S04]  /*77e60*/  STL.64 [R1+0x24c0], R6 ;  /* 0x0024c00601007387 */ /* 0x000fe80000100a00 */
[----:B------:R4:W-:Y:S01]  /*77e70*/  STL.64 [R1+0x1030], R24 ;  /* 0x0010301801007387 */ /* 0x0009e20000100a00 */
[----:B------:R-:W-:-:S03]  /*77e80*/  IADD3 R26, P0, PT, R18, R6, RZ ;  /* 0x00000006121a7210 */ /* 0x000fc60007f1e0ff */
[----:B----4-:R-:W4:Y:S01]  /*77e90*/  LDL.LU.64 R24, [R1+0x24d8] ;  /* 0x0024d80001187983 */ /* 0x010f220000300a00 */
[C---:B---3--:R-:W-:Y:S02]  /*77ea0*/  IADD3 R28, P4, PT, R18.reuse, R10, RZ ;  /* 0x0000000a121c7210 */ /* 0x048fe40007f9e0ff */
[----:B------:R-:W-:Y:S01]  /*77eb0*/  IADD3 R6, P3, PT, R18, R11, RZ ;  /* 0x0000000b12067210 */ /* 0x000fe20007f7e0ff */
[----:B------:R3:W-:Y:S04]  /*77ec0*/  STL.64 [R1+0x24b8], R10 ;  /* 0x0024b80a01007387 */ /* 0x0007e80000100a00 */
[----:B---3--:R2:W3:Y:S01]  /*77ed0*/  LDL.64 R10, [R1+0x1028] ;  /* 0x00102800010a7983 */ /* 0x0084e20000100a00 */
[----:B------:R-:W-:-:S03]  /*77ee0*/  IMAD.X R27, R19, 0x1, R0, P0 ;  /* 0x00000001131b7824 */ /* 0x000fc600000e0600 */
[----:B------:R-:W-:Y:S01]  /*77ef0*/  STL [R1+0x1058], R28 ;  /* 0x0010581c01007387 */ /* 0x000fe20000100800 */
[----:B---3--:R-:W-:-:S05]  /*77f00*/  IMAD.X R11, R19, 0x1, R3, P1 ;  /* 0x00000001130b7824 */ /* 0x008fca00008e0603 */
[----:B------:R-:W-:Y:S04]  /*77f10*/  STL [R1+0x102c], R11 ;  /* 0x00102c0b01007387 */ /* 0x000fe80000100800 */
[----:B------:R3:W-:Y:S04]  /*77f20*/  STL.64 [R1+0x1020], R26 ;  /* 0x0010201a01007387 */ /* 0x0007e80000100a00 */
[----:B---3--:R-:W3:Y:S01]  /*77f30*/  LDL.LU.64 R26, [R1+0x24d0] ;  /* 0x0024d000011a7983 */ /* 0x008ee20000300a00 */
[----:B------:R-:W-:-:S05]  /*77f40*/  IADD3 R16, P2, PT, R18, R9, RZ ;  /* 0x0000000912107210 */ /* 0x000fca0007f5e0ff */
[----:B------:R-:W-:Y:S01]  /*77f50*/  IMAD.X R17, R19, 0x1, R4, P2 ;  /* 0x0000000113117824 */ /* 0x000fe200010e0604 */
[----:B---3--:R-:W-:Y:S04]  /*77f60*/  STL.64 [R1+0x24a0], R26 ;  /* 0x0024a01a01007387 */ /* 0x008fe80000100a00 */
[----:B----4-:R-:W-:Y:S04]  /*77f70*/  STL.64 [R1+0x24a8], R24 ;  /* 0x0024a81801007387 */ /* 0x010fe80000100a00 */
[----:B------:R3:W-:Y:S04]  /*77f80*/  STL.64 [R1+0x1048], R16 ;  /* 0x0010481001007387 */ /* 0x0007e80000100a00 */
[----:B---3--:R-:W3:Y:S01]  /*77f90*/  LDL.LU.64 R16, [R1+0x24c8] ;  /* 0x0024c80001107983 */ /* 0x008ee20000300a00 */
[----:B------:R-:W-:-:S02]  /*77fa0*/  VIADD R21, R18, UR10 ;  /* 0x0000000a12157c36 */ /* 0x000fc40008000000 */
[----:B------:R-:W-:Y:S02]  /*77fb0*/  IMAD.MOV.U32 R25, RZ, RZ, R29 ;  /* 0x000000ffff197224 */ /* 0x000fe400078e001d */
[C---:B------:R-:W-:Y:S02]  /*77fc0*/  IMAD.X R25, R19.reuse, 0x1, R14, P4 ;  /* 0x0000000113197824 */ /* 0x040fe400020e060e */
[----:B------:R-:W-:Y:S01]  /*77fd0*/  IMAD.X R7, R19, 0x1, R15, P3 ;  /* 0x0000000113077824 */ /* 0x000fe200018e060f */
[----:B------:R-:W-:Y:S01]  /*77fe0*/  IADD3 R10, P1, PT, R18, R13, RZ ;  /* 0x0000000d120a7210 */ /* 0x000fe20007f3e0ff */
[----:B------:R-:W-:Y:S01]  /*77ff0*/  IMAD.MOV.U32 R24, RZ, RZ, R28 ;  /* 0x000000ffff187224 */ /* 0x000fe200078e001c */
[----:B------:R-:W4:Y:S01]  /*78000*/  LDCU UR10, c[0x0][0x398] ;  /* 0x00007300ff0a77ac */ /* 0x000f220008000800 */
[C---:B---3--:R-:W-:Y:S01]  /*78010*/  IADD3 R26, P2, PT, R21.reuse, R16, RZ ;  /* 0x00000010151a7210 */ /* 0x048fe20007f5e0ff */
[----:B------:R-:W-:Y:S04]  /*78020*/  STL [R1+0x2374], R17 ;  /* 0x0023741101007387 */ /* 0x000fe80000100800 */
[----:B------:R-:W-:Y:S04]  /*78030*/  STL [R1+0x105c], R25 ;  /* 0x00105c1901007387 */ /* 0x000fe80000100800 */
[----:B------:R-:W-:Y:S04]  /*78040*/  STL [R1+0xf70], R26 ;  /* 0x000f701a01007387 */ /* 0x000fe80000100800 */
[----:B------:R3:W-:Y:S04]  /*78050*/  STL.64 [R1+0x1050], R6 ;  /* 0x0010500601007387 */ /* 0x0007e80000100a00 */
[----:B---3--:R-:W3:Y:S01]  /*78060*/  LDL.LU.64 R6, [R1+0x24c0] ;  /* 0x0024c00001067983 */ /* 0x008ee20000300a00 */
[----:B------:R-:W-:-:S02]  /*78070*/  IADD3 R28, P0, PT, R21, R8, RZ ;  /* 0x00000008151c7210 */ /* 0x000fc40007f1e0ff */
[----:B------:R-:W-:Y:S01]  /*78080*/  SHF.R.S32.HI R8, RZ, 0x1f, R21 ;  /* 0x0000001fff087819 */ /* 0x000fe20000011415 */
[----:B------:R-:W-:Y:S02]  /*78090*/  IMAD.X R11, R19, 0x1, R12, P1 ;  /* 0x00000001130b7824 */ /* 0x000fe400008e060c */
[----:B------:R-:W-:Y:S01]  /*780a0*/  IMAD.MOV.U32 R18, RZ, RZ, R26 ;  /* 0x000000ffff127224 */ /* 0x000fe200078e001a */
[C---:B------:R-:W-:Y:S02]  /*780b0*/  IADD3 R26, P1, PT, R21.reuse, R9, RZ ;  /* 0x00000009151a7210 */ /* 0x040fe40007f3e0ff */
[----:B------:R0:W-:Y:S04]  /*780c0*/  STL.64 [R1+0x1018], R10 ;  /* 0x0010180a01007387 */ /* 0x0001e80000100a00 */
[----:B0-----:R-:W2:Y:S01]  /*780d0*/  LDL.LU.64 R10, [R1+0x24b8] ;  /* 0x0024b800010a7983 */ /* 0x001ea20000300a00 */
[----:B---3--:R-:W-:Y:S01]  /*780e0*/  IADD3 R16, P3, PT, R21, R6, RZ ;  /* 0x0000000615107210 */ /* 0x008fe20007f7e0ff */
[----:B------:R-:W-:-:S04]  /*780f0*/  IMAD.X R29, R8, 0x1, R7, P0 ;  /* 0x00000001081d7824 */ /* 0x000fc800000e0607 */
[----:B------:R-:W-:Y:S04]  /*78100*/  STL [R1+0xeb0], R16 ;  /* 0x000eb01001007387 */ /* 0x000fe80000100800 */
[----:B------:R-:W3:Y:S04]  /*78110*/  LDL.LU R9, [R1+0xf3c] ;  /* 0x000f3c0001097983 */ /* 0x000ee80000300800 */
[----:B------:R0:W-:Y:S04]  /*78120*/  STL.64 [R1+0x1010], R28 ;  /* 0x0010101c01007387 */ /* 0x0001e80000100a00 */
[----:B0-----:R-:W2:Y:S01]  /*78130*/  LDL.LU R29, [R1+0x24b0] ;  /* 0x0024b000011d7983 */ /* 0x001ea20000300800 */
[----:B------:R-:W-:Y:S01]  /*78140*/  IADD3 R24, P4, PT, R21, R2, RZ ;  /* 0x0000000215187210 */ /* 0x000fe20007f9e0ff */
[----:B------:R-:W-:-:S02]  /*78150*/  IMAD.MOV.U32 R19, RZ, RZ, R27 ;  /* 0x000000ffff137224 */ /* 0x000fc400078e001b */
[C---:B------:R-:W-:Y:S02]  /*78160*/  IMAD.X R19, R8.reuse, 0x1, R5, P2 ;  /* 0x0000000108137824 */ /* 0x040fe400010e0605 */
[----:B------:R-:W-:Y:S02]  /*78170*/  IMAD.MOV.U32 R7, RZ, RZ, R17 ;  /* 0x000000ffff077224 */ /* 0x000fe400078e0011 */
[C---:B------:R-:W-:Y:S02]  /*78180*/  IMAD.X R25, R8.reuse, 0x1, R3, P4 ;  /* 0x0000000108197824 */ /* 0x040fe400020e0603 */
[C---:B------:R-:W-:Y:S01]  /*78190*/  IMAD.X R7, R8.reuse, 0x1, R0, P3 ;  /* 0x0000000108077824 */ /* 0x040fe200018e0600 */
[----:B------:R-:W-:Y:S04]  /*781a0*/  STL [R1+0xf74], R19 ;  /* 0x000f741301007387 */ /* 0x000fe80000100800 */
[----:B------:R-:W3:Y:S01]  /*781b0*/  LDL R28, [R1+0x19e0] ;  /* 0x0019e000011c7983 */ /* 0x000ee20000100800 */
[----:B------:R-:W-:-:S02]  /*781c0*/  IMAD.X R27, R8, 0x1, R4, P1 ;  /* 0x00000001081b7824 */ /* 0x000fc400008e0604 */
[----:B--2---:R-:W-:Y:S02]  /*781d0*/  IMAD.MOV.U32 R18, RZ, RZ, R29 ;  /* 0x000000ffff127224 */ /* 0x004fe400078e001d */
[----:B------:R-:W2:Y:S04]  /*781e0*/  LDL R29, [R1+0x19c8] ;  /* 0x0019c800011d7983 */ /* 0x000ea80000100800 */
[----:B------:R0:W-:Y:S04]  /*781f0*/  STL.64 [R1+0xf48], R24 ;  /* 0x000f481801007387 */ /* 0x0001e80000100a00 */
[----:B0-----:R-:W2:Y:S04]  /*78200*/  LDL.LU.64 R24, [R1+0x24a8] ;  /* 0x0024a80001187983 */ /* 0x001ea80000300a00 */
[----:B------:R0:W-:Y:S04]  /*78210*/  STL [R1+0xeb4], R7 ;  /* 0x000eb40701007387 */ /* 0x0001e80000100800 */
[----:B0-----:R-:W2:Y:S04]  /*78220*/  LDL.LU R7, [R1+0x18f8] ;  /* 0x0018f80001077983 */ /* 0x001ea80000300800 */
[----:B------:R0:W-:Y:S04]  /*78230*/  STL.64 [R1+0xe70], R26 ;  /* 0x000e701a01007387 */ /* 0x0001e80000100a00 */
[----:B0-----:R-:W2:Y:S01]  /*78240*/  LDL.LU.64 R26, [R1+0x24a0] ;  /* 0x0024a000011a7983 */ /* 0x001ea20000300a00 */
[----:B------:R-:W-:Y:S01]  /*78250*/  IMAD.MOV.U32 R6, RZ, RZ, R16 ;  /* 0x000000ffff067224 */ /* 0x000fe200078e0010 */
[----:B------:R-:W-:-:S02]  /*78260*/  IADD3 R16, P0, PT, R21, R10, RZ ;  /* 0x0000000a15107210 */ /* 0x000fc40007f1e0ff */
[C---:B------:R-:W-:Y:S02]  /*78270*/  IADD3 R20, P2, PT, R21.reuse, R11, RZ ;  /* 0x0000000b15147210 */ /* 0x040fe40007f5e0ff */
[----:B------:R-:W-:Y:S01]  /*78280*/  IADD3 R10, P4, PT, R21, R13, RZ ;  /* 0x0000000d150a7210 */ /* 0x000fe20007f9e0ff */
[C---:B------:R-:W-:Y:S02]  /*78290*/  IMAD.X R17, R8.reuse, 0x1, R14, P0 ;  /* 0x0000000108117824 */ /* 0x040fe400000e060e */
[----:B------:R-:W-:Y:S01]  /*782a0*/  IMAD.X R21, R8, 0x1, R15, P2 ;  /* 0x0000000108157824 */ /* 0x000fe200010e060f */
[----:B------:R-:W-:Y:S01]  /*782b0*/  ISETP.LT.AND P3, PT, R22, UR27, !P5 ;  /* 0x0000001b16007c0c */ /* 0x000fe2000ef61270 */
[----:B------:R-:W-:Y:S01]  /*782c0*/  IMAD.X R11, R8, 0x1, R12, P4 ;  /* 0x00000001080b7824 */ /* 0x000fe200020e060c */
[----:B------:R0:W-:Y:S01]  /*782d0*/  STL.64 [R1+0xdd0], R16 ;  /* 0x000dd01001007387 */ /* 0x0001e20000100a00 */
[----:B--2---:R-:W-:Y:S02]  /*782e0*/  IMAD.MOV.U32 R4, RZ, RZ, R26 ;  /* 0x000000ffff047224 */ /* 0x004fe400078e001a */
[----:B------:R-:W-:-:S02]  /*782f0*/  IMAD.MOV.U32 R5, RZ, RZ, R27 ;  /* 0x000000ffff057224 */ /* 0x000fc400078e001b */
[----:B0-----:R-:W-:Y:S02]  /*78300*/  IMAD.MOV.U32 R16, RZ, RZ, R24 ;  /* 0x000000ffff107224 */ /* 0x001fe400078e0018 */
[----:B------:R-:W-:Y:S01]  /*78310*/  IMAD.MOV.U32 R17, RZ, RZ, R25 ;  /* 0x000000ffff117224 */ /* 0x000fe200078e0019 */
[----:B------:R-:W2:Y:S04]  /*78320*/  LDL.LU.64 R26, [R1+0xaf8] ;  /* 0x000af800011a7983 */ /* 0x000ea80000300a00 */
[----:B------:R-:W2:Y:S04]  /*78330*/  LDL.LU.64 R24, [R1+0xaf0] ;  /* 0x000af00001187983 */ /* 0x000ea80000300a00 */
[----:B------:R-:W2:Y:S04]  /*78340*/  LDL.LU R22, [R1+0x1d8] ;  /* 0x0001d80001167983 */ /* 0x000ea80000300800 */
[----:B------:R-:W2:Y:S04]  /*78350*/  LDL R19, [R1+0x1004] ;  /* 0x0010040001137983 */ /* 0x000ea80000100800 */
[----:B------:R-:W2:Y:S04]  /*78360*/  LDL.LU R13, [R1+0x1d70] ;  /* 0x001d7000010d7983 */ /* 0x000ea80000300800 */
[----:B------:R-:W-:Y:S04]  /*78370*/  STL.64 [R1+0x2340], R20 ;  /* 0x0023401401007387 */ /* 0x000fe80000100a00 */
[----:B------:R-:W2:Y:S04]  /*78380*/  LDL R12, [R1+0x1a08] ;  /* 0x001a0800010c7983 */ /* 0x000ea80000100800 */
[----:B------:R0:W-:Y:S01]  /*78390*/  STL.64 [R1+0x2348], R10 ;  /* 0x0023480a01007387 */ /* 0x0001e20000100a00 */
[----:B---3--:R-:W-:-:S02]  /*783a0*/  VIADD R2, R9, 0x3f ;  /* 0x0000003f09027836 */ /* 0x008fc40000000000 */
[----:B------:R-:W-:Y:S01]  /*783b0*/  VIADD R0, R9, 0x35 ;  /* 0x0000003509007836 */ /* 0x000fe20000000000 */
[C---:B------:R-:W-:Y:S02]  /*783c0*/  PRMT R6, R23.reuse, 0x7773, RZ ;  /* 0x0000777317067816 */ /* 0x040fe400000000ff */
[----:B------:R-:W-:Y:S01]  /*783d0*/  PRMT R3, R23, 0x7770, RZ ;  /* 0x0000777017037816 */ /* 0x000fe200000000ff */
[----:B------:R-:W3:Y:S01]  /*783e0*/  LDCU UR27, c[0x0][0x398] ;  /* 0x00007300ff1b77ac */ /* 0x000ee20008000800 */
[----:B0-----:R-:W2:Y:S01]  /*783f0*/  LDL R11, [R1+0x1af8] ;  /* 0x001af800010b7983 */ /* 0x001ea20000100800 */
[----:B------:R-:W-:Y:S02]  /*78400*/  ISETP.GE.AND P1, PT, R2, UR47, PT ;  /* 0x0000002f02007c0c */ /* 0x000fe4000bf26270 */
[----:B------:R-:W-:Y:S02]  /*78410*/  PRMT R2, R18, 0x7772, RZ ;  /* 0x0000777212027816 */ /* 0x000fe400000000ff */
[----:B------:R-:W-:-:S03]  /*78420*/  ISETP.LT.AND P4, PT, R28, UR59, !P5 ;  /* 0x0000003b1c007c0c */ /* 0x000fc6000ef81270 */
[----:B------:R-:W-:Y:S01]  /*78430*/  @P3 STG.E.U8 desc[UR28][R4.64], R2 ;  /* 0x0000000204003986 */ /* 0x000fe2000c10111c */
[----:B------:R-:W-:-:S03]  /*78440*/  ISETP.LT.AND P3, PT, R29, UR61, !P5 ;  /* 0x0000003d1d007c0c */ /* 0x000fc6000ef61270 */
[----:B--2---:R0:W-:Y:S04]  /*78450*/  STL [R1+0x2498], R11 ;  /* 0x0024980b01007387 */ /* 0x0041e80000100800 */
[----:B------:R-:W1:Y:S04]  /*78460*/  LDL.LU R8, [R1+0x1924] ;  /* 0x0019240001087983 */ /* 0x000e680000300800 */
[----:B0-----:R-:W2:Y:S04]  /*78470*/  LDL.LU.64 R10, [R1+0xae8] ;  /* 0x000ae800010a7983 */ /* 0x001ea80000300a00 */
[----:B------:R0:W-:Y:S04]  /*78480*/  STL.64 [R1+0x2488], R28 ;  /* 0x0024881c01007387 */ /* 0x0001e80000100a00 */
[----:B0-----:R-:W2:Y:S01]  /*78490*/  LDL.LU.64 R28, [R1+0xae0] ;  /* 0x000ae000011c7983 */ /* 0x001ea20000300a00 */
[----:B------:R-:W-:-:S02]  /*784a0*/  ISETP.LT.AND P2, PT, R12, UR60, !P5 ;  /* 0x0000003c0c007c0c */ /* 0x000fc4000ef41270 */
[----:B------:R-:W-:Y:S01]  /*784b0*/  ISETP.GE.AND P0, PT, R0, UR33, PT ;  /* 0x0000002100007c0c */ /* 0x000fe2000bf06270 */
[----:B------:R-:W-:-:S05]  /*784c0*/  VIADD R0, R9, 0x6 ;  /* 0x0000000609007836 */ /* 0x000fca0000000000 */
[----:B------:R-:W-:Y:S02]  /*784d0*/  ISETP.GE.AND P6, PT, R0, UR52, PT ;  /* 0x0000003400007c0c */ /* 0x000fe4000bfc6270 */
[----:B------:R-:W-:Y:S02]  /*784e0*/  PRMT R0, R18, 0x7773, RZ ;  /* 0x0000777312007816 */ /* 0x000fe400000000ff */
[----:B------:R-:W-:-:S03]  /*784f0*/  PRMT R2, R22, 0x7770, RZ ;  /* 0x0000777016027816 */ /* 0x000fc600000000ff */
[----:B------:R-:W-:Y:S04]  /*78500*/  @P2 STG.E.U8 desc[UR28][R16.64], R0 ;  /* 0x0000000010002986 */ /* 0x000fe8000c10111c */
[----:B--2---:R0:W-:Y:S04]  /*78510*/  STL.64 [R1+0x2490], R28 ;  /* 0x0024901c01007387 */ /* 0x0041e80000100a00 */
[----:B0-----:R-:W2:Y:S01]  /*78520*/  LDL.LU.64 R28, [R1+0xa38] ;  /* 0x000a3800011c7983 */ /* 0x001ea20000300a00 */
[----:B-1----:R-:W-:Y:S02]  /*78530*/  ISETP.LT.AND P2, PT, R8, UR4, !P5 ;  /* 0x0000000408007c0c */ /* 0x002fe4000ef41270 */
[----:B------:R-:W-:-:S02]  /*78540*/  ISETP.LT.AND P5, PT, R7, UR5, !P5 ;  /* 0x0000000507007c0c */ /* 0x000fc4000efa1270 */
[----:B------:R-:W-:Y:S01]  /*78550*/  PRMT R0, R22, 0x7771, RZ ;  /* 0x0000777116007816 */ /* 0x000fe200000000ff */
[----:B------:R0:W-:Y:S04]  /*78560*/  @P4 STG.E.U8 desc[UR28][R26.64], R2 ;  /* 0x000000021a004986 */ /* 0x0001e8000c10111c */
[----:B------:R-:W3:Y:S04]  /*78570*/  LDL.LU.64 R20, [R1+0xad8] ;  /* 0x000ad80001147983 */ /* 0x000ee80000300a00 */
[----:B------:R1:W-:Y:S04]  /*78580*/  @P3 STG.E.U8 desc[UR28][R24.64], R0 ;  /* 0x0000000018003986 */ /* 0x0003e8000c10111c */
[----:B------:R-:W3:Y:S01]  /*78590*/  LDL.LU.64 R14, [R1+0xad0] ;  /* 0x000ad000010e7983 */ /* 0x000ee20000300a00 */
[----:B------:R-:W-:-:S02]  /*785a0*/  PRMT R5, R23, 0x7772, RZ ;  /* 0x0000777217057816 */ /* 0x000fc400000000ff */
[----:B------:R-:W-:Y:S01]  /*785b0*/  PRMT R4, R23, 0x7771, RZ ;  /* 0x0000777117047816 */ /* 0x000fe200000000ff */
[----:B------:R-:W3:Y:S04]  /*785c0*/  LDL.LU.64 R16, [R1+0xac8] ;  /* 0x000ac80001107983 */ /* 0x000ee80000300a00 */
[----:B------:R-:W3:Y:S01]  /*785d0*/  LDL.LU R23, [R1+0x1ec] ;  /* 0x0001ec0001177983 */ /* 0x000ee20000300800 */
[----:B------:R-:W2:Y:S01]  /*785e0*/  LDCU UR5, c[0x0][0x398] ;  /* 0x00007300ff0577ac */ /* 0x000ea20008000800 */
[----:B------:R-:W2:Y:S01]  /*785f0*/  LDCU UR4, c[0x0][0x39c] ;  /* 0x00007380ff0477ac */ /* 0x000ea20008000800 */
[C---:B0-----:R-:W-:Y:S01]  /*78600*/  PRMT R2, R22.reuse, 0x7772, RZ ;  /* 0x0000777216027816 */ /* 0x041fe200000000ff */
[----:B------:R-:W3:Y:S01]  /*78610*/  LDL.LU.64 R26, [R1+0xac0] ;  /* 0x000ac000011a7983 */ /* 0x000ee20000300a00 */
[----:B-1----:R-:W-:-:S03]  /*78620*/  PRMT R0, R22, 0x7773, RZ ;  /* 0x0000777316007816 */ /* 0x002fc600000000ff */
[----:B------:R-:W3:Y:S04]  /*78630*/  LDL.LU.64 R24, [R1+0xab8] ;  /* 0x000ab80001187983 */ /* 0x000ee80000300a00 */
[----:B------:R0:W-:Y:S04]  /*78640*/  @P2 STG.E.U8 desc[UR28][R10.64], R2 ;  /* 0x000000020a002986 */ /* 0x0001e8000c10111c */
[----:B0-----:R-:W3:Y:S04]  /*78650*/  LDL.LU R11, [R1+0x2498] ;  /* 0x00249800010b7983 */ /* 0x001ee80000300800 */
[----:B--2---:R0:W-:Y:S04]  /*78660*/  @P5 STG.E.U8 desc[UR28][R28.64], R0 ;  /* 0x000000001c005986 */ /* 0x0041e8000c10111c */
[----:B0-----:R-:W2:Y:S01]  /*78670*/  LDL.LU.64 R28, [R1+0x2490] ;  /* 0x00249000011c7983 */ /* 0x001ea20000300a00 */
[----:B------:R-:W-:-:S02]  /*78680*/  ISETP.LT.AND P3, PT, R19, UR6, !P6 ;  /* 0x0000000613007c0c */ /* 0x000fc4000f761270 */
[----:B------:R-:W-:Y:S01]  /*78690*/  ISETP.LT.AND P4, PT, R13, UR7, !P6 ;  /* 0x000000070d007c0c */ /* 0x000fe2000f781270 */
[----:B------:R-:W0:Y:S01]  /*786a0*/  LDCU UR6, c[0x0][0x398] ;  /* 0x00007300ff0677ac */ /* 0x000e220008000800 */
[----:B------:R-:W1:Y:S01]  /*786b0*/  LDCU UR7, c[0x0][0x398] ;  /* 0x00007300ff0777ac */ /* 0x000e620008000800 */
[----:B---3--:R-:W-:Y:S01]  /*786c0*/  ISETP.LT.AND P2, PT, R11, UR8, !P6 ;  /* 0x000000080b007c0c */ /* 0x008fe2000f741270 */
[----:B------:R-:W3:Y:S07]  /*786d0*/  LDCU UR8, c[0x0][0x398] ;  /* 0x00007300ff0877ac */ /* 0x000eee0008000800 */
[----:B--2---:R2:W-:Y:S04]  /*786e0*/  @P3 STG.E.U8 desc[UR28][R28.64], R3 ;  /* 0x000000031c003986 */ /* 0x0045e8000c10111c */
[----:B--2---:R-:W2:Y:S04]  /*786f0*/  LDL.LU.64 R28, [R1+0x2488] ;  /* 0x00248800011c7983 */ /* 0x004ea80000300a00 */
[----:B------:R0:W-:Y:S04]  /*78700*/  @P4 STG.E.U8 desc[UR28][R20.64], R4 ;  /* 0x0000000414004986 */ /* 0x0001e8000c10111c */
[----:B------:R1:W-:Y:S04]  /*78710*/  @P2 STG.E.U8 desc[UR28][R14.64], R5 ;  /* 0x000000050e002986 */ /* 0x0003e8000c10111c */
[----:B0-----:R-:W4:Y:S04]  /*78720*/  LDL.LU.64 R20, [R1+0xa20] ;  /* 0x000a200001147983 */ /* 0x001f280000300a00 */
[----:B------:R-:W4:Y:S04]  /*78730*/  LDL.LU R22, [R1+0x19c] ;  /* 0x00019c0001167983 */ /* 0x000f280000300800 */
[----:B-1----:R-:W4:Y:S01]  /*78740*/  LDL.LU.64 R4, [R1+0xab0] ;  /* 0x000ab00001047983 */ /* 0x002f220000300a00 */
[----:B------:R-:W-:Y:S01]  /*78750*/  ISETP.LT.AND P5, PT, R12, UR9, !P6 ;  /* 0x000000090c007c0c */ /* 0x000fe2000f7a1270 */
[----:B------:R-:W0:Y:S01]  /*78760*/  LDCU UR9, c[0x0][0x398] ;  /* 0x00007300ff0977ac */ /* 0x000e220008000800 */
[----:B------:R-:W-:Y:S01]  /*78770*/  VIADD R0, R9, 0x7 ;  /* 0x0000000709007836 */ /* 0x000fe20000000000 */
[----:B------:R-:W-:-:S02]  /*78780*/  PRMT R2, R23, 0x7770, RZ ;  /* 0x0000777017027816 */ /* 0x000fc400000000ff */
[----:B------:R-:W-:Y:S01]  /*78790*/  PRMT R3, R23, 0x7772, RZ ;  /* 0x0000777217037816 */ /* 0x000fe200000000ff */
[----:B------:R-:W4:Y:S07]  /*787a0*/  LDL.LU.64 R14, [R1+0xaa8] ;  /* 0x000aa800010e7983 */ /* 0x000f2e0000300a00 */
[----:B------:R1:W-:Y:S01]  /*787b0*/  @P5 STG.E.U8 desc[UR28][R16.64], R6 ;  /* 0x0000000610005986 */ /* 0x0003e2000c10111c */
[----:B------:R-:W-:Y:S02]  /*787c0*/  ISETP.LT.AND P5, PT, R8, UR7, !P6 ;  /* 0x0000000708007c0c */ /* 0x000fe4000f7a1270 */
[----:B------:R-:W-:-:S02]  /*787d0*/  ISETP.GE.AND P2, PT, R0, UR77, PT ;  /* 0x0000004d00007c0c */ /* 0x000fc4000bf46270 */
[----:B------:R-:W-:Y:S01]  /*787e0*/  PRMT R0, R23, 0x7771, RZ ;  /* 0x0000777117007816 */ /* 0x000fe200000000ff */
[----:B------:R-:W0:Y:S01]  /*787f0*/  LDCU UR7, c[0x0][0x398] ;  /* 0x00007300ff0777ac */ /* 0x000e220008000800 */
[----:B-1----:R-:W4:Y:S01]  /*78800*/  LDL.LU.64 R16, [R1+0xaa0] ;  /* 0x000aa00001107983 */ /* 0x002f220000300a00 */
[----:B--2---:R-:W-:Y:S02]  /*78810*/  ISETP.LT.AND P4, PT, R28, UR5, !P6 ;  /* 0x000000051c007c0c */ /* 0x004fe4000f781270 */
[----:B------:R-:W-:Y:S02]  /*78820*/  ISETP.LT.AND P3, PT, R29, UR6, !P6 ;  /* 0x000000061d007c0c */ /* 0x000fe4000f761270 */
[----:B---3--:R-:W-:Y:S01]  /*78830*/  ISETP.LT.AND P6, PT, R7, UR8, !P6 ;  /* 0x0000000807007c0c */ /* 0x008fe2000f7c1270 */
[----:B------:R-:W1:Y:S01]  /*78840*/  LDCU UR5, c[0x0][0x398] ;  /* 0x00007300ff0577ac */ /* 0x000e620008000800 */
[----:B------:R-:W2:Y:S01]  /*78850*/  LDCU UR6, c[0x0][0x398] ;  /* 0x00007300ff0677ac */ /* 0x000ea20008000800 */
[----:B------:R-:W3:Y:S06]  /*78860*/  LDCU UR8, c[0x0][0x398] ;  /* 0x00007300ff0877ac */ /* 0x000eec0008000800 */
[----:B------:R0:W-:Y:S04]  /*78870*/  @P4 STG.E.U8 desc[UR28][R26.64], R2 ;  /* 0x000000021a004986 */ /* 0x0001e8000c10111c */
[----:B------:R1:W-:Y:S04]  /*78880*/  @P3 STG.E.U8 desc[UR28][R24.64], R0 ;  /* 0x0000000018003986 */ /* 0x0003e8000c10111c */
[----:B----4-:R4:W-:Y:S01]  /*78890*/  @P5 STG.E.U8 desc[UR28][R4.64], R3 ;  /* 0x0000000304005986 */ /* 0x0109e2000c10111c */
[----:B0-----:R-:W-:-:S03]  /*788a0*/  PRMT R2, R23, 0x7773, RZ ;  /* 0x0000777317027816 */ /* 0x001fc600000000ff */
[----:B------:R-:W3:Y:S04]  /*788b0*/  LDL.LU.64 R26, [R1+0xa98] ;  /* 0x000a9800011a7983 */ /* 0x000ee80000300a00 */
[----:B-1----:R-:W3:Y:S04]  /*788c0*/  LDL.LU.64 R24, [R1+0xa90] ;  /* 0x000a900001187983 */ /* 0x002ee80000300a00 */
[----:B------:R-:W3:Y:S04]  /*788d0*/  LDL.LU R23, [R1+0x1dc] ;  /* 0x0001dc0001177983 */ /* 0x000ee80000300800 */
[----:B------:R0:W-:Y:S04]  /*788e0*/  STL [R1+0x247c], R11 ;  /* 0x00247c0b01007387 */ /* 0x0001e80000100800 */
[----:B------:R1:W-:Y:S01]  /*788f0*/  @P6 STG.E.U8 desc[UR28][R20.64], R2 ;  /* 0x0000000214006986 */ /* 0x0003e2000c10111c */
[----:B------:R-:W-:-:S02]  /*78900*/  ISETP.LT.AND P6, PT, R11, UR9, !P2 ;  /* 0x000000090b007c0c */ /* 0x000fc4000d7c1270 */
[----:B------:R-:W-:Y:S01]  /*78910*/  ISETP.LT.AND P4, PT, R19, UR5, !P2 ;  /* 0x0000000513007c0c */ /* 0x000fe2000d781270 */
[----:B------:R-:W-:Y:S01]  /*78920*/  VIADD R0, R9, 0x8 ;  /* 0x0000000809007836 */ /* 0x000fe20000000000 */
[----:B--2---:R-:W-:Y:S02]  /*78930*/  ISETP.LT.AND P5, PT, R13, UR6, !P2 ;  /* 0x000000060d007c0c */ /* 0x004fe4000d7a1270 */
[----:B----4-:R-:W-:Y:S01]  /*78940*/  PRMT R3, R22, 0x7773, RZ ;  /* 0x0000777316037816 */ /* 0x010fe200000000ff */
[----:B------:R-:W2:Y:S01]  /*78950*/  LDCU UR5, c[0x0][0x398] ;  /* 0x00007300ff0577ac */ /* 0x000ea20008000800 */
[----:B------:R-:W4:Y:S01]  /*78960*/  LDCU UR6, c[0x0][0x398] ;  /* 0x00007300ff0677ac */ /* 0x000f220008000800 */
[----:B0-----:R-:W2:Y:S01]  /*78970*/  LDL.LU.64 R10, [R1+0xa80] ;  /* 0x000a8000010a7983 */ /* 0x001ea20000300a00 */
[----:B------:R-:W-:Y:S02]  /*78980*/  ISETP.GE.AND P3, PT, R0, UR76, PT ;  /* 0x0000004c00007c0c */ /* 0x000fe4000bf66270 */
[----:B------:R-:W-:-:S02]  /*78990*/  PRMT R0, R22, 0x7770, RZ ;  /* 0x0000777016007816 */ /* 0x000fc400000000ff */
[----:B-1----:R-:W-:Y:S01]  /*789a0*/  PRMT R2, R22, 0x7771, RZ ;  /* 0x0000777116027816 */ /* 0x002fe200000000ff */
[----:B------:R-:W0:Y:S02]  /*789b0*/  LDCU UR9, c[0x0][0x398] ;  /* 0x00007300ff0977ac */ /* 0x000e240008000800 */
[----:B------:R-:W-:Y:S01]  /*789c0*/  @P4 STG.E.U8 desc[UR28][R14.64], R0 ;  /* 0x000000000e004986 */ /* 0x000fe2000c10111c */
[----:B------:R-:W-:-:S03]  /*789d0*/  ISETP.LT.AND P4, PT, R12, UR7, !P2 ;  /* 0x000000070c007c0c */ /* 0x000fc6000d781270 */
[----:B------:R-:W-:Y:S01]  /*789e0*/  @P5 STG.E.U8 desc[UR28][R16.64], R2 ;  /* 0x0000000210005986 */ /* 0x000fe2000c10111c */
[----:B---3--:R-:W-:Y:S01]  /*789f0*/  ISETP.LT.AND P5, PT, R28, UR8, !P2 ;  /* 0x000000081c007c0c */ /* 0x008fe2000d7a1270 */
[----:B------:R-:W1:Y:S01]  /*78a00*/  LDCU UR8, c[0x0][0x398] ;  /* 0x00007300ff0877ac */ /* 0x000e620008000800 */
[----:B------:R-:W3:Y:S01]  /*78a10*/  LDCU UR7, c[0x0][0x398] ;  /* 0x00007300ff0777ac */ /* 0x000ee20008000800 */
[----:B--2---:R2:W-:Y:S04]  /*78a20*/  STL.64 [R1+0x2480], R10 ;  /* 0x0024800a01007387 */ /* 0x0045e80000100a00 */
[----:B--2---:R-:W2:Y:S01]  /*78a30*/  LDL.LU.64 R10, [R1+0xa88] ;  /* 0x000a8800010a7983 */ /* 0x004ea20000300a00 */
[----:B------:R-:W-:-:S03]  /*78a40*/  PRMT R0, R22, 0x7772, RZ ;  /* 0x0000777216007816 */ /* 0x000fc600000000ff */
[----:B------:R-:W3:Y:S04]  /*78a50*/  LDL.LU.64 R14, [R1+0xa78] ;  /* 0x000a7800010e7983 */ /* 0x000ee80000300a00 */
[----:B------:R-:W3:Y:S01]  /*78a60*/  LDL.LU R22, [R1+0x1c0] ;  /* 0x0001c00001167983 */ /* 0x000ee20000300800 */
[----:B------:R-:W-:-:S03]  /*78a70*/  PRMT R4, R23, 0x7770, RZ ;  /* 0x0000777017047816 */ /* 0x000fc600000000ff */
[----:B------:R-:W3:Y:S04]  /*78a80*/  LDL.LU.64 R16, [R1+0xa70] ;  /* 0x000a700001107983 */ /* 0x000ee80000300a00 */
[----:B------:R0:W-:Y:S04]  /*78a90*/  @P6 STG.E.U8 desc[UR28][R26.64], R0 ;  /* 0x000000001a006986 */ /* 0x0001e8000c10111c */
[----:B------:R1:W-:Y:S04]  /*78aa0*/  @P4 STG.E.U8 desc[UR28][R24.64], R3 ;  /* 0x0000000318004986 */ /* 0x0003e8000c10111c */
[----:B0-----:R-:W3:Y:S04]  /*78ab0*/  LDL.LU.64 R26, [R1+0xa68] ;  /* 0x000a6800011a7983 */ /* 0x001ee80000300a00 */
[----:B------:R-:W3:Y:S04]  /*78ac0*/  LDL.LU.64 R20, [R1+0xa60] ;  /* 0x000a600001147983 */ /* 0x000ee80000300a00 */
[----:B-1----:R-:W3:Y:S04]  /*78ad0*/  LDL.LU.64 R24, [R1+0xa58] ;  /* 0x000a580001187983 */ /* 0x002ee80000300a00 */
[----:B------:R-:W3:Y:S04]  /*78ae0*/  LDL.LU R18, [R1+0xd0] ;  /* 0x0000d00001127983 */ /* 0x000ee80000300800 */
[----:B--2---:R0:W-:Y:S04]  /*78af0*/  @P5 STG.E.U8 desc[UR28][R10.64], R4 ;  /* 0x000000040a005986 */ /* 0x0041e8000c10111c */
[----:B0-----:R-:W2:Y:S01]  /*78b00*/  LDL.LU.64 R10, [R1+0x2480] ;  /* 0x00248000010a7983 */ /* 0x001ea20000300a00 */
[----:B------:R-:W-:-:S02]  /*78b10*/  ISETP.LT.AND P6, PT, R29, UR5, !P2 ;  /* 0x000000051d007c0c */ /* 0x000fc4000d7c1270 */
[----:B------:R-:W-:Y:S01]  /*78b20*/  PRMT R3, R23, 0x7771, RZ ;  /* 0x0000777117037816 */ /* 0x000fe200000000ff */
[----:B------:R-:W2:Y:S01]  /*78b30*/  LDL.LU.64 R4, [R1+0xa18] ;  /* 0x000a180001047983 */ /* 0x000ea20000300a00 */
[----:B------:R-:W-:Y:S02]  /*78b40*/  ISETP.LT.AND P4, PT, R8, UR10, !P2 ;  /* 0x0000000a08007c0c */ /* 0x000fe4000d781270 */
[----:B----4-:R-:W-:Y:S02]  /*78b50*/  ISETP.LT.AND P2, PT, R7, UR6, !P2 ;  /* 0x0000000607007c0c */ /* 0x010fe4000d741270 */
[C---:B------:R-:W-:Y:S02]  /*78b60*/  PRMT R2, R23.reuse, 0x7772, RZ ;  /* 0x0000777217027816 */ /* 0x040fe400000000ff */
[----:B------:R-:W-:Y:S01]  /*78b70*/  PRMT R0, R23, 0x7773, RZ ;  /* 0x0000777317007816 */ /* 0x000fe200000000ff */
[----:B------:R-:W0:Y:S01]  /*78b80*/  LDCU UR5, c[0x0][0x398] ;  /* 0x00007300ff0577ac */ /* 0x000e220008000800 */
[----:B------:R-:W1:Y:S01]  /*78b90*/  LDCU UR6, c[0x0][0x398] ;  /* 0x00007300ff0677ac */ /* 0x000e620008000800 */
[----:B---3--:R-:W-:Y:S01]  /*78ba0*/  ISETP.LT.AND P5, PT, R19, UR7, !P3 ;  /* 0x0000000713007c0c */ /* 0x008fe2000dfa1270 */
[----:B------:R-:W3:Y:S01]  /*78bb0*/  LDCU UR7, c[0x0][0x398] ;  /* 0x00007300ff0777ac */ /* 0x000ee20008000800 */
[----:B------:R-:W4:Y:S01]  /*78bc0*/  LDCU UR10, c[0x0][0x398] ;  /* 0x00007300ff0a77ac */ /* 0x000f220008000800 */
[----:B--2---:R2:W-:Y:S04]  /*78bd0*/  @P6 STG.E.U8 desc[UR28][R10.64], R3 ;  /* 0x000000030a006986 */ /* 0x0045e8000c10111c */
[----:B--2---:R-:W2:Y:S04]  /*78be0*/  LDL.LU R11, [R1+0x247c] ;  /* 0x00247c00010b7983 */ /* 0x004ea80000300800 */
[----:B------:R0:W-:Y:S04]  /*78bf0*/  @P4 STG.E.U8 desc[UR28][R14.64], R2 ;  /* 0x000000020e004986 */ /* 0x0001e8000c10111c */
[----:B------:R1:W-:Y:S04]  /*78c00*/  @P2 STG.E.U8 desc[UR28][R4.64], R0 ;  /* 0x0000000004002986 */ /* 0x0003e8000c10111c */
[----:B0-----:R-:W3:Y:S01]  /*78c10*/  LDL.LU.64 R14, [R1+0xa50] ;  /* 0x000a5000010e7983 */ /* 0x001ee20000300a00 */
[----:B------:R-:W-:-:S02]  /*78c20*/  ISETP.LT.AND P6, PT, R13, UR9, !P3 ;  /* 0x000000090d007c0c */ /* 0x000fc4000dfc1270 */
[----:B------:R-:W-:Y:S02]  /*78c30*/  ISETP.LT.AND P4, PT, R12, UR5, !P3 ;  /* 0x000000050c007c0c */ /* 0x000fe4000df81270 */
[C---:B------:R-:W-:Y:S02]  /*78c40*/  PRMT R2, R22.reuse, 0x7770, RZ ;  /* 0x0000777016027816 */ /* 0x040fe400000000ff */
[----:B-1----:R-:W-:Y:S01]  /*78c50*/  PRMT R0, R22, 0x7771, RZ ;  /* 0x0000777116007816 */ /* 0x002fe200000000ff */
[----:B------:R-:W0:Y:S01]  /*78c60*/  LDCU UR9, c[0x0][0x398] ;  /* 0x00007300ff0977ac */ /* 0x000e220008000800 */
[----:B------:R-:W1:Y:S01]  /*78c70*/  LDCU UR5, c[0x0][0x398] ;  /* 0x00007300ff0577ac */ /* 0x000e620008000800 */
[----:B--2---:R-:W-:Y:S01]  /*78c80*/  ISETP.LT.AND P2, PT, R11, UR8, !P3 ;  /* 0x000000080b007c0c */ /* 0x004fe2000df41270 */
[----:B------:R2:W-:Y:S04]  /*78c90*/  STL [R1+0x2478], R11 ;  /* 0x0024780b01007387 */ /* 0x0005e80000100800 */
[----:B------:R0:W-:Y:S01]  /*78ca0*/  @P5 STG.E.U8 desc[UR28][R16.64], R2 ;  /* 0x0000000210005986 */ /* 0x0001e2000c10111c */
[----:B------:R-:W1:Y:S03]  /*78cb0*/  LDCU UR8, c[0x0][0x398] ;  /* 0x00007300ff0877ac */ /* 0x000e660008000800 */
[----:B--2---:R-:W2:Y:S04]  /*78cc0*/  LDL.LU.64 R10, [R1+0xa48] ;  /* 0x000a4800010a7983 */ /* 0x004ea80000300a00 */
[----:B------:R1:W-:Y:S01]  /*78cd0*/  @P6 STG.E.U8 desc[UR28][R26.64], R0 ;  /* 0x000000001a006986 */ /* 0x0003e2000c10111c */
[----:B------:R-:W-:-:S02]  /*78ce0*/  ISETP.LT.AND P6, PT, R28, UR6, !P3 ;  /* 0x000000061c007c0c */ /* 0x000fc4000dfc1270 */
[C---:B0-----:R-:W-:Y:S01]  /*78cf0*/  PRMT R2, R22.reuse, 0x7772, RZ ;  /* 0x0000777216027816 */ /* 0x041fe200000000ff */
[----:B------:R-:W4:Y:S04]  /*78d00*/  LDL.LU.64 R4, [R1+0xa40] ;  /* 0x000a400001047983 */ /* 0x000f280000300a00 */
[----:B------:R-:W4:Y:S04]  /*78d10*/  LDL.LU R23, [R1+0x170] ;  /* 0x0001700001177983 */ /* 0x000f280000300800 */
[----:B------:R-:W4:Y:S01]  /*78d20*/  LDL.LU.64 R16, [R1+0xa00] ;  /* 0x000a000001107983 */ /* 0x000f220000300a00 */
[----:B------:R-:W0:Y:S03]  /*78d30*/  LDCU UR6, c[0x0][0x398] ;  /* 0x00007300ff0677ac */ /* 0x000e260008000800 */
[----:B------:R0:W-:Y:S01]  /*78d40*/  @P2 STG.E.U8 desc[UR28][R20.64], R2 ;  /* 0x0000000214002986 */ /* 0x0001e2000c10111c */
[----:B-1----:R-:W-:-:S03]  /*78d50*/  PRMT R0, R22, 0x7773, RZ ;  /* 0x0000777316007816 */ /* 0x002fc600000000ff */
[----:B------:R-:W4:Y:S04]  /*78d60*/  LDL.LU.64 R26, [R1+0x9f8] ;  /* 0x0009f800011a7983 */ /* 0x000f280000300a00 */
[----:B------:R1:W-:Y:S01]  /*78d70*/  @P4 STG.E.U8 desc[UR28][R24.64], R0 ;  /* 0x0000000018004986 */ /* 0x0003e2000c10111c */
[----:B---3--:R-:W-:Y:S02]  /*78d80*/  ISETP.LT.AND P4, PT, R29, UR7, !P3 ;  /* 0x000000071d007c0c */ /* 0x008fe4000df81270 */
[----:B0-----:R-:W-:Y:S02]  /*78d90*/  PRMT R2, R18, 0x7770, RZ ;  /* 0x0000777012027816 */ /* 0x001fe400000000ff */
[----:B------:R-:W-:Y:S01]  /*78da0*/  ISETP.LT.AND P5, PT, R8, UR9, !P3 ;  /* 0x0000000908007c0c */ /* 0x000fe2000dfa1270 */
[----:B------:R-:W0:Y:S02]  /*78db0*/  LDCU UR7, c[0x0][0x398] ;  /* 0x00007300ff0777ac */ /* 0x000e240008000800 */
[----:B------:R3:W-:Y:S01]  /*78dc0*/  @P6 STG.E.U8 desc[UR28][R14.64], R2 ;  /* 0x000000020e006986 */ /* 0x0007e2000c10111c */
[----:B------:R-:W-:Y:S01]  /*78dd0*/  VIADD R3, R9, 0xa ;  /* 0x0000000a09037836 */ /* 0x000fe20000000000 */
[----:B------:R-:W0:Y:S02]  /*78de0*/  LDCU UR9, c[0x0][0x398] ;  /* 0x00007300ff0977ac */ /* 0x000e240008000800 */
[----:B-1----:R-:W4:Y:S04]  /*78df0*/  LDL.LU.64 R24, [R1+0x9e0] ;  /* 0x0009e00001187983 */ /* 0x002f280000300a00 */
[----:B------:R-:W4:Y:S01]  /*78e00*/  LDL.LU.64 R20, [R1+0x9d0] ;  /* 0x0009d00001147983 */ /* 0x000f220000300a00 */
[----:B---3--:R-:W-:-:S03]  /*78e10*/  PRMT R2, R18, 0x7771, RZ ;  /* 0x0000777112027816 */ /* 0x008fc600000000ff */
[----:B------:R-:W3:Y:S04]  /*78e20*/  LDL.LU.64 R14, [R1+0x9c8] ;  /* 0x0009c800010e7983 */ /* 0x000ee80000300a00 */
[----:B------:R-:W3:Y:S04]  /*78e30*/  LDL.LU R22, [R1+0x1b0] ;  /* 0x0001b00001167983 */ /* 0x000ee80000300800 */
[----:B--2---:R1:W-:Y:S04]  /*78e40*/  @P4 STG.E.U8 desc[UR28][R10.64], R2 ;  /* 0x000000020a004986 */ /* 0x0043e8000c10111c */
[----:B-1----:R-:W2:Y:S01]  /*78e50*/  LDL.LU R11, [R1+0x2478] ;  /* 0x00247800010b7983 */ /* 0x002ea20000300800 */
[----:B------:R-:W-:Y:S01]  /*78e60*/  VIADD R0, R9, 0x9 ;  /* 0x0000000909007836 */ /* 0x000fe20000000000 */
[----:B------:R-:W-:-:S02]  /*78e70*/  ISETP.LT.AND P3, PT, R7, UR5, !P3 ;  /* 0x0000000507007c0c */ /* 0x000fc4000df61270 */
[----:B------:R-:W-:Y:S01]  /*78e80*/  PRMT R2, R18, 0x7773, RZ ;  /* 0x0000777312027816 */ /* 0x000fe200000000ff */
[----:B------:R-:W1:Y:S01]  /*78e90*/  LDCU UR5, c[0x0][0x398] ;  /* 0x00007300ff0577ac */ /* 0x000e620008000800 */
[----:B------:R-:W-:Y:S02]  /*78ea0*/  ISETP.GE.AND P2, PT, R0, UR75, PT ;  /* 0x0000004b00007c0c */ /* 0x000fe4000bf46270 */
[----:B------:R-:W-:Y:S02]  /*78eb0*/  PRMT R0, R18, 0x7772, RZ ;  /* 0x0000777212007816 */ /* 0x000fe400000000ff */
[----:B------:R-:W-:Y:S01]  /*78ec0*/  ISETP.LT.AND P6, PT, R19, UR8, !P2 ;  /* 0x0000000813007c0c */ /* 0x000fe2000d7c1270 */
[----:B------:R-:W1:Y:S02]  /*78ed0*/  LDCU UR8, c[0x0][0x398] ;  /* 0x00007300ff0877ac */ /* 0x000e640008000800 */
[----:B----4-:R4:W-:Y:S01]  /*78ee0*/  @P5 STG.E.U8 desc[UR28][R4.64], R0 ;  /* 0x0000000004005986 */ /* 0x0109e2000c10111c */
[----:B------:R-:W-:-:S03]  /*78ef0*/  ISETP.LT.AND P5, PT, R13, UR6, !P2 ;  /* 0x000000060d007c0c */ /* 0x000fc6000d7a1270 */
[----:B------:R1:W-:Y:S01]  /*78f00*/  @P3 STG.E.U8 desc[UR28][R16.64], R2 ;  /* 0x0000000210003986 */ /* 0x0003e2000c10111c */
[----:B0-----:R-:W-:Y:S01]  /*78f10*/  ISETP.LT.AND P3, PT, R12, UR7, !P2 ;  /* 0x000000070c007c0c */ /* 0x001fe2000d761270 */
[----:B------:R-:W0:Y:S01]  /*78f20*/  LDCU UR6, c[0x0][0x398] ;  /* 0x00007300ff0677ac */ /* 0x000e220008000800 */
[----:B------:R-:W0:Y:S01]  /*78f30*/  LDCU UR7, c[0x0][0x398] ;  /* 0x00007300ff0777ac */ /* 0x000e220008000800 */
[C---:B----4-:R-:W-:Y:S02]  /*78f40*/  PRMT R0, R23.reuse, 0x7770, RZ ;  /* 0x0000777017007816 */ /* 0x050fe400000000ff */
[C---:B-1----:R-:W-:Y:S01]  /*78f50*/  PRMT R2, R23.reuse, 0x7771, RZ ;  /* 0x0000777117027816 */ /* 0x042fe200000000ff */
[----:B------:R-:W4:Y:S04]  /*78f60*/  LDL.LU.64 R16, [R1+0x9b8] ;  /* 0x0009b80001107983 */ /* 0x000f280000300a00 */
[----:B------:R1:W-:Y:S04]  /*78f70*/  @P6 STG.E.U8 desc[UR28][R26.64], R0 ;  /* 0x000000001a006986 */ /* 0x0003e8000c10111c */
[----:B------:R0:W-:Y:S01]  /*78f80*/  @P5 STG.E.U8 desc[UR28][R24.64], R2 ;  /* 0x0000000218005986 */ /* 0x0001e2000c10111c */
[----:B-1----:R-:W-:-:S02]  /*78f90*/  PRMT R0, R23, 0x7772, RZ ;  /* 0x0000777217007816 */ /* 0x002fc400000000ff */
[----:B0-----:R-:W-:Y:S01]  /*78fa0*/  PRMT R2, R23, 0x7773, RZ ;  /* 0x0000777317027816 */ /* 0x001fe200000000ff */
[----:B------:R-:W4:Y:S04]  /*78fb0*/  LDL.LU.64 R26, [R1+0x9b0] ;  /* 0x0009b000011a7983 */ /* 0x000f280000300a00 */
[----:B------:R-:W4:Y:S04]  /*78fc0*/  LDL.LU R18, [R1+0x1c4] ;  /* 0x0001c40001127983 */ /* 0x000f280000300800 */
[----:B------:R-:W4:Y:S04]  /*78fd0*/  LDL.LU.64 R4, [R1+0x998] ;  /* 0x0009980001047983 */ /* 0x000f280000300a00 */
[----:B------:R-:W4:Y:S01]  /*78fe0*/  LDL.LU.64 R24, [R1+0x990] ;  /* 0x0009900001187983 */ /* 0x000f220000300a00 */
[----:B--2---:R-:W-:-:S02]  /*78ff0*/  ISETP.LT.AND P4, PT, R11, UR10, !P2 ;  /* 0x0000000a0b007c0c */ /* 0x004fc4000d781270 */
[----:B------:R-:W-:Y:S01]  /*79000*/  ISETP.LT.AND P6, PT, R28, UR9, !P2 ;  /* 0x000000091c007c0c */ /* 0x000fe2000d7c1270 */
[----:B------:R-:W0:Y:S01]  /*79010*/  LDCU UR10, c[0x0][0x398] ;  /* 0x00007300ff0a77ac */ /* 0x000e220008000800 */
[----:B------:R-:W1:Y:S09]  /*79020*/  LDCU UR9, c[0x0][0x398] ;  /* 0x00007300ff0977ac */ /* 0x000e720008000800 */
[----:B------:R2:W-:Y:S04]  /*79030*/  @P4 STG.E.U8 desc[UR28][R20.64], R0 ;  /* 0x0000000014004986 */ /* 0x0005e8000c10111c */
[----:B---3--:R3:W-:Y:S01]  /*79040*/  @P3 STG.E.U8 desc[UR28][R14.64], R2 ;  /* 0x000000020e003986 */ /* 0x0087e2000c10111c */
[----:B------:R-:W-:-:S03]  /*79050*/  ISETP.GE.AND P3, PT, R3, UR74, PT ;  /* 0x0000004a03007c0c */ /* 0x000fc6000bf66270 */
[----:B--2---:R-:W2:Y:S04]  /*79060*/  LDL.LU.64 R20, [R1+0x988] ;  /* 0x0009880001147983 */ /* 0x004ea80000300a00 */
[----:B---3--:R-:W3:Y:S04]  /*79070*/  LDL.LU.64 R14, [R1+0x980] ;  /* 0x00098000010e7983 */ /* 0x008ee80000300a00 */
[----:B------:R-:W2:Y:S01]  /*79080*/  LDL.LU.64 R2, [R1+0x9c0] ;  /* 0x0009c00001027983 */ /* 0x000ea20000300a00 */
[----:B------:R-:W-:Y:S02]  /*79090*/  ISETP.LT.AND P4, PT, R29, UR5, !P2 ;  /* 0x000000051d007c0c */ /* 0x000fe4000d781270 */
[----:B------:R-:W-:-:S02]  /*790a0*/  PRMT R0, R22, 0x7770, RZ ;  /* 0x0000777016007816 */ /* 0x000fc400000000ff */
[----:B------:R-:W-:Y:S02]  /*790b0*/  ISETP.LT.AND P5, PT, R8, UR6, !P2 ;  /* 0x0000000608007c0c */ /* 0x000fe4000d7a1270 */
[----:B------:R-:W-:Y:S01]  /*790c0*/  ISETP.LT.AND P2, PT, R7, UR8, !P2 ;  /* 0x0000000807007c0c */ /* 0x000fe2000d741270 */
[----:B------:R-:W3:Y:S01]  /*790d0*/  LDL.LU R23, [R1+0xd4] ;  /* 0x0000d40001177983 */ /* 0x000ee20000300800 */
[----:B------:R-:W0:Y:S01]  /*790e0*/  LDCU UR5, c[0x0][0x398] ;  /* 0x00007300ff0577ac */ /* 0x000e220008000800 */
[----:B------:R-:W0:Y:S01]  /*790f0*/  LDCU UR6, c[0x0][0x398] ;  /* 0x00007300ff0677ac */ /* 0x000e220008000800 */
[----:B------:R-:W0:Y:S01]  /*79100*/  LDCU UR8, c[0x0][0x398] ;  /* 0x00007300ff0877ac */ /* 0x000e220008000800 */
[----:B--2---:R2:W-:Y:S01]  /*79110*/  @P6 STG.E.U8 desc[UR28][R2.64], R0 ;  /* 0x0000000002006986 */ /* 0x0045e2000c10111c */
[----:B0-----:R-:W-:Y:S01]  /*79120*/  ISETP.LT.AND P6, PT, R19, UR10, !P3 ;  /* 0x0000000a13007c0c */ /* 0x001fe2000dfc1270 */
[----:B------:R-:W0:Y:S01]  /*79130*/  LDCU UR10, c[0x0][0x398] ;  /* 0x00007300ff0a77ac */ /* 0x000e220008000800 */
[----:B--2---:R-:W-:-:S02]  /*79140*/  PRMT R2, R22, 0x7771, RZ ;  /* 0x0000777116027816 */ /* 0x004fc400000000ff */
[----:B------:R-:W-:-:S03]  /*79150*/  PRMT R0, R22, 0x7772, RZ ;  /* 0x0000777216007816 */ /* 0x000fc600000000ff */
[----:B----4-:R2:W-:Y:S01]  /*79160*/  @P4 STG.E.U8 desc[UR28][R16.64], R2 ;  /* 0x0000000210004986 */ /* 0x0105e2000c10111c */
[----:B------:R-:W-:-:S03]  /*79170*/  ISETP.LT.AND P4, PT, R13, UR7, !P3 ;  /* 0x000000070d007c0c */ /* 0x000fc6000df81270 */
[----:B------:R4:W-:Y:S01]  /*79180*/  @P5 STG.E.U8 desc[UR28][R26.64], R0 ;  /* 0x000000001a005986 */ /* 0x0009e2000c10111c */
[----:B-1----:R-:W-:Y:S01]  /*79190*/  ISETP.LT.AND P5, PT, R11, UR9, !P3 ;  /* 0x000000090b007c0c */ /* 0x002fe2000dfa1270 */
[----:B------:R-:W1:Y:S01]  /*791a0*/  LDCU UR7, c[0x0][0x398] ;  /* 0x00007300ff0777ac */ /* 0x000e620008000800 */
[----:B------:R-:W0:Y:S01]  /*791b0*/  LDCU UR9, c[0x0][0x398] ;  /* 0x00007300ff0977ac */ /* 0x000e220008000800 */
[----:B--2---:R-:W-:Y:S01]  /*791c0*/  PRMT R2, R22, 0x7773, RZ ;  /* 0x0000777316027816 */ /* 0x004fe200000000ff */
[----:B------:R-:W2:Y:S01]  /*791d0*/  LDL.LU.64 R16, [R1+0x970] ;  /* 0x0009700001107983 */ /* 0x000ea20000300a00 */
[----:B----4-:R-:W-:-:S03]  /*791e0*/  PRMT R0, R18, 0x7770, RZ ;  /* 0x0000777012007816 */ /* 0x010fc600000000ff */
[----:B------:R-:W4:Y:S04]  /*791f0*/  LDL.LU.64 R26, [R1+0x968] ;  /* 0x00096800011a7983 */ /* 0x000f280000300a00 */
[----:B------:R0:W-:Y:S04]  /*79200*/  @P2 STG.E.U8 desc[UR28][R4.64], R2 ;  /* 0x0000000204002986 */ /* 0x0001e8000c10111c */
[----:B------:R1:W-:Y:S01]  /*79210*/  @P6 STG.E.U8 desc[UR28][R24.64], R0 ;  /* 0x0000000018006986 */ /* 0x0003e2000c10111c */
[C---:B0-----:R-:W-:Y:S02]  /*79220*/  PRMT R2, R18.reuse, 0x7771, RZ ;  /* 0x0000777112027816 */ /* 0x041fe400000000ff */
[----:B-1----:R-:W-:Y:S01]  /*79230*/  PRMT R0, R18, 0x7772, RZ ;  /* 0x0000777212007816 */ /* 0x002fe200000000ff */
[----:B------:R-:W2:Y:S04]  /*79240*/  LDL.LU.64 R4, [R1+0x960] ;  /* 0x0009600001047983 */ /* 0x000ea80000300a00 */
[----:B------:R0:W-:Y:S04]  /*79250*/  @P4 STG.E.U8 desc[UR28][R20.64], R2 ;  /* 0x0000000214004986 */ /* 0x0001e8000c10111c */
[----:B------:R-:W2:Y:S04]  /*79260*/  LDL.LU.64 R24, [R1+0x948] ;  /* 0x0009480001187983 */ /* 0x000ea80000300a00 */
[----:B------:R-:W2:Y:S04]  /*79270*/  LDL.LU R22, [R1+0x174] ;  /* 0x0001740001167983 */ /* 0x000ea80000300800 */
[----:B---3--:R1:W-:Y:S01]  /*79280*/  @P5 STG.E.U8 desc[UR28][R14.64], R0 ;  /* 0x000000000e005986 */ /* 0x0083e2000c10111c */
[----:B0-----:R-:W-:-:S03]  /*79290*/  VIADD R2, R9, 0xb ;  /* 0x0000000b09027836 */ /* 0x001fc60000000000 */
[----:B------:R-:W3:Y:S04]  /*792a0*/  LDL.LU.64 R20, [R1+0x940] ;  /* 0x0009400001147983 */ /* 0x000ee80000300a00 */
[----:B-1----:R-:W2:Y:S01]  /*792b0*/  LDL.LU.64 R14, [R1+0x938] ;  /* 0x00093800010e7983 */ /* 0x002ea20000300a00 */
[----:B------:R-:W-:-:S03]  /*792c0*/  ISETP.GE.AND P2, PT, R2, UR73, PT ;  /* 0x0000004902007c0c */ /* 0x000fc6000bf46270 */
[----:B------:R-:W2:Y:S01]  /*792d0*/  LDL.LU.64 R2, [R1+0x978] ;  /* 0x0009780001027983 */ /* 0x000ea20000300a00 */
[----:B------:R-:W-:Y:S02]  /*792e0*/  ISETP.LT.AND P6, PT, R12, UR5, !P3 ;  /* 0x000000050c007c0c */ /* 0x000fe4000dfc1270 */
[----:B------:R-:W-:Y:S02]  /*792f0*/  ISETP.LT.AND P4, PT, R28, UR6, !P3 ;  /* 0x000000061c007c0c */ /* 0x000fe4000df81270 */
[----:B------:R-:W-:Y:S02]  /*79300*/  PRMT R0, R18, 0x7773, RZ ;  /* 0x0000777312007816 */ /* 0x000fe400000000ff */
[----:B------:R-:W-:Y:S01]  /*79310*/  ISETP.LT.AND P5, PT, R29, UR8, !P3 ;  /* 0x000000081d007c0c */ /* 0x000fe2000dfa1270 */
[----:B------:R-:W0:Y:S01]  /*79320*/  LDCU UR5, c[0x0][0x398] ;  /* 0x00007300ff0577ac */ /* 0x000e220008000800 */
[----:B------:R-:W1:Y:S01]  /*79330*/  LDCU UR6, c[0x0][0x398] ;  /* 0x00007300ff0677ac */ /* 0x000e620008000800 */
[----:B------:R-:W0:Y:S04]  /*79340*/  LDCU UR8, c[0x0][0x398] ;  /* 0x00007300ff0877ac */ /* 0x000e280008000800 */
[----:B--2---:R2:W-:Y:S02]  /*79350*/  @P6 STG.E.U8 desc[UR28][R2.64], R0 ;  /* 0x0000000002006986 */ /* 0x0045e4000c10111c */
[----:B--2---:R-:W-:-:S02]  /*79360*/  PRMT R2, R23, 0x7770, RZ ;  /* 0x0000777017027816 */ /* 0x004fc400000000ff */
[----:B------:R-:W-:-:S03]  /*79370*/  PRMT R0, R23, 0x7771, RZ ;  /* 0x0000777117007816 */ /* 0x000fc600000000ff */
[----:B------:R2:W-:Y:S04]  /*79380*/  @P4 STG.E.U8 desc[UR28][R16.64], R2 ;  /* 0x0000000210004986 */ /* 0x0005e8000c10111c */
[----:B----4-:R4:W-:Y:S04]  /*79390*/  @P5 STG.E.U8 desc[UR28][R26.64], R0 ;  /* 0x000000001a005986 */ /* 0x0109e8000c10111c */
[----:B--2---:R-:W2:Y:S04]  /*793a0*/  LDL.LU.64 R16, [R1+0x930] ;  /* 0x0009300001107983 */ /* 0x004ea80000300a00 */
[----:B----4-:R-:W4:Y:S01]  /*793b0*/  LDL.LU.64 R26, [R1+0x928] ;  /* 0x00092800011a7983 */ /* 0x010f220000300a00 */
[----:B------:R-:W-:-:S02]  /*793c0*/  ISETP.LT.AND P6, PT, R8, UR7, !P3 ;  /* 0x0000000708007c0c */ /* 0x000fc4000dfc1270 */
[----:B------:R-:W-:Y:S02]  /*793d0*/  ISETP.LT.AND P3, PT, R7, UR9, !P3 ;  /* 0x0000000907007c0c */ /* 0x000fe4000df61270 */
[----:B------:R-:W-:Y:S02]  /*793e0*/  PRMT R2, R23, 0x7772, RZ ;  /* 0x0000777217027816 */ /* 0x000fe400000000ff */
[----:B0-----:R-:W-:Y:S02]  /*793f0*/  ISETP.LT.AND P5, PT, R19, UR5, !P2 ;  /* 0x0000000513007c0c */ /* 0x001fe4000d7a1270 */
[----:B------:R-:W-:Y:S02]  /*79400*/  ISETP.LT.AND P4, PT, R13, UR10, !P2 ;  /* 0x0000000a0d007c0c */ /* 0x000fe4000d781270 */
[----:B------:R-:W-:Y:S01]  /*79410*/  PRMT R0, R23, 0x7773, RZ ;  /* 0x0000777317007816 */ /* 0x000fe200000000ff */
[----:B------:R-:W0:Y:S01]  /*79420*/  LDCU UR7, c[0x0][0x398] ;  /* 0x00007300ff0777ac */ /* 0x000e220008000800 */
[----:B------:R-:W0:Y:S01]  /*79430*/  LDCU UR5, c[0x0][0x398] ;  /* 0x00007300ff0577ac */ /* 0x000e220008000800 */
[----:B------:R-:W0:Y:S01]  /*79440*/  LDCU UR9, c[0x0][0x398] ;  /* 0x00007300ff0977ac */ /* 0x000e220008000800 */
[----:B------:R-:W0:Y:S01]  /*79450*/  LDCU UR10, c[0x0][0x398] ;  /* 0x00007300ff0a77ac */ /* 0x000e220008000800 */
[----:B------:R-:W4:Y:S04]  /*79460*/  LDL.LU R18, [R1+0x1b4] ;  /* 0x0001b40001127983 */ /* 0x000f280000300800 */
[----:B------:R3:W-:Y:S01]  /*79470*/  @P6 STG.E.U8 desc[UR28][R4.64], R2 ;  /* 0x0000000204006986 */ /* 0x0007e2000c10111c */
[----:B-1----:R-:W-:-:S03]  /*79480*/  ISETP.LT.AND P6, PT, R11, UR6, !P2 ;  /* 0x000000060b007c0c */ /* 0x002fc6000d7c1270 */
[----:B------:R1:W-:Y:S01]  /*79490*/  @P3 STG.E.U8 desc[UR28][R24.64], R0 ;  /* 0x0000000018003986 */ /* 0x0003e2000c10111c */
[----:B------:R-:W-:Y:S02]  /*794a0*/  ISETP.LT.AND P3, PT, R12, UR8, !P2 ;  /* 0x000000080c007c0c */ /* 0x000fe4000d761270 */
[C---:B------:R-:W-:Y:S01]  /*794b0*/  PRMT R3, R22.reuse, 0x7772, RZ ;  /* 0x0000777216037816 */ /* 0x040fe200000000ff */
[----:B------:R-:W0:Y:S01]  /*794c0*/  LDCU UR6, c[0x0][0x398] ;  /* 0x00007300ff0677ac */ /* 0x000e220008000800 */
[----:B------:R-:W0:Y:S01]  /*794d0*/  LDCU UR8, c[0x0][0x398] ;  /* 0x00007300ff0877ac */ /* 0x000e220008000800 */
[C---:B---3--:R-:W-:Y:S02]  /*794e0*/  PRMT R2, R22.reuse, 0x7770, RZ ;  /* 0x0000777016027816 */ /* 0x048fe400000000ff */
[----:B-1----:R-:W-:Y:S01]  /*794f0*/  PRMT R0, R22, 0x7771, RZ ;  /* 0x0000777116007816 */ /* 0x002fe200000000ff */
[----:B------:R-:W3:Y:S04]  /*79500*/  LDL.LU.64 R24, [R1+0x910] ;  /* 0x0009100001187983 */ /* 0x000ee80000300a00 */
[----:B------:R1:W-:Y:S04]  /*79510*/  @P5 STG.E.U8 desc[UR28][R20.64], R2 ;  /* 0x0000000214005986 */ /* 0x0003e8000c10111c */
[----:B------:R1:W-:Y:S04]  /*79520*/  @P4 STG.E.U8 desc[UR28][R14.64], R0 ;  /* 0x000000000e004986 */ /* 0x0003e8000c10111c */
[----:B------:R-:W3:Y:S01]  /*79530*/  LDL.LU.64 R4, [R1+0x900] ;  /* 0x0009000001047983 */ /* 0x000ee20000300a00 */
[----:B0-----:R-:W-:-:S02]  /*79540*/  ISETP.LT.AND P4, PT, R28, UR7, !P2 ;  /* 0x000000071c007c0c */ /* 0x001fc4000d781270 */
[----:B------:R-:W-:Y:S01]  /*79550*/  ISETP.LT.AND P5, PT, R29, UR5, !P2 ;  /* 0x000000051d007c0c */ /* 0x000fe2000d7a1270 */
[----:B------:R-:W0:Y:S01]  /*79560*/  LDCU UR5, c[0x0][0x398] ;  /* 0x00007300ff0577ac */ /* 0x000e220008000800 */
[----:B------:R-:W0:Y:S01]  /*79570*/  LDCU UR7, c[0x0][0x398] ;  /* 0x00007300ff0777ac */ /* 0x000e220008000800 */
[----:B-1----:R-:W3:Y:S01]  /*79580*/  LDL.LU.64 R20, [R1+0x8f8] ;  /* 0x0008f80001147983 */ /* 0x002ee20000300a00 */
[----:B------:R-:W-:-:S03]  /*79590*/  PRMT R0, R22, 0x7773, RZ ;  /* 0x0000777316007816 */ /* 0x000fc600000000ff */
[----:B------:R-:W3:Y:S04]  /*795a0*/  LDL.LU R23, [R1+0x1c8] ;  /* 0x0001c80001177983 */ /* 0x000ee80000300800 */
[----:B--2---:R1:W-:Y:S04]  /*795b0*/  @P6 STG.E.U8 desc[UR28][R16.64], R3 ;  /* 0x0000000310006986 */ /* 0x0043e8000c10111c */
[----:B----4-:R2:W-:Y:S01]  /*795c0*/  @P3 STG.E.U8 desc[UR28][R26.64], R0 ;  /* 0x000000001a003986 */ /* 0x0105e2000c10111c */
[----:B------:R-:W-:Y:S02]  /*795d0*/  ISETP.LT.AND P3, PT, R8, UR9, !P2 ;  /* 0x0000000908007c0c */ /* 0x000fe4000d761270 */
[----:B------:R-:W-:Y:S01]  /*795e0*/  ISETP.LT.AND P2, PT, R7, UR10, !P2 ;  /* 0x0000000a07007c0c */ /* 0x000fe2000d741270 */
[----:B------:R-:W-:Y:S01]  /*795f0*/  VIADD R2, R9, 0xc ;  /* 0x0000000c09027836 */ /* 0x000fe20000000000 */
[----:B------:R-:W4:Y:S01]  /*79600*/  LDCU UR9, c[0x0][0x398] ;  /* 0x00007300ff0977ac */ /* 0x000f220008000800 */
[----:B------:R-:W0:Y:S01]  /*79610*/  LDCU UR10, c[0x0][0x398] ;  /* 0x00007300ff0a77ac */ /* 0x000e220008000800 */
[----:B-1----:R-:W4:Y:S04]  /*79620*/  LDL.LU.64 R16, [R1+0x8f0] ;  /* 0x0008f00001107983 */ /* 0x002f280000300a00 */
[----:B------:R-:W4:Y:S04]  /*79630*/  LDL.LU.64 R14, [R1+0x8e8] ;  /* 0x0008e800010e7983 */ /* 0x000f280000300a00 */
[----:B--2---:R-:W2:Y:S04]  /*79640*/  LDL.LU.64 R26, [R1+0x8e0] ;  /* 0x0008e000011a7983 */ /* 0x004ea80000300a00 */
[----:B------:R1:W-:Y:S04]  /*79650*/  STL [R1+0x2474], R7 ;  /* 0x0024740701007387 */ /* 0x0003e80000100800 */
[----:B-1----:R-:W2:Y:S01]  /*79660*/  LDL.LU.64 R6, [R1+0x908] ;  /* 0x0009080001067983 */ /* 0x002ea20000300a00 */
[----:B------:R-:W-:-:S02]  /*79670*/  ISETP.GE.AND P6, PT, R2, UR72, PT ;  /* 0x0000004802007c0c */ /* 0x000fc4000bfc6270 */
[C---:B------:R-:W-:Y:S02]  /*79680*/  PRMT R2, R18.reuse, 0x7770, RZ ;  /* 0x0000777012027816 */ /* 0x040fe400000000ff */
[----:B------:R-:W-:-:S03]  /*79690*/  PRMT R0, R18, 0x7771, RZ ;  /* 0x0000777112007816 */ /* 0x000fc600000000ff */
[----:B---3--:R1:W-:Y:S04]  /*796a0*/  @P4 STG.E.U8 desc[UR28][R24.64], R2 ;  /* 0x0000000218004986 */ /* 0x0083e8000c10111c */
[----:B-1----:R-:W3:Y:S04]  /*796b0*/  LDL.LU.64 R24, [R1+0x8d8] ;  /* 0x0008d80001187983 */ /* 0x002ee80000300a00 */
[----:B------:R-:W3:Y:S01]  /*796c0*/  LDL.LU R22, [R1+0xd8] ;  /* 0x0000d80001167983 */ /* 0x000ee20000300800 */
[----:B------:R-:W-:Y:S02]  /*796d0*/  ISETP.LT.AND P4, PT, R19, UR6, !P6 ;  /* 0x0000000613007c0c */ /* 0x000fe4000f781270 */
[C---:B------:R-:W-:Y:S01]  /*796e0*/  PRMT R2, R18.reuse, 0x7772, RZ ;  /* 0x0000777212027816 */ /* 0x040fe200000000ff */
[----:B------:R-:W1:Y:S01]  /*796f0*/  LDCU UR6, c[0x0][0x398] ;  /* 0x00007300ff0677ac */ /* 0x000e620008000800 */
[----:B--2---:R2:W-:Y:S04]  /*79700*/  @P5 STG.E.U8 desc[UR28][R6.64], R0 ;  /* 0x0000000006005986 */ /* 0x0045e8000c10111c */
[----:B--2---:R-:W2:Y:S01]  /*79710*/  LDL.LU.64 R6, [R1+0x8c8] ;  /* 0x0008c80001067983 */ /* 0x004ea20000300a00 */
[----:B------:R-:W-:-:S02]  /*79720*/  PRMT R0, R18, 0x7773, RZ ;  /* 0x0000777312007816 */ /* 0x000fc400000000ff */
[----:B------:R-:W-:Y:S01]  /*79730*/  ISETP.LT.AND P5, PT, R13, UR8, !P6 ;  /* 0x000000080d007c0c */ /* 0x000fe2000f7a1270 */
[----:B------:R1:W-:Y:S01]  /*79740*/  @P3 STG.E.U8 desc[UR28][R4.64], R2 ;  /* 0x0000000204003986 */ /* 0x0003e2000c10111c */
[----:B------:R-:W2:Y:S03]  /*79750*/  LDCU UR8, c[0x0][0x398] ;  /* 0x00007300ff0877ac */ /* 0x000ea60008000800 */
[----:B------:R3:W-:Y:S01]  /*79760*/  @P2 STG.E.U8 desc[UR28][R20.64], R0 ;  /* 0x0000000014002986 */ /* 0x0007e2000c10111c */
[----:B0-----:R-:W-:Y:S02]  /*79770*/  ISETP.LT.AND P2, PT, R11, UR5, !P6 ;  /* 0x000000050b007c0c */ /* 0x001fe4000f741270 */
[----:B------:R-:W-:Y:S01]  /*79780*/  ISETP.LT.AND P3, PT, R12, UR7, !P6 ;  /* 0x000000070c007c0c */ /* 0x000fe2000f761270 */
[----:B------:R-:W0:Y:S01]  /*79790*/  LDCU UR5, c[0x0][0x398] ;  /* 0x00007300ff0577ac */ /* 0x000e220008000800 */
[----:B------:R-:W0:Y:S01]  /*797a0*/  LDCU UR7, c[0x0][0x398] ;  /* 0x00007300ff0777ac */ /* 0x000e220008000800 */
[C---:B-1----:R-:W-:Y:S01]  /*797b0*/  PRMT R2, R23.reuse, 0x7770, RZ ;  /* 0x0000777017027816 */ /* 0x042fe200000000ff */
[----:B------:R-:W2:Y:S01]  /*797c0*/  LDL.LU.64 R4, [R1+0x8c0] ;  /* 0x0008c00001047983 */ /* 0x000ea20000300a00 */
[----:B---3--:R-:W-:-:S03]  /*797d0*/  PRMT R0, R23, 0x7771, RZ ;  /* 0x0000777117007816 */ /* 0x008fc600000000ff */
[----:B----4-:R1:W-:Y:S01]  /*797e0*/  @P4 STG.E.U8 desc[UR28][R16.64], R2 ;  /* 0x0000000210004986 */ /* 0x0103e2000c10111c */
[----:B------:R-:W-:-:S03]  /*797f0*/  ISETP.LT.AND P4, PT, R28, UR9, !P6 ;  /* 0x000000091c007c0c */ /* 0x000fc6000f781270 */
[----:B------:R3:W-:Y:S01]  /*79800*/  @P5 STG.E.U8 desc[UR28][R14.64], R0 ;  /* 0x000000000e005986 */ /* 0x0007e2000c10111c */
[----:B------:R-:W4:Y:S01]  /*79810*/  LDCU UR9, c[0x0][0x398] ;  /* 0x00007300ff0977ac */ /* 0x000f220008000800 */
[C---:B-1----:R-:W-:Y:S02]  /*79820*/  PRMT R2, R23.reuse, 0x7772, RZ ;  /* 0x0000777217027816 */ /* 0x042fe400000000ff */
[----:B------:R-:W4:Y:S01]  /*79830*/  LDL.LU.64 R16, [R1+0x8b8] ;  /* 0x0008b80001107983 */ /* 0x000f220000300a00 */
[----:B---3--:R-:W-:-:S03]  /*79840*/  PRMT R0, R23, 0x7773, RZ ;  /* 0x0000777317007816 */ /* 0x008fc600000000ff */
[----:B------:R-:W3:Y:S04]  /*79850*/  LDL.LU R18, [R1+0x178] ;  /* 0x0001780001127983 */ /* 0x000ee80000300800 */
[----:B------:R1:W-:Y:S04]  /*79860*/  @P2 STG.E.U8 desc[UR28][R26.64], R2 ;  /* 0x000000021a002986 */ /* 0x0003e8000c10111c */
[----:B------:R0:W-:Y:S01]  /*79870*/  @P3 STG.E.U8 desc[UR28][R24.64], R0 ;  /* 0x0000000018003986 */ /* 0x0001e2000c10111c */
[----:B-1----:R-:W-:-:S03]  /*79880*/  PRMT R2, R22, 0x7770, RZ ;  /* 0x0000777016027816 */ /* 0x002fc600000000ff */
[----:B------:R-:W3:Y:S04]  /*79890*/  LDL.LU.64 R26, [R1+0x8a0] ;  /* 0x0008a000011a7983 */ /* 0x000ee80000300a00 */
[----:B0-----:R-:W3:Y:S04]  /*798a0*/  LDL.LU.64 R24, [R1+0x898] ;  /* 0x0008980001187983 */ /* 0x001ee80000300a00 */
[----:B------:R-:W3:Y:S04]  /*798b0*/  LDL.LU.64 R20, [R1+0x890] ;  /* 0x0008900001147983 */ /* 0x000ee80000300a00 */
[----:B------:R-:W3:Y:S04]  /*798c0*/  LDL.LU.64 R14, [R1+0x888] ;  /* 0x00088800010e7983 */ /* 0x000ee80000300a00 */
[----:B--2---:R0:W-:Y:S04]  /*798d0*/  @P4 STG.E.U8 desc[UR28][R6.64], R2 ;  /* 0x0000000206004986 */ /* 0x0041e8000c10111c */
[----:B0-----:R-:W2:Y:S01]  /*798e0*/  LDL.LU R7, [R1+0x2474] ;  /* 0x0024740001077983 */ /* 0x001ea20000300800 */
[----:B------:R-:W-:Y:S01]  /*798f0*/  ISETP.LT.AND P2, PT, R29, UR6, !P6 ;  /* 0x000000061d007c0c */ /* 0x000fe2000f741270 */
[----:B------:R-:W0:Y:S01]  /*79900*/  LDCU UR6, c[0x0][0x398] ;  /* 0x00007300ff0677ac */ /* 0x000e220008000800 */
[----:B------:R-:W-:Y:S01]  /*79910*/  VIADD R0, R9, 0xd ;  /* 0x0000000d09007836 */ /* 0x000fe20000000000 */
[----:B------:R-:W-:-:S02]  /*79920*/  ISETP.LT.AND P3, PT, R8, UR5, !P6 ;  /* 0x0000000508007c0c */ /* 0x000fc4000f761270 */
[----:B------:R-:W-:Y:S01]  /*79930*/  PRMT R2, R22, 0x7771, RZ ;  /* 0x0000777116027816 */ /* 0x000fe200000000ff */
[----:B------:R-:W2:Y:S01]  /*79940*/  LDL.LU R23, [R1+0x1cc] ;  /* 0x0001cc0001177983 */ /* 0x000ea20000300800 */
[----:B------:R-:W1:Y:S01]  /*79950*/  LDCU UR5, c[0x0][0x398] ;  /* 0x00007300ff0577ac */ /* 0x000e620008000800 */
[----:B------:R-:W-:Y:S02]  /*79960*/  ISETP.GE.AND P5, PT, R0, UR71, PT ;  /* 0x0000004700007c0c */ /* 0x000fe4000bfa6270 */
[----:B------:R-:W-:-:S03]  /*79970*/  PRMT R0, R22, 0x7772, RZ ;  /* 0x0000777216007816 */ /* 0x000fc600000000ff */
[----:B------:R0:W-:Y:S01]  /*79980*/  @P2 STG.E.U8 desc[UR28][R4.64], R2 ;  /* 0x0000000204002986 */ /* 0x0001e2000c10111c */
[----:B------:R-:W-:Y:S01]  /*79990*/  ISETP.LT.AND P2, PT, R19, UR8, !P5 ;  /* 0x0000000813007c0c */ /* 0x000fe2000ef41270 */
[----:B------:R-:W1:Y:S02]  /*799a0*/  LDCU UR8, c[0x0][0x398] ;  /* 0x00007300ff0877ac */ /* 0x000e640008000800 */
[----:B----4-:R3:W-:Y:S01]  /*799b0*/  @P3 STG.E.U8 desc[UR28][R16.64], R0 ;  /* 0x0000000010003986 */ /* 0x0107e2000c10111c */
[----:B------:R-:W-:Y:S02]  /*799c0*/  ISETP.LT.AND P3, PT, R13, UR9, !P5 ;  /* 0x000000090d007c0c */ /* 0x000fe4000ef61270 */
[----:B0-----:R-:W-:Y:S01]  /*799d0*/  ISETP.LT.AND P4, PT, R11, UR6, !P5 ;  /* 0x000000060b007c0c */ /* 0x001fe2000ef81270 */
[----:B------:R-:W0:Y:S01]  /*799e0*/  LDCU UR6, c[0x0][0x398] ;  /* 0x00007300ff0677ac */ /* 0x000e220008000800 */
[----:B------:R-:W-:Y:S01]  /*799f0*/  VIADD R3, R9, 0xe ;  /* 0x0000000e09037836 */ /* 0x000fe20000000000 */
[----:B------:R-:W-:Y:S01]  /*79a00*/  PRMT R2, R22, 0x7773, RZ ;  /* 0x0000777316027816 */ /* 0x000fe200000000ff */
[----:B------:R-:W4:Y:S01]  /*79a10*/  LDCU UR9, c[0x0][0x398] ;  /* 0x00007300ff0977ac */ /* 0x000f220008000800 */
[----:B---3--:R-:W-:Y:S01]  /*79a20*/  PRMT R0, R18, 0x7770, RZ ;  /* 0x0000777012007816 */ /* 0x008fe200000000ff */
[----:B------:R-:W3:Y:S04]  /*79a30*/  LDL.LU.64 R16, [R1+0x880] ;  /* 0x0008800001107983 */ /* 0x000ee80000300a00 */
[----:B------:R-:W3:Y:S04]  /*79a40*/  LDL.LU R22, [R1+0x1b8] ;  /* 0x0001b80001167983 */ /* 0x000ee80000300800 */
[----:B------:R-:W-:Y:S01]  /*79a50*/  STL [R1+0x2470], R11 ;  /* 0x0024700b01007387 */ /* 0x000fe20000100800 */
[----:B--2---:R-:W-:Y:S01]  /*79a60*/  ISETP.LT.AND P6, PT, R7, UR7, !P6 ;  /* 0x0000000707007c0c */ /* 0x004fe2000f7c1270 */
[----:B------:R-:W2:-:S12]  /*79a70*/  LDCU UR7, c[0x0][0x398] ;  /* 0x00007300ff0777ac */ /* 0x000e980008000800 */
[----:B------:R0:W-:Y:S04]  /*79a80*/  @P6 STG.E.U8 desc[UR28][R26.64], R2 ;  /* 0x000000021a006986 */ /* 0x0001e8000c10111c */
[----:B------:R1:W-:Y:S01]  /*79a90*/  @P2 STG.E.U8 desc[UR28][R24.64], R0 ;  /* 0x0000000018002986 */ /* 0x0003e2000c10111c */
[C---:B0-----:R-:W-:Y:S02]  /*79aa0*/  PRMT R2, R18.reuse, 0x7771, RZ ;  /* 0x0000777112027816 */ /* 0x041fe400000000ff */
[----:B-1----:R-:W-:Y:S01]  /*79ab0*/  PRMT R0, R18, 0x7772, RZ ;  /* 0x0000777212007816 */ /* 0x002fe200000000ff */
[----:B------:R-:W4:Y:S04]  /*79ac0*/  LDL.LU.64 R26, [R1+0x878] ;  /* 0x00087800011a7983 */ /* 0x000f280000300a00 */
[----:B------:R-:W4:Y:S04]  /*79ad0*/  LDL.LU.64 R24, [R1+0x870] ;  /* 0x0008700001187983 */ /* 0x000f280000300a00 */
[----:B------:R3:W-:Y:S04]  /*79ae0*/  @P3 STG.E.U8 desc[UR28][R20.64], R2 ;  /* 0x0000000214003986 */ /* 0x0007e8000c10111c */
[----:B------:R0:W-:Y:S04]  /*79af0*/  @P4 STG.E.U8 desc[UR28][R14.64], R0 ;  /* 0x000000000e004986 */ /* 0x0001e8000c10111c */
[----:B------:R-:W4:Y:S01]  /*79b00*/  LDL.LU.64 R10, [R1+0x868] ;  /* 0x00086800010a7983 */ /* 0x000f220000300a00 */
[----:B------:R-:W-:-:S02]  /*79b10*/  ISETP.LT.AND P4, PT, R28, UR10, !P5 ;  /* 0x0000000a1c007c0c */ /* 0x000fc4000ef81270 */
[----:B--2---:R-:W-:Y:S01]  /*79b20*/  ISETP.LT.AND P3, PT, R29, UR7, !P5 ;  /* 0x000000071d007c0c */ /* 0x004fe2000ef61270 */
[----:B------:R1:W-:Y:S01]  /*79b30*/  STL.64 [R1+0x2460], R28 ;  /* 0x0024601c01007387 */ /* 0x0003e20000100a00 */
[----:B------:R-:W-:Y:S02]  /*79b40*/  ISETP.LT.AND P2, PT, R12, UR5, !P5 ;  /* 0x000000050c007c0c */ /* 0x000fe4000ef41270 */
[----:B------:R-:W-:Y:S02]  /*79b50*/  ISETP.GE.AND P6, PT, R3, UR70, PT ;  /* 0x0000004603007c0c */ /* 0x000fe4000bfc6270 */
[C---:B------:R-:W-:Y:S02]  /*79b60*/  PRMT R6, R23.reuse, 0x7773, RZ ;  /* 0x0000777317067816 */ /* 0x040fe400000000ff */
[C---:B------:R-:W-:Y:S02]  /*79b70*/  PRMT R5, R23.reuse, 0x7772, RZ ;  /* 0x0000777217057816 */ /* 0x040fe400000000ff */
[----:B------:R-:W-:Y:S01]  /*79b80*/  PRMT R4, R23, 0x7771, RZ ;  /* 0x0000777117047816 */ /* 0x000fe200000000ff */
[----:B------:R-:W2:Y:S01]  /*79b90*/  LDCU UR7, c[0x0][0x398] ;  /* 0x00007300ff0777ac */ /* 0x000ea20008000800 */
[----:B---3--:R-:W-:-:S02]  /*79ba0*/  PRMT R2, R22, 0x7770, RZ ;  /* 0x0000777016027816 */ /* 0x008fc400000000ff */
[----:B0-----:R-:W-:Y:S01]  /*79bb0*/  PRMT R0, R18, 0x7773, RZ ;  /* 0x0000777312007816 */ /* 0x001fe200000000ff */
[----:B------:R-:W0:Y:S01]  /*79bc0*/  LDCU UR5, c[0x0][0x398] ;  /* 0x00007300ff0577ac */ /* 0x000e220008000800 */
[----:B------:R-:W3:Y:S01]  /*79bd0*/  LDCU UR10, c[0x0][0x398] ;  /* 0x00007300ff0a77ac */ /* 0x000ee20008000800 */
[----:B-1----:R-:W2:Y:S04]  /*79be0*/  LDL.LU.64 R28, [R1+0x848] ;  /* 0x00084800011c7983 */ /* 0x002ea80000300a00 */
[----:B------:R-:W-:Y:S01]  /*79bf0*/  @P2 STG.E.U8 desc[UR28][R16.64], R0 ;  /* 0x0000000010002986 */ /* 0x000fe2000c10111c */
[----:B------:R-:W-:Y:S02]  /*79c00*/  ISETP.LT.AND P2, PT, R8, UR8, !P5 ;  /* 0x0000000808007c0c */ /* 0x000fe4000ef41270 */
[----:B------:R-:W-:-:S02]  /*79c10*/  ISETP.LT.AND P5, PT, R7, UR6, !P5 ;  /* 0x0000000607007c0c */ /* 0x000fc4000efa1270 */
[----:B------:R-:W-:Y:S01]  /*79c20*/  PRMT R3, R23, 0x7770, RZ ;  /* 0x0000777017037816 */ /* 0x000fe200000000ff */
[----:B------:R-:W1:Y:S01]  /*79c30*/  LDCU UR8, c[0x0][0x398] ;  /* 0x00007300ff0877ac */ /* 0x000e620008000800 */
[----:B------:R-:W0:Y:S01]  /*79c40*/  LDCU UR6, c[0x0][0x398] ;  /* 0x00007300ff0677ac */ /* 0x000e220008000800 */
[----:B--2---:R2:W-:Y:S04]  /*79c50*/  STL.64 [R1+0x2468], R28 ;  /* 0x0024681c01007387 */ /* 0x0045e80000100a00 */
[----:B--2---:R-:W2:Y:S01]  /*79c60*/  LDL.LU.64 R28, [R1+0x850] ;  /* 0x00085000011c7983 */ /* 0x004ea20000300a00 */
[----:B------:R-:W-:-:S03]  /*79c70*/  PRMT R0, R22, 0x7771, RZ ;  /* 0x0000777116007816 */ /* 0x000fc600000000ff */
[----:B----4-:R4:W-:Y:S04]  /*79c80*/  @P4 STG.E.U8 desc[UR28][R26.64], R2 ;  /* 0x000000021a004986 */ /* 0x0109e8000c10111c */
[----:B------:R-:W3:Y:S04]  /*79c90*/  LDL.LU.64 R20, [R1+0x840] ;  /* 0x0008400001147983 */ /* 0x000ee80000300a00 */
[----:B------:R-:W3:Y:S04]  /*79ca0*/  LDL.LU.64 R14, [R1+0x838] ;  /* 0x00083800010e7983 */ /* 0x000ee80000300a00 */
[----:B------:R-:W3:Y:S04]  /*79cb0*/  LDL.LU.64 R16, [R1+0x830] ;  /* 0x0008300001107983 */ /* 0x000ee80000300a00 */
[----:B------:R0:W-:Y:S04]  /*79cc0*/  @P3 STG.E.U8 desc[UR28][R24.64], R0 ;  /* 0x0000000018003986 */ /* 0x0001e8000c10111c */
[----:B------:R-:W3:Y:S01]  /*79cd0*/  LDL.LU R23, [R1+0xdc] ;  /* 0x0000dc0001177983 */ /* 0x000ee20000300800 */
[----:B----4-:R-:W-:-:S03]  /*79ce0*/  PRMT R2, R22, 0x7772, RZ ;  /* 0x0000777216027816 */ /* 0x010fc600000000ff */
[----:B------:R-:W4:Y:S04]  /*79cf0*/  LDL.LU.64 R26, [R1+0x810] ;  /* 0x00081000011a7983 */ /* 0x000f280000300a00 */
[----:B0-----:R-:W3:Y:S01]  /*79d00*/  LDL.LU.64 R24, [R1+0x808] ;  /* 0x0008080001187983 */ /* 0x001ee20000300a00 */
[----:B------:R-:W-:-:S03]  /*79d10*/  PRMT R0, R22, 0x7773, RZ ;  /* 0x0000777316007816 */ /* 0x000fc600000000ff */
[----:B------:R0:W-:Y:S04]  /*79d20*/  @P2 STG.E.U8 desc[UR28][R10.64], R2 ;  /* 0x000000020a002986 */ /* 0x0001e8000c10111c */
[----:B0-----:R-:W3:Y:S04]  /*79d30*/  LDL.LU R11, [R1+0x2470] ;  /* 0x00247000010b7983 */ /* 0x001ee80000300800 */
[----:B--2---:R0:W-:Y:S04]  /*79d40*/  @P5 STG.E.U8 desc[UR28][R28.64], R0 ;  /* 0x000000001c005986 */ /* 0x0041e8000c10111c */
[----:B0-----:R-:W2:Y:S01]  /*79d50*/  LDL.LU.64 R28, [R1+0x2468] ;  /* 0x00246800011c7983 */ /* 0x001ea20000300a00 */
[----:B------:R-:W-:-:S02]  /*79d60*/  ISETP.LT.AND P3, PT, R19, UR9, !P6 ;  /* 0x0000000913007c0c */ /* 0x000fc4000f761270 */
[----:B------:R-:W-:Y:S01]  /*79d70*/  ISETP.LT.AND P4, PT, R13, UR5, !P6 ;  /* 0x000000050d007c0c */ /* 0x000fe2000f781270 */
[----:B------:R-:W0:Y:S01]  /*79d80*/  LDCU UR9, c[0x0][0x398] ;  /* 0x00007300ff0977ac */ /* 0x000e220008000800 */
[----:B---3--:R-:W-:Y:S01]  /*79d90*/  ISETP.LT.AND P2, PT, R11, UR7, !P6 ;  /* 0x000000070b007c0c */ /* 0x008fe2000f741270 */
[----:B------:R-:W3:Y:S01]  /*79da0*/  LDCU UR7, c[0x0][0x398] ;  /* 0x00007300ff0777ac */ /* 0x000ee20008000800 */
[----:B-1----:R-:W-:Y:S01]  /*79db0*/  ISETP.LT.AND P5, PT, R12, UR8, !P6 ;  /* 0x000000080c007c0c */ /* 0x002fe2000f7a1270 */
[----:B------:R-:W1:Y:S01]  /*79dc0*/  LDCU UR8, c[0x0][0x398] ;  /* 0x00007300ff0877ac */ /* 0x000e620008000800 */
[----:B------:R-:W-:Y:S01]  /*79dd0*/  VIADD R0, R9, 0xf ;  /* 0x0000000f09007836 */ /* 0x000fe20000000000 */
[----:B------:R-:W-:Y:S01]  /*79de0*/  PRMT R2, R23, 0x7771, RZ ;  /* 0x0000777117027816 */ /* 0x000fe200000000ff */
[----:B------:R-:W0:Y:S03]  /*79df0*/  LDCU UR5, c[0x0][0x39c] ;  /* 0x00007380ff0577ac */ /* 0x000e260008000800 */
[----:B--2---:R2:W-:Y:S04]  /*79e00*/  @P3 STG.E.U8 desc[UR28][R28.64], R3 ;  /* 0x000000031c003986 */ /* 0x0045e8000c10111c */
[----:B--2---:R-:W2:Y:S04]  /*79e10*/  LDL.LU.64 R28, [R1+0x2460] ;  /* 0x00246000011c7983 */ /* 0x004ea80000300a00 */
[----:B------:R0:W-:Y:S04]  /*79e20*/  @P4 STG.E.U8 desc[UR28][R20.64], R4 ;  /* 0x0000000414004986 */ /* 0x0001e8000c10111c */
[----:B------:R1:W-:Y:S04]  /*79e30*/  @P2 STG.E.U8 desc[UR28][R14.64], R5 ;  /* 0x000000050e002986 */ /* 0x0003e8000c10111c */
[----:B0-----:R-:W4:Y:S04]  /*79e40*/  LDL.LU.64 R20, [R1+0x7f0] ;  /* 0x0007f00001147983 */ /* 0x001f280000300a00 */
[----:B------:R-:W4:Y:S04]  /*79e50*/  LDL.LU R22, [R1+0x17c] ;  /* 0x00017c0001167983 */ /* 0x000f280000300800 */
[----:B-1----:R-:W4:Y:S04]  /*79e60*/  LDL.LU.64 R4, [R1+0x800] ;  /* 0x0008000001047983 */ /* 0x002f280000300a00 */
[----:B------:R0:W-:Y:S01]  /*79e70*/  @P5 STG.E.U8 desc[UR28][R16.64], R6 ;  /* 0x0000000610005986 */ /* 0x0001e2000c10111c */
[----:B---3--:R-:W-:-:S02]  /*79e80*/  ISETP.LT.AND P5, PT, R8, UR7, !P6 ;  /* 0x0000000708007c0c */ /* 0x008fc4000f7a1270 */
[----:B------:R-:W-:Y:S02]  /*79e90*/  ISETP.GE.AND P2, PT, R0, UR69, PT ;  /* 0x0000004500007c0c */ /* 0x000fe4000bf46270 */
[C---:B------:R-:W-:Y:S02]  /*79ea0*/  PRMT R0, R23.reuse, 0x7770, RZ ;  /* 0x0000777017007816 */ /* 0x040fe400000000ff */
[----:B------:R-:W-:Y:S01]  /*79eb0*/  PRMT R3, R23, 0x7772, RZ ;  /* 0x0000777217037816 */ /* 0x000fe200000000ff */
[----:B------:R-:W3:Y:S01]  /*79ec0*/  LDL.LU.64 R14, [R1+0x7e8] ;  /* 0x0007e800010e7983 */ /* 0x000ee20000300a00 */
[----:B------:R-:W1:Y:S03]  /*79ed0*/  LDCU UR7, c[0x0][0x398] ;  /* 0x00007300ff0777ac */ /* 0x000e660008000800 */
[----:B0-----:R-:W3:Y:S01]  /*79ee0*/  LDL.LU.64 R16, [R1+0x7e0] ;  /* 0x0007e00001107983 */ /* 0x001ee20000300a00 */
[----:B--2---:R-:W-:-:S02]  /*79ef0*/  ISETP.LT.AND P4, PT, R28, UR6, !P6 ;  /* 0x000000061c007c0c */ /* 0x004fc4000f781270 */
[----:B------:R-:W-:Y:S02]  /*79f00*/  ISETP.LT.AND P3, PT, R29, UR9, !P6 ;  /* 0x000000091d007c0c */ /* 0x000fe4000f761270 */
[----:B------:R-:W-:Y:S01]  /*79f10*/  ISETP.LT.AND P6, PT, R7, UR8, !P6 ;  /* 0x0000000807007c0c */ /* 0x000fe2000f7c1270 */
[----:B------:R-:W0:Y:S01]  /*79f20*/  LDCU UR6, c[0x0][0x398] ;  /* 0x00007300ff0677ac */ /* 0x000e220008000800 */
[----:B------:R-:W2:Y:S01]  /*79f30*/  LDCU UR9, c[0x0][0x398] ;  /* 0x00007300ff0977ac */ /* 0x000ea20008000800 */
[----:B------:R-:W0:Y:S06]  /*79f40*/  LDCU UR8, c[0x0][0x398] ;  /* 0x00007300ff0877ac */ /* 0x000e2c0008000800 */
[----:B----4-:R4:W-:Y:S04]  /*79f50*/  @P4 STG.E.U8 desc[UR28][R26.64], R0 ;  /* 0x000000001a004986 */ /* 0x0109e8000c10111c */
[----:B------:R0:W-:Y:S04]  /*79f60*/  @P3 STG.E.U8 desc[UR28][R24.64], R2 ;  /* 0x0000000218003986 */ /* 0x0001e8000c10111c */
[----:B------:R1:W-:Y:S04]  /*79f70*/  @P5 STG.E.U8 desc[UR28][R4.64], R3 ;  /* 0x0000000304005986 */ /* 0x0003e8000c10111c */
[----:B----4-:R-:W4:Y:S01]  /*79f80*/  LDL.LU.64 R26, [R1+0x7d8] ;  /* 0x0007d800011a7983 */ /* 0x010f220000300a00 */
[----:B0-----:R-:W-:-:S03]  /*79f90*/  PRMT R2, R23, 0x7773, RZ ;  /* 0x0000777317027816 */ /* 0x001fc600000000ff */
[----:B------:R-:W4:Y:S04]  /*79fa0*/  LDL.LU.64 R24, [R1+0x7d0] ;  /* 0x0007d00001187983 */ /* 0x000f280000300a00 */
[----:B------:R-:W4:Y:S04]  /*79fb0*/  LDL.LU R23, [R1+0x1bc] ;  /* 0x0001bc0001177983 */ /* 0x000f280000300800 */
[----:B------:R0:W-:Y:S04]  /*79fc0*/  STL [R1+0x2454], R11 ;  /* 0x0024540b01007387 */ /* 0x0001e80000100800 */
[----:B------:R3:W-:Y:S01]  /*79fd0*/  @P6 STG.E.U8 desc[UR28][R20.64], R2 ;  /* 0x0000000214006986 */ /* 0x0007e2000c10111c */
[----:B------:R-:W-:-:S02]  /*79fe0*/  ISETP.LT.AND P6, PT, R11, UR10, !P2 ;  /* 0x0000000a0b007c0c */ /* 0x000fc4000d7c1270 */
[----:B------:R-:W-:Y:S01]  /*79ff0*/  ISETP.LT.AND P4, PT, R19, UR6, !P2 ;  /* 0x0000000613007c0c */ /* 0x000fe2000d781270 */
[----:B------:R-:W-:Y:S01]  /*7a000*/  VIADD R0, R9, 0x10 ;  /* 0x0000001009007836 */ /* 0x000fe20000000000 */
[----:B--2---:R-:W-:Y:S02]  /*7a010*/  ISETP.LT.AND P5, PT, R13, UR9, !P2 ;  /* 0x000000090d007c0c */ /* 0x004fe4000d7a1270 */
[----:B-1----:R-:W-:Y:S01]  /*7a020*/  PRMT R3, R22, 0x7773, RZ ;  /* 0x0000777316037816 */ /* 0x002fe200000000ff */
[----:B------:R-:W1:Y:S01]  /*7a030*/  LDCU UR6, c[0x0][0x398] ;  /* 0x00007300ff0677ac */ /* 0x000e620008000800 */
[----:B------:R-:W2:Y:S01]  /*7a040*/  LDCU UR9, c[0x0][0x398] ;  /* 0x00007300ff0977ac */ /* 0x000ea20008000800 */
[----:B0-----:R-:W2:Y:S01]  /*7a050*/  LDL.LU.64 R10, [R1+0x7c0] ;  /* 0x0007c000010a7983 */ /* 0x001ea20000300a00 */
[----:B------:R-:W-:Y:S02]  /*7a060*/  ISETP.GE.AND P3, PT, R0, UR68, PT ;  /* 0x0000004400007c0c */ /* 0x000fe4000bf66270 */
[----:B------:R-:W-:-:S02]  /*7a070*/  PRMT R0, R22, 0x7770, RZ ;  /* 0x0000777016007816 */ /* 0x000fc400000000ff */
[----:B---3--:R-:W-:Y:S01]  /*7a080*/  PRMT R2, R22, 0x7771, RZ ;  /* 0x0000777116027816 */ /* 0x008fe200000000ff */
[----:B------:R-:W0:Y:S02]  /*7a090*/  LDCU UR10, c[0x0][0x398] ;  /* 0x00007300ff0a77ac */ /* 0x000e240008000800 */
[----:B------:R-:W-:Y:S01]  /*7a0a0*/  @P4 STG.E.U8 desc[UR28][R14.64], R0 ;  /* 0x000000000e004986 */ /* 0x000fe2000c10111c */
[----:B------:R-:W-:-:S03]  /*7a0b0*/  ISETP.LT.AND P4, PT, R12, UR7, !P2 ;  /* 0x000000070c007c0c */ /* 0x000fc6000d781270 */
[----:B------:R-:W-:Y:S01]  /*7a0c0*/  @P5 STG.E.U8 desc[UR28][R16.64], R2 ;  /* 0x0000000210005986 */ /* 0x000fe2000c10111c */
[----:B------:R-:W-:Y:S01]  /*7a0d0*/  ISETP.LT.AND P5, PT, R28, UR8, !P2 ;  /* 0x000000081c007c0c */ /* 0x000fe2000d7a1270 */
[----:B------:R-:W3:Y:S01]  /*7a0e0*/  LDCU UR8, c[0x0][0x398] ;  /* 0x00007300ff0877ac */ /* 0x000ee20008000800 */
[----:B------:R-:W0:Y:S01]  /*7a0f0*/  LDCU UR7, c[0x0][0x398] ;  /* 0x00007300ff0777ac */ /* 0x000e220008000800 */
[----:B--2---:R2:W-:Y:S04]  /*7a100*/  STL.64 [R1+0x2458], R10 ;  /* 0x0024580a01007387 */ /* 0x0045e80000100a00 */
[----:B--2---:R-:W2:Y:S01]  /*7a110*/  LDL.LU.64 R10, [R1+0x7c8] ;  /* 0x0007c800010a7983 */ /* 0x004ea20000300a00 */
[----:B------:R-:W-:-:S03]  /*7a120*/  PRMT R0, R22, 0x7772, RZ ;  /* 0x0000777216007816 */ /* 0x000fc600000000ff */
[----:B------:R-:W3:Y:S04]  /*7a130*/  LDL.LU.64 R14, [R1+0x7b8] ;  /* 0x0007b800010e7983 */ /* 0x000ee80000300a00 */
[----:B------:R-:W3:Y:S01]  /*7a140*/  LDL.LU R22, [R1+0x1a0] ;  /* 0x0001a00001167983 */ /* 0x000ee20000300800 */
[----:B----4-:R-:W-:-:S03]  /*7a150*/  PRMT R2, R23, 0x7770, RZ ;  /* 0x0000777017027816 */ /* 0x010fc600000000ff */
[----:B------:R-:W4:Y:S04]  /*7a160*/  LDL.LU.64 R16, [R1+0x790] ;  /* 0x0007900001107983 */ /* 0x000f280000300a00 */
        /* <DEDUP_REMOVED lines=9> */
[----:B------:R-:W-:Y:S02]  /*7a200*/  ISETP.LT.AND P4, PT, R8, UR27, !P2 ;  /* 0x0000001b08007c0c */ /* 0x000fe4000d781270 */
[C---:B------:R-:W-:Y:S02]  /*7a210*/  PRMT R0, R23.reuse, 0x7771, RZ ;  /* 0x0000777117007816 */ /* 0x040fe400000000ff */
[----:B------:R-:W-:Y:S02]  /*7a220*/  PRMT R3, R23, 0x7772, RZ ;  /* 0x0000777217037816 */ /* 0x000fe400000000ff */
[----:B------:R-:W-:Y:S02]  /*7a230*/  ISETP.LT.AND P2, PT, R7, UR9, !P2 ;  /* 0x0000000907007c0c */ /* 0x000fe4000d741270 */
[----:B------:R-:W-:Y:S01]  /*7a240*/  PRMT R4, R23, 0x7773, RZ ;  /* 0x0000777317047816 */ /* 0x000fe200000000ff */
[----:B------:R-:W0:Y:S01]  /*7a250*/  LDCU UR6, c[0x0][0x398] ;  /* 0x00007300ff0677ac */ /* 0x000e220008000800 */
[----:B------:R-:W1:Y:S01]  /*7a260*/  LDCU UR9, c[0x0][0x398] ;  /* 0x00007300ff0977ac */ /* 0x000e620008000800 */
[----:B------:R-:W-:Y:S01]  /*7a270*/  ISETP.LT.AND P5, PT, R19, UR7, !P3 ;  /* 0x0000000713007c0c */ /* 0x000fe2000dfa1270 */
[----:B------:R-:W0:Y:S01]  /*7a280*/  LDCU UR7, c[0x0][0x398] ;  /* 0x00007300ff0777ac */ /* 0x000e220008000800 */
[----:B------:R-:W0:Y:S01]  /*7a290*/  LDCU UR27, c[0x0][0x398] ;  /* 0x00007300ff1b77ac */ /* 0x000e220008000800 */
[----:B--2---:R2:W-:Y:S04]  /*7a2a0*/  @P6 STG.E.U8 desc[UR28][R10.64], R0 ;  /* 0x000000000a006986 */ /* 0x0045e8000c10111c */
[----:B---3--:R3:W-:Y:S04]  /*7a2b0*/  @P4 STG.E.U8 desc[UR28][R14.64], R3 ;  /* 0x000000030e004986 */ /* 0x0087e8000c10111c */
[----:B--2---:R-:W2:Y:S04]  /*7a2c0*/  LDL.LU R11, [R1+0x2454] ;  /* 0x00245400010b7983 */ /* 0x004ea80000300800 */
[----:B---3--:R-:W3:Y:S04]  /*7a2d0*/  LDL.LU.64 R2, [R1+0x798] ;  /* 0x0007980001027983 */ /* 0x008ee80000300a00 */
[----:B------:R-:W4:Y:S01]  /*7a2e0*/  LDL.LU.64 R14, [R1+0x770] ;  /* 0x00077000010e7983 */ /* 0x000f220000300a00 */
[----:B------:R-:W-:-:S02]  /*7a2f0*/  ISETP.LT.AND P6, PT, R13, UR10, !P3 ;  /* 0x0000000a0d007c0c */ /* 0x000fc4000dfc1270 */
[----:B0-----:R-:W-:Y:S02]  /*7a300*/  ISETP.LT.AND P4, PT, R12, UR6, !P3 ;  /* 0x000000060c007c0c */ /* 0x001fe4000df81270 */
[C---:B------:R-:W-:Y:S01]  /*7a310*/  PRMT R0, R22.reuse, 0x7771, RZ ;  /* 0x0000777116007816 */ /* 0x040fe200000000ff */
[----:B------:R-:W0:Y:S01]  /*7a320*/  LDCU UR10, c[0x0][0x398] ;  /* 0x00007300ff0a77ac */ /* 0x000e220008000800 */
[----:B------:R-:W0:Y:S01]  /*7a330*/  LDCU UR6, c[0x0][0x398] ;  /* 0x00007300ff0677ac */ /* 0x000e220008000800 */
[----:B--2---:R2:W-:Y:S04]  /*7a340*/  STL [R1+0x2450], R11 ;  /* 0x0024500b01007387 */ /* 0x0045e80000100800 */
[----:B---3--:R3:W-:Y:S01]  /*7a350*/  @P2 STG.E.U8 desc[UR28][R2.64], R4 ;  /* 0x0000000402002986 */ /* 0x0087e2000c10111c */
[----:B------:R-:W-:Y:S01]  /*7a360*/  ISETP.LT.AND P2, PT, R11, UR8, !P3 ;  /* 0x000000080b007c0c */ /* 0x000fe2000df41270 */
[----:B------:R-:W0:Y:S02]  /*7a370*/  LDCU UR8, c[0x0][0x398] ;  /* 0x00007300ff0877ac */ /* 0x000e240008000800 */
[----:B--2---:R-:W2:Y:S04]  /*7a380*/  LDL.LU.64 R10, [R1+0x768] ;  /* 0x00076800010a7983 */ /* 0x004ea80000300a00 */
[----:B---3--:R-:W3:Y:S04]  /*7a390*/  LDL.LU.64 R4, [R1+0x760] ;  /* 0x0007600001047983 */ /* 0x008ee80000300a00 */
[----:B------:R-:W3:Y:S01]  /*7a3a0*/  LDL.LU R23, [R1+0x150] ;  /* 0x0001500001177983 */ /* 0x000ee20000300800 */
[----:B------:R-:W-:-:S05]  /*7a3b0*/  PRMT R2, R22, 0x7770, RZ ;  /* 0x0000777016027816 */ /* 0x000fca00000000ff */
[----:B----4-:R4:W-:Y:S04]  /*7a3c0*/  @P5 STG.E.U8 desc[UR28][R16.64], R2 ;  /* 0x0000000210005986 */ /* 0x0109e8000c10111c */
[----:B------:R0:W-:Y:S01]  /*7a3d0*/  @P6 STG.E.U8 desc[UR28][R26.64], R0 ;  /* 0x000000001a006986 */ /* 0x0001e2000c10111c */
[----:B-1----:R-:W-:Y:S01]  /*7a3e0*/  ISETP.LT.AND P6, PT, R28, UR9, !P3 ;  /* 0x000000091c007c0c */ /* 0x002fe2000dfc1270 */
[----:B------:R-:W1:Y:S01]  /*7a3f0*/  LDCU UR9, c[0x0][0x398] ;  /* 0x00007300ff0977ac */ /* 0x000e620008000800 */
[C---:B----4-:R-:W-:Y:S02]  /*7a400*/  PRMT R2, R22.reuse, 0x7772, RZ ;  /* 0x0000777216027816 */ /* 0x050fe400000000ff */
[----:B0-----:R-:W-:Y:S01]  /*7a410*/  PRMT R0, R22, 0x7773, RZ ;  /* 0x0000777316007816 */ /* 0x001fe200000000ff */
[----:B------:R-:W4:Y:S04]  /*7a420*/  LDL.LU.64 R16, [R1+0x758] ;  /* 0x0007580001107983 */ /* 0x000f280000300a00 */
[----:B------:R0:W-:Y:S04]  /*7a430*/  @P2 STG.E.U8 desc[UR28][R20.64], R2 ;  /* 0x0000000214002986 */ /* 0x0001e8000c10111c */
[----:B------:R1:W-:Y:S01]  /*7a440*/  @P4 STG.E.U8 desc[UR28][R24.64], R0 ;  /* 0x0000000018004986 */ /* 0x0003e2000c10111c */
[----:B------:R-:W-:-:S03]  /*7a450*/  ISETP.LT.AND P4, PT, R29, UR7, !P3 ;  /* 0x000000071d007c0c */ /* 0x000fc6000df81270 */
[----:B------:R-:W4:Y:S01]  /*7a460*/  LDL.LU.64 R26, [R1+0x750] ;  /* 0x00075000011a7983 */ /* 0x000f220000300a00 */
[----:B------:R-:W-:Y:S01]  /*7a470*/  ISETP.LT.AND P5, PT, R8, UR10, !P3 ;  /* 0x0000000a08007c0c */ /* 0x000fe2000dfa1270 */
[----:B------:R-:W2:Y:S01]  /*7a480*/  LDCU UR7, c[0x0][0x398] ;  /* 0x00007300ff0777ac */ /* 0x000ea20008000800 */
[C---:B0-----:R-:W-:Y:S01]  /*7a490*/  PRMT R2, R18.reuse, 0x7770, RZ ;  /* 0x0000777012027816 */ /* 0x041fe200000000ff */
[----:B-1----:R-:W4:Y:S04]  /*7a4a0*/  LDL.LU.64 R24, [R1+0x748] ;  /* 0x0007480001187983 */ /* 0x002f280000300a00 */
[----:B------:R-:W4:Y:S01]  /*7a4b0*/  LDL.LU.64 R20, [R1+0x740] ;  /* 0x0007400001147983 */ /* 0x000f220000300a00 */
[C---:B------:R-:W-:Y:S02]  /*7a4c0*/  VIADD R0, R9.reuse, 0x11 ;  /* 0x0000001109007836 */ /* 0x040fe40000000000 */
[----:B------:R-:W-:Y:S01]  /*7a4d0*/  VIADD R3, R9, 0x12 ;  /* 0x0000001209037836 */ /* 0x000fe20000000000 */
[----:B------:R0:W-:Y:S01]  /*7a4e0*/  @P6 STG.E.U8 desc[UR28][R14.64], R2 ;  /* 0x000000020e006986 */ /* 0x0001e2000c10111c */
[----:B------:R-:W1:Y:S01]  /*7a4f0*/  LDCU UR10, c[0x0][0x398] ;  /* 0x00007300ff0a77ac */ /* 0x000e620008000800 */
[----:B0-----:R-:W-:-:S02]  /*7a500*/  PRMT R2, R18, 0x7771, RZ ;  /* 0x0000777112027816 */ /* 0x001fc400000000ff */
[----:B------:R-:W4:Y:S04]  /*7a510*/  LDL.LU.64 R14, [R1+0x738] ;  /* 0x00073800010e7983 */ /* 0x000f280000300a00 */
[----:B------:R-:W4:Y:S04]  /*7a520*/  LDL.LU R22, [R1+0x180] ;  /* 0x0001800001167983 */ /* 0x000f280000300800 */
[----:B--2---:R0:W-:Y:S04]  /*7a530*/  @P4 STG.E.U8 desc[UR28][R10.64], R2 ;  /* 0x000000020a004986 */ /* 0x0041e8000c10111c */
[----:B0-----:R-:W2:Y:S01]  /*7a540*/  LDL.LU R11, [R1+0x2450] ;  /* 0x00245000010b7983 */ /* 0x001ea20000300800 */
[----:B------:R-:W-:-:S02]  /*7a550*/  ISETP.LT.AND P3, PT, R7, UR6, !P3 ;  /* 0x0000000607007c0c */ /* 0x000fc4000df61270 */
[----:B------:R-:W-:Y:S02]  /*7a560*/  ISETP.GE.AND P2, PT, R0, UR67, PT ;  /* 0x0000004300007c0c */ /* 0x000fe4000bf46270 */
[C---:B------:R-:W-:Y:S02]  /*7a570*/  PRMT R0, R18.reuse, 0x7772, RZ ;  /* 0x0000777212007816 */ /* 0x040fe400000000ff */
[----:B------:R-:W-:Y:S01]  /*7a580*/  PRMT R2, R18, 0x7773, RZ ;  /* 0x0000777312027816 */ /* 0x000fe200000000ff */
[----:B------:R-:W0:Y:S01]  /*7a590*/  LDCU UR6, c[0x0][0x398] ;  /* 0x00007300ff0677ac */ /* 0x000e220008000800 */
[----:B------:R-:W-:Y:S01]  /*7a5a0*/  ISETP.LT.AND P6, PT, R19, UR8, !P2 ;  /* 0x0000000813007c0c */ /* 0x000fe2000d7c1270 */
[----:B------:R-:W0:Y:S01]  /*7a5b0*/  LDCU UR8, c[0x0][0x398] ;  /* 0x00007300ff0877ac */ /* 0x000e220008000800 */
[----:B---3--:R3:W-:Y:S01]  /*7a5c0*/  @P5 STG.E.U8 desc[UR28][R4.64], R0 ;  /* 0x0000000004005986 */ /* 0x0087e2000c10111c */
[----:B------:R-:W-:Y:S01]  /*7a5d0*/  ISETP.LT.AND P5, PT, R13, UR9, !P2 ;  /* 0x000000090d007c0c */ /* 0x000fe2000d7a1270 */
[----:B------:R-:W0:Y:S02]  /*7a5e0*/  LDCU UR9, c[0x0][0x398] ;  /* 0x00007300ff0977ac */ /* 0x000e240008000800 */
[----:B----4-:R4:W-:Y:S01]  /*7a5f0*/  @P3 STG.E.U8 desc[UR28][R16.64], R2 ;  /* 0x0000000210003986 */ /* 0x0109e2000c10111c */
[----:B------:R-:W-:Y:S01]  /*7a600*/  ISETP.LT.AND P3, PT, R12, UR7, !P2 ;  /* 0x000000070c007c0c */ /* 0x000fe2000d761270 */
[----:B------:R-:W0:Y:S01]  /*7a610*/  LDCU UR7, c[0x0][0x398] ;  /* 0x00007300ff0777ac */ /* 0x000e220008000800 */
[----:B---3--:R-:W-:-:S02]  /*7a620*/  PRMT R0, R23, 0x7770, RZ ;  /* 0x0000777017007816 */ /* 0x008fc400000000ff */
[----:B----4-:R-:W-:-:S03]  /*7a630*/  PRMT R2, R23, 0x7771, RZ ;  /* 0x0000777117027816 */ /* 0x010fc600000000ff */
[----:B------:R3:W-:Y:S04]  /*7a640*/  @P6 STG.E.U8 desc[UR28][R26.64], R0 ;  /* 0x000000001a006986 */ /* 0x0007e8000c10111c */
[----:B------:R-:W4:Y:S04]  /*7a650*/  LDL.LU.64 R16, [R1+0x710] ;  /* 0x0007100001107983 */ /* 0x000f280000300a00 */
[----:B------:R0:W-:Y:S01]  /*7a660*/  @P5 STG.E.U8 desc[UR28][R24.64], R2 ;  /* 0x0000000218005986 */ /* 0x0001e2000c10111c */
[----:B---3--:R-:W-:-:S03]  /*7a670*/  PRMT R0, R23, 0x7772, RZ ;  /* 0x0000777217007816 */ /* 0x008fc600000000ff */
[----:B------:R-:W3:Y:S01]  /*7a680*/  LDL.LU.64 R26, [R1+0x708] ;  /* 0x00070800011a7983 */ /* 0x000ee20000300a00 */
[----:B0-----:R-:W-:-:S03]  /*7a690*/  PRMT R2, R23, 0x7773, RZ ;  /* 0x0000777317027816 */ /* 0x001fc600000000ff */
[----:B------:R-:W3:Y:S04]  /*7a6a0*/  LDL.LU R18, [R1+0x1a4] ;  /* 0x0001a40001127983 */ /* 0x000ee80000300800 */
[----:B------:R-:W3:Y:S04]  /*7a6b0*/  LDL.LU.64 R4, [R1+0x700] ;  /* 0x0007000001047983 */ /* 0x000ee80000300a00 */
[----:B------:R-:W3:Y:S01]  /*7a6c0*/  LDL.LU.64 R24, [R1+0x6f8] ;  /* 0x0006f80001187983 */ /* 0x000ee20000300a00 */
[----:B--2---:R-:W-:Y:S02]  /*7a6d0*/  ISETP.LT.AND P4, PT, R11, UR27, !P2 ;  /* 0x0000001b0b007c0c */ /* 0x004fe4000d781270 */
[----:B-1----:R-:W-:Y:S01]  /*7a6e0*/  ISETP.LT.AND P6, PT, R28, UR10, !P2 ;  /* 0x0000000a1c007c0c */ /* 0x002fe2000d7c1270 */
[----:B------:R-:W0:Y:S01]  /*7a6f0*/  LDCU UR27, c[0x0][0x398] ;  /* 0x00007300ff1b77ac */ /* 0x000e220008000800 */
[----:B------:R-:W1:Y:S09]  /*7a700*/  LDCU UR10, c[0x0][0x398] ;  /* 0x00007300ff0a77ac */ /* 0x000e720008000800 */
[----:B------:R2:W-:Y:S04]  /*7a710*/  @P4 STG.E.U8 desc[UR28][R20.64], R0 ;  /* 0x0000000014004986 */ /* 0x0005e8000c10111c */
[----:B------:R0:W-:Y:S01]  /*7a720*/  @P3 STG.E.U8 desc[UR28][R14.64], R2 ;  /* 0x000000020e003986 */ /* 0x0001e2000c10111c */
[----:B------:R-:W-:-:S03]  /*7a730*/  ISETP.GE.AND P3, PT, R3, UR66, PT ;  /* 0x0000004203007c0c */ /* 0x000fc6000bf66270 */
[----:B--2---:R-:W2:Y:S04]  /*7a740*/  LDL.LU.64 R20, [R1+0x6f0] ;  /* 0x0006f00001147983 */ /* 0x004ea80000300a00 */
[----:B0-----:R-:W2:Y:S04]  /*7a750*/  LDL.LU.64 R14, [R1+0x6e8] ;  /* 0x0006e800010e7983 */ /* 0x001ea80000300a00 */
        /* <DEDUP_REMOVED lines=10> */
[----:B------:R-:W-:Y:S01]  /*7a800*/  ISETP.LT.AND P6, PT, R19, UR27, !P3 ;  /* 0x0000001b13007c0c */ /* 0x000fe2000dfc1270 */
[----:B------:R-:W0:Y:S01]  /*7a810*/  LDCU UR27, c[0x0][0x398] ;  /* 0x00007300ff1b77ac */ /* 0x000e220008000800 */
[----:B--2---:R-:W-:-:S02]  /*7a820*/  PRMT R2, R22, 0x7771, RZ ;  /* 0x0000777116027816 */ /* 0x004fc400000000ff */
[----:B------:R-:W-:-:S03]  /*7a830*/  PRMT R0, R22, 0x7772, RZ ;  /* 0x0000777216007816 */ /* 0x000fc600000000ff */
[----:B----4-:R2:W-:Y:S01]  /*7a840*/  @P4 STG.E.U8 desc[UR28][R16.64], R2 ;  /* 0x0000000210004986 */ /* 0x0105e2000c10111c */
[----:B------:R-:W-:-:S03]  /*7a850*/  ISETP.LT.AND P4, PT, R13, UR7, !P3 ;  /* 0x000000070d007c0c */ /* 0x000fc6000df81270 */
[----:B---3--:R3:W-:Y:S01]  /*7a860*/  @P5 STG.E.U8 desc[UR28][R26.64], R0 ;  /* 0x000000001a005986 */ /* 0x0087e2000c10111c */
[----:B-1----:R-:W-:Y:S01]  /*7a870*/  ISETP.LT.AND P5, PT, R11, UR10, !P3 ;  /* 0x0000000a0b007c0c */ /* 0x002fe2000dfa1270 */
[----:B------:R-:W1:Y:S01]  /*7a880*/  LDCU UR7, c[0x0][0x398] ;  /* 0x00007300ff0777ac */ /* 0x000e620008000800 */
[----:B------:R-:W4:Y:S01]  /*7a890*/  LDCU UR10, c[0x0][0x398] ;  /* 0x00007300ff0a77ac */ /* 0x000f220008000800 */
[----:B--2---:R-:W-:Y:S01]  /*7a8a0*/  PRMT R2, R22, 0x7773, RZ ;  /* 0x0000777316027816 */ /* 0x004fe200000000ff */
[----:B------:R-:W2:Y:S01]  /*7a8b0*/  LDL.LU.64 R16, [R1+0x6d8] ;  /* 0x0006d80001107983 */ /* 0x000ea20000300a00 */
[----:B---3--:R-:W-:-:S03]  /*7a8c0*/  PRMT R0, R18, 0x7770, RZ ;  /* 0x0000777012007816 */ /* 0x008fc600000000ff */
[----:B------:R-:W3:Y:S04]  /*7a8d0*/  LDL.LU.64 R26, [R1+0x6d0] ;  /* 0x0006d000011a7983 */ /* 0x000ee80000300a00 */
        /* <DEDUP_REMOVED lines=8> */
[----:B------:R1:W-:Y:S01]  /*7a960*/  @P5 STG.E.U8 desc[UR28][R14.64], R0 ;  /* 0x000000000e005986 */ /* 0x0003e2000c10111c */
[----:B0-----:R-:W-:-:S03]  /*7a970*/  VIADD R2, R9, 0x13 ;  /* 0x0000001309027836 */ /* 0x001fc60000000000 */
[----:B------:R-:W2:Y:S04]  /*7a980*/  LDL.LU.64 R20, [R1+0x6a8] ;  /* 0x0006a80001147983 */ /* 0x000ea80000300a00 */
        /* <DEDUP_REMOVED lines=14> */
[----:B---3--:R3:W-:Y:S04]  /*7aa70*/  @P5 STG.E.U8 desc[UR28][R26.64], R0 ;  /* 0x000000001a005986 */ /* 0x0087e8000c10111c */
[----:B--2---:R-:W2:Y:S04]  /*7aa80*/  LDL.LU.64 R16, [R1+0x698] ;  /* 0x0006980001107983 */ /* 0x004ea80000300a00 */
[----:B---3--:R-:W3:Y:S01]  /*7aa90*/  LDL.LU.64 R26, [R1+0x690] ;  /* 0x00069000011a7983 */ /* 0x008ee20000300a00 */
[----:B------:R-:W-:-:S02]  /*7aaa0*/  ISETP.LT.AND P6, PT, R8, UR7, !P3 ;  /* 0x0000000708007c0c */ /* 0x000fc4000dfc1270 */
[----:B----4-:R-:W-:Y:S02]  /*7aab0*/  ISETP.LT.AND P3, PT, R7, UR10, !P3 ;  /* 0x0000000a07007c0c */ /* 0x010fe4000df61270 */
[----:B------:R-:W-:Y:S02]  /*7aac0*/  PRMT R2, R23, 0x7772, RZ ;  /* 0x0000777217027816 */ /* 0x000fe400000000ff */
[----:B0-----:R-:W-:Y:S02]  /*7aad0*/  ISETP.LT.AND P5, PT, R19, UR6, !P2 ;  /* 0x0000000613007c0c */ /* 0x001fe4000d7a1270 */
[----:B------:R-:W-:Y:S02]  /*7aae0*/  ISETP.LT.AND P4, PT, R13, UR27, !P2 ;  /* 0x0000001b0d007c0c */ /* 0x000fe4000d781270 */
[----:B------:R-:W-:Y:S01]  /*7aaf0*/  PRMT R0, R23, 0x7773, RZ ;  /* 0x0000777317007816 */ /* 0x000fe200000000ff */
[----:B------:R-:W0:Y:S01]  /*7ab00*/  LDCU UR7, c[0x0][0x398] ;  /* 0x00007300ff0777ac */ /* 0x000e220008000800 */
[----:B------:R-:W4:Y:S01]  /*7ab10*/  LDCU UR6, c[0x0][0x398] ;  /* 0x00007300ff0677ac */ /* 0x000f220008000800 */
[----:B------:R-:W0:Y:S01]  /*7ab20*/  LDCU UR10, c[0x0][0x398] ;  /* 0x00007300ff0a77ac */ /* 0x000e220008000800 */
[----:B------:R-:W0:Y:S01]  /*7ab30*/  LDCU UR27, c[0x0][0x398] ;  /* 0x00007300ff1b77ac */ /* 0x000e220008000800 */
[----:B------:R-:W3:Y:S04]  /*7ab40*/  LDL.LU R18, [R1+0x184] ;  /* 0x0001840001127983 */ /* 0x000ee80000300800 */
[----:B------:R4:W-:Y:S01]  /*7ab50*/  @P6 STG.E.U8 desc[UR28][R4.64], R2 ;  /* 0x0000000204006986 */ /* 0x0009e2000c10111c */
[----:B-1----:R-:W-:-:S03]  /*7ab60*/  ISETP.LT.AND P6, PT, R11, UR8, !P2 ;  /* 0x000000080b007c0c */ /* 0x002fc6000d7c1270 */
[----:B------:R1:W-:Y:S01]  /*7ab70*/  @P3 STG.E.U8 desc[UR28][R24.64], R0 ;  /* 0x0000000018003986 */ /* 0x0003e2000c10111c */
[----:B------:R-:W-:Y:S02]  /*7ab80*/  ISETP.LT.AND P3, PT, R12, UR9, !P2 ;  /* 0x000000090c007c0c */ /* 0x000fe4000d761270 */
[C---:B------:R-:W-:Y:S01]  /*7ab90*/  PRMT R3, R22.reuse, 0x7772, RZ ;  /* 0x0000777216037816 */ /* 0x040fe200000000ff */
[----:B------:R-:W0:Y:S01]  /*7aba0*/  LDCU UR8, c[0x0][0x398] ;  /* 0x00007300ff0877ac */ /* 0x000e220008000800 */
[----:B------:R-:W0:Y:S01]  /*7abb0*/  LDCU UR9, c[0x0][0x398] ;  /* 0x00007300ff0977ac */ /* 0x000e220008000800 */
[C---:B----4-:R-:W-:Y:S02]  /*7abc0*/  PRMT R2, R22.reuse, 0x7770, RZ ;  /* 0x0000777016027816 */ /* 0x050fe400000000ff */
[----:B-1----:R-:W-:Y:S01]  /*7abd0*/  PRMT R0, R22, 0x7771, RZ ;  /* 0x0000777116007816 */ /* 0x002fe200000000ff */
[----:B------:R-:W4:Y:S04]  /*7abe0*/  LDL.LU.64 R24, [R1+0x670] ;  /* 0x0006700001187983 */ /* 0x000f280000300a00 */
[----:B------:R1:W-:Y:S04]  /*7abf0*/  @P5 STG.E.U8 desc[UR28][R20.64], R2 ;  /* 0x0000000214005986 */ /* 0x0003e8000c10111c */
[----:B------:R1:W-:Y:S04]  /*7ac00*/  @P4 STG.E.U8 desc[UR28][R14.64], R0 ;  /* 0x000000000e004986 */ /* 0x0003e8000c10111c */
[----:B------:R-:W4:Y:S01]  /*7ac10*/  LDL.LU.64 R4, [R1+0x660] ;  /* 0x0006600001047983 */ /* 0x000f220000300a00 */
[----:B0-----:R-:W-:-:S02]  /*7ac20*/  ISETP.LT.AND P4, PT, R28, UR7, !P2 ;  /* 0x000000071c007c0c */ /* 0x001fc4000d781270 */
[----:B------:R-:W-:Y:S01]  /*7ac30*/  ISETP.LT.AND P5, PT, R29, UR6, !P2 ;  /* 0x000000061d007c0c */ /* 0x000fe2000d7a1270 */
[----:B------:R-:W0:Y:S01]  /*7ac40*/  LDCU UR6, c[0x0][0x398] ;  /* 0x00007300ff0677ac */ /* 0x000e220008000800 */
[----:B------:R-:W0:Y:S01]  /*7ac50*/  LDCU UR7, c[0x0][0x398] ;  /* 0x00007300ff0777ac */ /* 0x000e220008000800 */
[----:B-1----:R-:W4:Y:S01]  /*7ac60*/  LDL.LU.64 R20, [R1+0x648] ;  /* 0x0006480001147983 */ /* 0x002f220000300a00 */
[----:B------:R-:W-:-:S03]  /*7ac70*/  PRMT R0, R22, 0x7773, RZ ;  /* 0x0000777316007816 */ /* 0x000fc600000000ff */
[----:B------:R-:W4:Y:S04]  /*7ac80*/  LDL.LU R23, [R1+0x1a8] ;  /* 0x0001a80001177983 */ /* 0x000f280000300800 */
[----:B--2---:R1:W-:Y:S04]  /*7ac90*/  @P6 STG.E.U8 desc[UR28][R16.64], R3 ;  /* 0x0000000310006986 */ /* 0x0043e8000c10111c */
[----:B---3--:R2:W-:Y:S01]  /*7aca0*/  @P3 STG.E.U8 desc[UR28][R26.64], R0 ;  /* 0x000000001a003986 */ /* 0x0085e2000c10111c */
[----:B------:R-:W-:Y:S02]  /*7acb0*/  ISETP.LT.AND P3, PT, R8, UR10, !P2 ;  /* 0x0000000a08007c0c */ /* 0x000fe4000d761270 */
[----:B------:R-:W-:Y:S01]  /*7acc0*/  ISETP.LT.AND P2, PT, R7, UR27, !P2 ;  /* 0x0000001b07007c0c */ /* 0x000fe2000d741270 */
[----:B------:R-:W-:Y:S01]  /*7acd0*/  VIADD R2, R9, 0x14 ;  /* 0x0000001409027836 */ /* 0x000fe20000000000 */
[----:B------:R-:W3:Y:S01]  /*7ace0*/  LDCU UR10, c[0x0][0x398] ;  /* 0x00007300ff0a77ac */ /* 0x000ee20008000800 */
[----:B------:R-:W0:Y:S01]  /*7acf0*/  LDCU UR27, c[0x0][0x398] ;  /* 0x00007300ff1b77ac */ /* 0x000e220008000800 */
[----:B-1----:R-:W3:Y:S04]  /*7ad00*/  LDL.LU.64 R16, [R1+0x640] ;  /* 0x0006400001107983 */ /* 0x002ee80000300a00 */
[----:B------:R-:W3:Y:S04]  /*7ad10*/  LDL.LU.64 R14, [R1+0x638] ;  /* 0x00063800010e7983 */ /* 0x000ee80000300a00 */
[----:B--2---:R-:W2:Y:S04]  /*7ad20*/  LDL.LU.64 R26, [R1+0x630] ;  /* 0x00063000011a7983 */ /* 0x004ea80000300a00 */
[----:B------:R1:W-:Y:S04]  /*7ad30*/  STL [R1+0x244c], R7 ;  /* 0x00244c0701007387 */ /* 0x0003e80000100800 */
[----:B-1----:R-:W2:Y:S01]  /*7ad40*/  LDL.LU.64 R6, [R1+0x668] ;  /* 0x0006680001067983 */ /* 0x002ea20000300a00 */
[----:B------:R-:W-:-:S02]  /*7ad50*/  ISETP.GE.AND P6, PT, R2, UR64, PT ;  /* 0x0000004002007c0c */ /* 0x000fc4000bfc6270 */
[C---:B------:R-:W-:Y:S02]  /*7ad60*/  PRMT R2, R18.reuse, 0x7770, RZ ;  /* 0x0000777012027816 */ /* 0x040fe400000000ff */
[----:B------:R-:W-:-:S03]  /*7ad70*/  PRMT R0, R18, 0x7771, RZ ;  /* 0x0000777112007816 */ /* 0x000fc600000000ff */
[----:B----4-:R1:W-:Y:S04]  /*7ad80*/  @P4 STG.E.U8 desc[UR28][R24.64], R2 ;  /* 0x0000000218004986 */ /* 0x0103e8000c10111c */
[----:B-1----:R-:W4:Y:S04]  /*7ad90*/  LDL.LU.64 R24, [R1+0x628] ;  /* 0x0006280001187983 */ /* 0x002f280000300a00 */
        /* <DEDUP_REMOVED lines=18> */
[----:B------:R1:W-:Y:S01]  /*7aec0*/  @P4 STG.E.U8 desc[UR28][R16.64], R2 ;  /* 0x0000000210004986 */ /* 0x0003e2000c10111c */
[----:B------:R-:W-:-:S03]  /*7aed0*/  ISETP.LT.AND P4, PT, R28, UR10, !P6 ;  /* 0x0000000a1c007c0c */ /* 0x000fc6000f781270 */
[----:B------:R3:W-:Y:S01]  /*7aee0*/  @P5 STG.E.U8 desc[UR28][R14.64], R0 ;  /* 0x000000000e005986 */ /* 0x0007e2000c10111c */
[----:B------:R-:W0:Y:S01]  /*7aef0*/  LDCU UR10, c[0x0][0x398] ;  /* 0x00007300ff0a77ac */ /* 0x000e220008000800 */
[C---:B-1----:R-:W-:Y:S02]  /*7af00*/  PRMT R2, R23.reuse, 0x7772, RZ ;  /* 0x0000777217027816 */ /* 0x042fe400000000ff */
[----:B------:R-:W2:Y:S01]  /*7af10*/  LDL.LU.64 R16, [R1+0x600] ;  /* 0x0006000001107983 */ /* 0x000ea20000300a00 */
[----:B---3--:R-:W-:-:S03]  /*7af20*/  PRMT R0, R23, 0x7773, RZ ;  /* 0x0000777317007816 */ /* 0x008fc600000000ff */
[----:B------:R-:W3:Y:S04]  /*7af30*/  LDL.LU R18, [R1+0x158] ;  /* 0x0001580001127983 */ /* 0x000ee80000300800 */
[----:B------:R1:W-:Y:S04]  /*7af40*/  @P2 STG.E.U8 desc[UR28][R26.64], R2 ;  /* 0x000000021a002986 */ /* 0x0003e8000c10111c */
[----:B----4-:R4:W-:Y:S01]  /*7af50*/  @P3 STG.E.U8 desc[UR28][R24.64], R0 ;  /* 0x0000000018003986 */ /* 0x0109e2000c10111c */
[----:B-1----:R-:W-:-:S03]  /*7af60*/  PRMT R2, R22, 0x7770, RZ ;  /* 0x0000777016027816 */ /* 0x002fc600000000ff */
[----:B------:R-:W3:Y:S04]  /*7af70*/  LDL.LU.64 R26, [R1+0x5f0] ;  /* 0x0005f000011a7983 */ /* 0x000ee80000300a00 */
[----:B----4-:R-:W4:Y:S04]  /*7af80*/  LDL.LU.64 R24, [R1+0x5e8] ;  /* 0x0005e80001187983 */ /* 0x010f280000300a00 */
[----:B------:R-:W4:Y:S04]  /*7af90*/  LDL.LU.64 R20, [R1+0x5e0] ;  /* 0x0005e00001147983 */ /* 0x000f280000300a00 */
[----:B------:R-:W4:Y:S04]  /*7afa0*/  LDL.LU.64 R14, [R1+0x5d8] ;  /* 0x0005d800010e7983 */ /* 0x000f280000300a00 */
[----:B--2---:R1:W-:Y:S04]  /*7afb0*/  @P4 STG.E.U8 desc[UR28][R6.64], R2 ;  /* 0x0000000206004986 */ /* 0x0043e8000c10111c */
[----:B-1----:R-:W2:Y:S01]  /*7afc0*/  LDL.LU R7, [R1+0x244c] ;  /* 0x00244c0001077983 */ /* 0x002ea20000300800 */
[----:B------:R-:W-:Y:S01]  /*7afd0*/  ISETP.LT.AND P2, PT, R29, UR8, !P6 ;  /* 0x000000081d007c0c */ /* 0x000fe2000f741270 */
[----:B------:R-:W1:Y:S01]  /*7afe0*/  LDCU UR8, c[0x0][0x398] ;  /* 0x00007300ff0877ac */ /* 0x000e620008000800 */
[----:B------:R-:W-:Y:S01]  /*7aff0*/  VIADD R0, R9, 0x15 ;  /* 0x0000001509007836 */ /* 0x000fe20000000000 */
[----:B0-----:R-:W-:-:S02]  /*7b000*/  ISETP.LT.AND P3, PT, R8, UR6, !P6 ;  /* 0x0000000608007c0c */ /* 0x001fc4000f761270 */
[----:B------:R-:W-:Y:S01]  /*7b010*/  PRMT R2, R22, 0x7771, RZ ;  /* 0x0000777116027816 */ /* 0x000fe200000000ff */
[----:B------:R-:W4:Y:S01]  /*7b020*/  LDL.LU R23, [R1+0x1ac] ;  /* 0x0001ac0001177983 */ /* 0x000f220000300800 */
[----:B------:R-:W0:Y:S01]  /*7b030*/  LDCU UR6, c[0x0][0x398] ;  /* 0x00007300ff0677ac */ /* 0x000e220008000800 */
[----:B------:R-:W-:Y:S02]  /*7b040*/  ISETP.GE.AND P5, PT, R0, UR46, PT ;  /* 0x0000002e00007c0c */ /* 0x000fe4000bfa6270 */
[----:B------:R-:W-:-:S03]  /*7b050*/  PRMT R0, R22, 0x7772, RZ ;  /* 0x0000777216007816 */ /* 0x000fc600000000ff */
[----:B------:R0:W-:Y:S01]  /*7b060*/  @P2 STG.E.U8 desc[UR28][R4.64], R2 ;  /* 0x0000000204002986 */ /* 0x0001e2000c10111c */
[----:B------:R-:W-:Y:S01]  /*7b070*/  ISETP.LT.AND P2, PT, R19, UR9, !P5 ;  /* 0x0000000913007c0c */ /* 0x000fe2000ef41270 */
[----:B------:R-:W2:Y:S02]  /*7b080*/  LDCU UR9, c[0x0][0x398] ;  /* 0x00007300ff0977ac */ /* 0x000ea40008000800 */
[----:B------:R3:W-:Y:S01]  /*7b090*/  @P3 STG.E.U8 desc[UR28][R16.64], R0 ;  /* 0x0000000010003986 */ /* 0x0007e2000c10111c */
[----:B------:R-:W-:Y:S02]  /*7b0a0*/  ISETP.LT.AND P3, PT, R13, UR10, !P5 ;  /* 0x0000000a0d007c0c */ /* 0x000fe4000ef61270 */
[----:B-1----:R-:W-:Y:S01]  /*7b0b0*/  ISETP.LT.AND P4, PT, R11, UR8, !P5 ;  /* 0x000000080b007c0c */ /* 0x002fe2000ef81270 */
[----:B------:R-:W1:Y:S01]  /*7b0c0*/  LDCU UR8, c[0x0][0x398] ;  /* 0x00007300ff0877ac */ /* 0x000e620008000800 */
[----:B------:R-:W-:Y:S01]  /*7b0d0*/  VIADD R3, R9, 0x16 ;  /* 0x0000001609037836 */ /* 0x000fe20000000000 */
[----:B0-----:R-:W-:Y:S01]  /*7b0e0*/  PRMT R2, R22, 0x7773, RZ ;  /* 0x0000777316027816 */ /* 0x001fe200000000ff */
[----:B------:R-:W0:Y:S01]  /*7b0f0*/  LDCU UR10, c[0x0][0x398] ;  /* 0x00007300ff0a77ac */ /* 0x000e220008000800 */
[----:B---3--:R-:W-:Y:S01]  /*7b100*/  PRMT R0, R18, 0x7770, RZ ;  /* 0x0000777012007816 */ /* 0x008fe200000000ff */
[----:B------:R-:W3:Y:S04]  /*7b110*/  LDL.LU.64 R16, [R1+0x5d0] ;  /* 0x0005d00001107983 */ /* 0x000ee80000300a00 */
[----:B------:R-:W3:Y:S04]  /*7b120*/  LDL.LU R22, [R1+0x188] ;  /* 0x0001880001167983 */ /* 0x000ee80000300800 */
[----:B------:R-:W-:Y:S01]  /*7b130*/  STL [R1+0x2448], R11 ;  /* 0x0024480b01007387 */ /* 0x000fe20000100800 */
[----:B--2---:R-:W-:Y:S01]  /*7b140*/  ISETP.LT.AND P6, PT, R7, UR7, !P6 ;  /* 0x0000000707007c0c */ /* 0x004fe2000f7c1270 */
[----:B------:R-:W2:-:S12]  /*7b150*/  LDCU UR7, c[0x0][0x398] ;  /* 0x00007300ff0777ac */ /* 0x000e980008000800 */
[----:B------:R0:W-:Y:S04]  /*7b160*/  @P6 STG.E.U8 desc[UR28][R26.64], R2 ;  /* 0x000000021a006986 */ /* 0x0001e8000c10111c */
[----:B----4-:R4:W-:Y:S01]  /*7b170*/  @P2 STG.E.U8 desc[UR28][R24.64], R0 ;  /* 0x0000000018002986 */ /* 0x0109e2000c10111c */
[C---:B0-----:R-:W-:Y:S02]  /*7b180*/  PRMT R2, R18.reuse, 0x7771, RZ ;  /* 0x0000777112027816 */ /* 0x041fe400000000ff */
[----:B----4-:R-:W-:Y:S01]  /*7b190*/  PRMT R0, R18, 0x7772, RZ ;  /* 0x0000777212007816 */ /* 0x010fe200000000ff */
        /* <DEDUP_REMOVED lines=13> */
[----:B------:R-:W4:Y:S01]  /*7b270*/  LDCU UR7, c[0x0][0x398] ;  /* 0x00007300ff0777ac */ /* 0x000f220008000800 */
[----:B---3--:R-:W-:-:S02]  /*7b280*/  PRMT R2, R22, 0x7770, RZ ;  /* 0x0000777016027816 */ /* 0x008fc400000000ff */
[----:B0-----:R-:W-:Y:S01]  /*7b290*/  PRMT R0, R18, 0x7773, RZ ;  /* 0x0000777312007816 */ /* 0x001fe200000000ff */
[----:B------:R-:W0:Y:S01]  /*7b2a0*/  LDCU UR6, c[0x0][0x398] ;  /* 0x00007300ff0677ac */ /* 0x000e220008000800 */
[----:B------:R-:W3:Y:S01]  /*7b2b0*/  LDCU UR27, c[0x0][0x398] ;  /* 0x00007300ff1b77ac */ /* 0x000ee20008000800 */
[----:B--2---:R-:W2:Y:S04]  /*7b2c0*/  LDL.LU.64 R28, [R1+0x5a8] ;  /* 0x0005a800011c7983 */ /* 0x004ea80000300a00 */
[----:B------:R-:W-:Y:S01]  /*7b2d0*/  @P2 STG.E.U8 desc[UR28][R16.64], R0 ;  /* 0x0000000010002986 */ /* 0x000fe2000c10111c */
[----:B------:R-:W-:Y:S02]  /*7b2e0*/  ISETP.LT.AND P2, PT, R8, UR9, !P5 ;  /* 0x0000000908007c0c */ /* 0x000fe4000ef41270 */
[----:B-1----:R-:W-:-:S02]  /*7b2f0*/  ISETP.LT.AND P5, PT, R7, UR8, !P5 ;  /* 0x0000000807007c0c */ /* 0x002fc4000efa1270 */
        /* <DEDUP_REMOVED lines=53> */
[----:B------:R1:W-:Y:S01]  /*7b650*/  @P5 STG.E.U8 desc[UR28][R4.64], R3 ;  /* 0x0000000304005986 */ /* 0x0003e2000c10111c */
[----:B----4-:R-:W-:-:S03]  /*7b660*/  PRMT R2, R23, 0x7773, RZ ;  /* 0x0000777317027816 */ /* 0x010fc600000000ff */
[----:B------:R-:W4:Y:S04]  /*7b670*/  LDL.LU.64 R26, [R1+0x558] ;  /* 0x00055800011a7983 */ /* 0x000f280000300a00 */
[----:B0-----:R-:W4:Y:S04]  /*7b680*/  LDL.LU.64 R24, [R1+0x550] ;  /* 0x0005500001187983 */ /* 0x001f280000300a00 */
        /* <DEDUP_REMOVED lines=14> */
[----:B------:R-:W0:Y:S01]  /*7b770*/  LDCU UR12, c[0x0][0x398] ;  /* 0x00007300ff0c77ac */ /* 0x000e220008000800 */
[----:B------:R-:W3:Y:S01]  /*7b780*/  LDCU UR27, c[0x0][0x398] ;  /* 0x00007300ff1b77ac */ /* 0x000ee20008000800 */
[----:B------:R-:W-:Y:S01]  /*7b790*/  @P4 STG.E.U8 desc[UR28][R14.64], R0 ;  /* 0x000000000e004986 */ /* 0x000fe2000c10111c */
[----:B------:R-:W-:-:S03]  /*7b7a0*/  ISETP.LT.AND P4, PT, R12, UR7, !P3 ;  /* 0x000000070c007c0c */ /* 0x000fc6000df81270 */
[----:B------:R-:W-:Y:S01]  /*7b7b0*/  @P5 STG.E.U8 desc[UR28][R16.64], R3 ;  /* 0x0000000310005986 */ /* 0x000fe2000c10111c */
[----:B------:R-:W-:Y:S01]  /*7b7c0*/  ISETP.LT.AND P5, PT, R28, UR9, !P3 ;  /* 0x000000091c007c0c */ /* 0x000fe2000dfa1270 */
[----:B------:R-:W0:Y:S01]  /*7b7d0*/  LDCU UR9, c[0x0][0x398] ;  /* 0x00007300ff0977ac */ /* 0x000e220008000800 */
[----:B------:R-:W0:Y:S01]  /*7b7e0*/  LDCU UR7, c[0x0][0x398] ;  /* 0x00007300ff0777ac */ /* 0x000e220008000800 */
[----:B--2---:R2:W-:Y:S04]  /*7b7f0*/  STL.64 [R1+0x2430], R10 ;  /* 0x0024300a01007387 */ /* 0x0045e80000100a00 */
[----:B--2---:R-:W2:Y:S01]  /*7b800*/  LDL.LU.64 R10, [R1+0x538] ;  /* 0x00053800010a7983 */ /* 0x004ea20000300a00 */
[----:B------:R-:W-:-:S03]  /*7b810*/  PRMT R0, R22, 0x7773, RZ ;  /* 0x0000777316007816 */ /* 0x000fc600000000ff */
[----:B------:R-:W3:Y:S04]  /*7b820*/  LDL.LU.64 R14, [R1+0x528] ;  /* 0x00052800010e7983 */ /* 0x000ee80000300a00 */
[----:B------:R-:W3:Y:S04]  /*7b830*/  LDL.LU R22, [R1+0x160] ;  /* 0x0001600001167983 */ /* 0x000ee80000300800 */
[----:B----4-:R-:W-:Y:S01]  /*7b840*/  @P6 STG.E.U8 desc[UR28][R26.64], R2 ;  /* 0x000000021a006986 */ /* 0x010fe2000c10111c */
[----:B------:R-:W-:-:S03]  /*7b850*/  PRMT R4, R23, 0x7770, RZ ;  /* 0x0000777017047816 */ /* 0x000fc600000000ff */
[----:B------:R-:W4:Y:S04]  /*7b860*/  LDL.LU.64 R16, [R1+0x518] ;  /* 0x0005180001107983 */ /* 0x000f280000300a00 */
[----:B------:R0:W-:Y:S04]  /*7b870*/  @P4 STG.E.U8 desc[UR28][R24.64], R0 ;  /* 0x0000000018004986 */ /* 0x0001e8000c10111c */
[----:B0-----:R-:W3:Y:S04]  /*7b880*/  LDL.LU.64 R24, [R1+0x510] ;  /* 0x0005100001187983 */ /* 0x001ee80000300a00 */
[----:B------:R-:W3:Y:S04]  /*7b890*/  LDL.LU.64 R20, [R1+0x508] ;  /* 0x0005080001147983 */ /* 0x000ee80000300a00 */
[----:B------:R-:W3:Y:S04]  /*7b8a0*/  LDL.LU.64 R26, [R1+0x500] ;  /* 0x00050000011a7983 */ /* 0x000ee80000300a00 */
[----:B------:R-:W3:Y:S04]  /*7b8b0*/  LDL.LU R18, [R1+0xb0] ;  /* 0x0000b00001127983 */ /* 0x000ee80000300800 */
[----:B--2---:R0:W-:Y:S04]  /*7b8c0*/  @P5 STG.E.U8 desc[UR28][R10.64], R4 ;  /* 0x000000040a005986 */ /* 0x0041e8000c10111c */
[----:B0-----:R-:W2:Y:S01]  /*7b8d0*/  LDL.LU.64 R10, [R1+0x2430] ;  /* 0x00243000010a7983 */ /* 0x001ea20000300a00 */
[----:B-1----:R-:W-:-:S02]  /*7b8e0*/  ISETP.LT.AND P6, PT, R29, UR8, !P3 ;  /* 0x000000081d007c0c */ /* 0x002fc4000dfc1270 */
[----:B------:R-:W-:Y:S01]  /*7b8f0*/  PRMT R3, R23, 0x7771, RZ ;  /* 0x0000777117037816 */ /* 0x000fe200000000ff */
[----:B------:R-:W3:Y:S01]  /*7b900*/  LDL.LU.64 R4, [R1+0x520] ;  /* 0x0005200001047983 */ /* 0x000ee20000300a00 */
[----:B------:R-:W-:Y:S02]  /*7b910*/  ISETP.LT.AND P4, PT, R8, UR12, !P3 ;  /* 0x0000000c08007c0c */ /* 0x000fe4000df81270 */
[----:B------:R-:W-:Y:S02]  /*7b920*/  ISETP.LT.AND P3, PT, R7, UR10, !P3 ;  /* 0x0000000a07007c0c */ /* 0x000fe4000df61270 */
[C---:B------:R-:W-:Y:S02]  /*7b930*/  PRMT R2, R23.reuse, 0x7772, RZ ;  /* 0x0000777217027816 */ /* 0x040fe400000000ff */
[----:B------:R-:W-:Y:S01]  /*7b940*/  PRMT R0, R23, 0x7773, RZ ;  /* 0x0000777317007816 */ /* 0x000fe200000000ff */
[----:B------:R-:W0:Y:S01]  /*7b950*/  LDCU UR8, c[0x0][0x398] ;  /* 0x00007300ff0877ac */ /* 0x000e220008000800 */
[----:B------:R-:W1:Y:S01]  /*7b960*/  LDCU UR10, c[0x0][0x398] ;  /* 0x00007300ff0a77ac */ /* 0x000e620008000800 */
[----:B------:R-:W-:Y:S01]  /*7b970*/  ISETP.LT.AND P5, PT, R19, UR7, !P2 ;  /* 0x0000000713007c0c */ /* 0x000fe2000d7a1270 */
[----:B------:R-:W0:Y:S01]  /*7b980*/  LDCU UR7, c[0x0][0x398] ;  /* 0x00007300ff0777ac */ /* 0x000e220008000800 */
[----:B------:R-:W0:Y:S01]  /*7b990*/  LDCU UR12, c[0x0][0x398] ;  /* 0x00007300ff0c77ac */ /* 0x000e220008000800 */
[----:B--2---:R2:W-:Y:S04]  /*7b9a0*/  @P6 STG.E.U8 desc[UR28][R10.64], R3 ;  /* 0x000000030a006986 */ /* 0x0045e8000c10111c */
[----:B--2---:R-:W2:Y:S04]  /*7b9b0*/  LDL.LU R11, [R1+0x242c] ;  /* 0x00242c00010b7983 */ /* 0x004ea80000300800 */
[----:B---3--:R3:W-:Y:S04]  /*7b9c0*/  @P4 STG.E.U8 desc[UR28][R14.64], R2 ;  /* 0x000000020e004986 */ /* 0x0087e8000c10111c */
[----:B------:R1:W-:Y:S04]  /*7b9d0*/  @P3 STG.E.U8 desc[UR28][R4.64], R0 ;  /* 0x0000000004003986 */ /* 0x0003e8000c10111c */
[----:B---3--:R-:W3:Y:S01]  /*7b9e0*/  LDL.LU.64 R14, [R1+0x4e8] ;  /* 0x0004e800010e7983 */ /* 0x008ee20000300a00 */
[----:B------:R-:W-:-:S02]  /*7b9f0*/  ISETP.LT.AND P6, PT, R13, UR27, !P2 ;  /* 0x0000001b0d007c0c */ /* 0x000fc4000d7c1270 */
[----:B0-----:R-:W-:Y:S02]  /*7ba00*/  ISETP.LT.AND P4, PT, R12, UR8, !P2 ;  /* 0x000000080c007c0c */ /* 0x001fe4000d781270 */
[C---:B------:R-:W-:Y:S02]  /*7ba10*/  PRMT R2, R22.reuse, 0x7770, RZ ;  /* 0x0000777016027816 */ /* 0x040fe400000000ff */
[----:B-1----:R-:W-:Y:S01]  /*7ba20*/  PRMT R0, R22, 0x7771, RZ ;  /* 0x0000777116007816 */ /* 0x002fe200000000ff */
[----:B------:R-:W0:Y:S01]  /*7ba30*/  LDCU UR8, c[0x0][0x398] ;  /* 0x00007300ff0877ac */ /* 0x000e220008000800 */
[----:B------:R-:W1:Y:S01]  /*7ba40*/  LDCU UR27, c[0x0][0x398] ;  /* 0x00007300ff1b77ac */ /* 0x000e620008000800 */
[----:B--2---:R-:W-:Y:S01]  /*7ba50*/  ISETP.LT.AND P3, PT, R11, UR9, !P2 ;  /* 0x000000090b007c0c */ /* 0x004fe2000d761270 */
[----:B------:R2:W-:Y:S04]  /*7ba60*/  STL [R1+0x2428], R11 ;  /* 0x0024280b01007387 */ /* 0x0005e80000100800 */
[----:B----4-:R4:W-:Y:S01]  /*7ba70*/  @P5 STG.E.U8 desc[UR28][R16.64], R2 ;  /* 0x0000000210005986 */ /* 0x0109e2000c10111c */
[----:B------:R-:W0:Y:S03]  /*7ba80*/  LDCU UR9, c[0x0][0x398] ;  /* 0x00007300ff0977ac */ /* 0x000e260008000800 */
[----:B--2---:R-:W2:Y:S04]  /*7ba90*/  LDL.LU.64 R10, [R1+0x4e0] ;  /* 0x0004e000010a7983 */ /* 0x004ea80000300a00 */
[----:B------:R0:W-:Y:S01]  /*7baa0*/  @P6 STG.E.U8 desc[UR28][R24.64], R0 ;  /* 0x0000000018006986 */ /* 0x0001e2000c10111c */
[----:B------:R-:W-:-:S02]  /*7bab0*/  ISETP.LT.AND P6, PT, R28, UR10, !P2 ;  /* 0x0000000a1c007c0c */ /* 0x000fc4000d7c1270 */
[C---:B----4-:R-:W-:Y:S01]  /*7bac0*/  PRMT R2, R22.reuse, 0x7772, RZ ;  /* 0x0000777216027816 */ /* 0x050fe200000000ff */
[----:B------:R-:W4:Y:S04]  /*7bad0*/  LDL.LU.64 R4, [R1+0x4d8] ;  /* 0x0004d80001047983 */ /* 0x000f280000300a00 */
[----:B------:R-:W4:Y:S04]  /*7bae0*/  LDL.LU R23, [R1+0x130] ;  /* 0x0001300001177983 */ /* 0x000f280000300800 */
[----:B------:R-:W4:Y:S01]  /*7baf0*/  LDL.LU.64 R16, [R1+0x4d0] ;  /* 0x0004d00001107983 */ /* 0x000f220000300a00 */
[----:B------:R-:W1:Y:S03]  /*7bb00*/  LDCU UR10, c[0x0][0x398] ;  /* 0x00007300ff0a77ac */ /* 0x000e660008000800 */
[----:B------:R3:W-:Y:S01]  /*7bb10*/  @P3 STG.E.U8 desc[UR28][R20.64], R2 ;  /* 0x0000000214003986 */ /* 0x0007e2000c10111c */
[----:B0-----:R-:W-:-:S03]  /*7bb20*/  PRMT R0, R22, 0x7773, RZ ;  /* 0x0000777316007816 */ /* 0x001fc600000000ff */
[----:B------:R-:W4:Y:S04]  /*7bb30*/  LDL.LU.64 R24, [R1+0x4c8] ;  /* 0x0004c80001187983 */ /* 0x000f280000300a00 */
[----:B------:R0:W-:Y:S01]  /*7bb40*/  @P4 STG.E.U8 desc[UR28][R26.64], R0 ;  /* 0x000000001a004986 */ /* 0x0001e2000c10111c */
[----:B------:R-:W-:Y:S02]  /*7bb50*/  ISETP.LT.AND P4, PT, R29, UR7, !P2 ;  /* 0x000000071d007c0c */ /* 0x000fe4000d781270 */
[----:B---3--:R-:W-:Y:S02]  /*7bb60*/  PRMT R2, R18, 0x7770, RZ ;  /* 0x0000777012027816 */ /* 0x008fe400000000ff */
[----:B------:R-:W-:Y:S01]  /*7bb70*/  ISETP.LT.AND P5, PT, R8, UR12, !P2 ;  /* 0x0000000c08007c0c */ /* 0x000fe2000d7a1270 */
[----:B------:R-:W3:Y:S02]  /*7bb80*/  LDCU UR7, c[0x0][0x398] ;  /* 0x00007300ff0777ac */ /* 0x000ee40008000800 */
[----:B------:R1:W-:Y:S01]  /*7bb90*/  @P6 STG.E.U8 desc[UR28][R14.64], R2 ;  /* 0x000000020e006986 */ /* 0x0003e2000c10111c */
[----:B------:R-:W-:Y:S01]  /*7bba0*/  VIADD R3, R9, 0x1a ;  /* 0x0000001a09037836 */ /* 0x000fe20000000000 */
[----:B------:R-:W2:Y:S02]  /*7bbb0*/  LDCU UR12, c[0x0][0x398] ;  /* 0x00007300ff0c77ac */ /* 0x000ea40008000800 */
[----:B0-----:R-:W3:Y:S04]  /*7bbc0*/  LDL.LU.64 R26, [R1+0x4c0] ;  /* 0x0004c000011a7983 */ /* 0x001ee80000300a00 */
[----:B------:R-:W3:Y:S01]  /*7bbd0*/  LDL.LU.64 R20, [R1+0x4b8] ;  /* 0x0004b80001147983 */ /* 0x000ee20000300a00 */
[----:B-1----:R-:W-:-:S03]  /*7bbe0*/  PRMT R2, R18, 0x7771, RZ ;  /* 0x0000777112027816 */ /* 0x002fc600000000ff */
[----:B------:R-:W3:Y:S04]  /*7bbf0*/  LDL.LU.64 R14, [R1+0x4b0] ;  /* 0x0004b000010e7983 */ /* 0x000ee80000300a00 */
[----:B------:R-:W3:Y:S04]  /*7bc00*/  LDL.LU R22, [R1+0x140] ;  /* 0x0001400001167983 */ /* 0x000ee80000300800 */
[----:B--2---:R0:W-:Y:S04]  /*7bc10*/  @P4 STG.E.U8 desc[UR28][R10.64], R2 ;  /* 0x000000020a004986 */ /* 0x0041e8000c10111c */
[----:B0-----:R-:W2:Y:S01]  /*7bc20*/  LDL.LU R11, [R1+0x2428] ;  /* 0x00242800010b7983 */ /* 0x001ea20000300800 */
[----:B------:R-:W-:Y:S01]  /*7bc30*/  VIADD R0, R9, 0x19 ;  /* 0x0000001909007836 */ /* 0x000fe20000000000 */
[----:B------:R-:W-:-:S02]  /*7bc40*/  ISETP.LT.AND P2, PT, R7, UR8, !P2 ;  /* 0x0000000807007c0c */ /* 0x000fc4000d741270 */
[----:B------:R-:W-:Y:S01]  /*7bc50*/  PRMT R2, R18, 0x7773, RZ ;  /* 0x0000777312027816 */ /* 0x000fe200000000ff */
[----:B------:R-:W0:Y:S01]  /*7bc60*/  LDCU UR8, c[0x0][0x398] ;  /* 0x00007300ff0877ac */ /* 0x000e220008000800 */
[----:B------:R-:W-:Y:S02]  /*7bc70*/  ISETP.GE.AND P3, PT, R0, UR11, PT ;  /* 0x0000000b00007c0c */ /* 0x000fe4000bf66270 */
[----:B------:R-:W-:Y:S01]  /*7bc80*/  PRMT R0, R18, 0x7772, RZ ;  /* 0x0000777212007816 */ /* 0x000fe200000000ff */
[----:B------:R-:W1:Y:S01]  /*7bc90*/  LDCU UR11, c[0x0][0x398] ;  /* 0x00007300ff0b77ac */ /* 0x000e620008000800 */
[----:B------:R-:W-:Y:S01]  /*7bca0*/  ISETP.LT.AND P6, PT, R19, UR9, !P3 ;  /* 0x0000000913007c0c */ /* 0x000fe2000dfc1270 */
[----:B------:R-:W0:Y:S02]  /*7bcb0*/  LDCU UR9, c[0x0][0x398] ;  /* 0x00007300ff0977ac */ /* 0x000e240008000800 */
[----:B----4-:R4:W-:Y:S01]  /*7bcc0*/  @P5 STG.E.U8 desc[UR28][R4.64], R0 ;  /* 0x0000000004005986 */ /* 0x0109e2000c10111c */
[----:B------:R-:W-:-:S03]  /*7bcd0*/  ISETP.LT.AND P5, PT, R13, UR10, !P3 ;  /* 0x0000000a0d007c0c */ /* 0x000fc6000dfa1270 */
[----:B------:R0:W-:Y:S01]  /*7bce0*/  @P2 STG.E.U8 desc[UR28][R16.64], R2 ;  /* 0x0000000210002986 */ /* 0x0001e2000c10111c */
[----:B---3--:R-:W-:Y:S01]  /*7bcf0*/  ISETP.LT.AND P2, PT, R12, UR7, !P3 ;  /* 0x000000070c007c0c */ /* 0x008fe2000df41270 */
[----:B------:R-:W3:Y:S01]  /*7bd00*/  LDCU UR10, c[0x0][0x398] ;  /* 0x00007300ff0a77ac */ /* 0x000ee20008000800 */
[----:B------:R-:W1:Y:S01]  /*7bd10*/  LDCU UR7, c[0x0][0x398] ;  /* 0x00007300ff0777ac */ /* 0x000e620008000800 */
[C---:B----4-:R-:W-:Y:S02]  /*7bd20*/  PRMT R0, R23.reuse, 0x7770, RZ ;  /* 0x0000777017007816 */ /* 0x050fe400000000ff */
[C---:B0-----:R-:W-:Y:S01]  /*7bd30*/  PRMT R2, R23.reuse, 0x7771, RZ ;  /* 0x0000777117027816 */ /* 0x041fe200000000ff */
[----:B------:R-:W4:Y:S04]  /*7bd40*/  LDL.LU.64 R16, [R1+0x490] ;  /* 0x0004900001107983 */ /* 0x000f280000300a00 */
[----:B------:R0:W-:Y:S04]  /*7bd50*/  @P6 STG.E.U8 desc[UR28][R24.64], R0 ;  /* 0x0000000018006986 */ /* 0x0001e8000c10111c */
[----:B------:R1:W-:Y:S01]  /*7bd60*/  @P5 STG.E.U8 desc[UR28][R26.64], R2 ;  /* 0x000000021a005986 */ /* 0x0003e2000c10111c */
[----:B0-----:R-:W-:-:S02]  /*7bd70*/  PRMT R0, R23, 0x7772, RZ ;  /* 0x0000777217007816 */ /* 0x001fc400000000ff */
[----:B-1----:R-:W-:Y:S01]  /*7bd80*/  PRMT R2, R23, 0x7773, RZ ;  /* 0x0000777317027816 */ /* 0x002fe200000000ff */
[----:B------:R-:W4:Y:S04]  /*7bd90*/  LDL.LU.64 R24, [R1+0x488] ;  /* 0x0004880001187983 */ /* 0x000f280000300a00 */
[----:B------:R-:W4:Y:S04]  /*7bda0*/  LDL.LU R18, [R1+0x164] ;  /* 0x0001640001127983 */ /* 0x000f280000300800 */
[----:B------:R-:W4:Y:S04]  /*7bdb0*/  LDL.LU.64 R4, [R1+0x480] ;  /* 0x0004800001047983 */ /* 0x000f280000300a00 */
[----:B------:R-:W4:Y:S01]  /*7bdc0*/  LDL.LU.64 R26, [R1+0x478] ;  /* 0x00047800011a7983 */ /* 0x000f220000300a00 */
[----:B--2---:R-:W-:-:S13]  /*7bdd0*/  ISETP.LT.AND P4, PT, R11, UR27, !P3 ;  /* 0x0000001b0b007c0c */ /* 0x004fda000df81270 */
[----:B------:R0:W-:Y:S04]  /*7bde0*/  @P4 STG.E.U8 desc[UR28][R20.64], R0 ;  /* 0x0000000014004986 */ /* 0x0001e8000c10111c */
[----:B------:R1:W-:Y:S01]  /*7bdf0*/  @P2 STG.E.U8 desc[UR28][R14.64], R2 ;  /* 0x000000020e002986 */ /* 0x0003e2000c10111c */
[----:B------:R-:W-:-:S03]  /*7be00*/  ISETP.GE.AND P2, PT, R3, UR14, PT ;  /* 0x0000000e03007c0c */ /* 0x000fc6000bf46270 */
[----:B0-----:R-:W2:Y:S04]  /*7be10*/  LDL.LU.64 R20, [R1+0x470] ;  /* 0x0004700001147983 */ /* 0x001ea80000300a00 */
[----:B-1----:R-:W2:Y:S04]  /*7be20*/  LDL.LU.64 R14, [R1+0x468] ;  /* 0x00046800010e7983 */ /* 0x002ea80000300a00 */
[----:B------:R-:W2:Y:S01]  /*7be30*/  LDL.LU.64 R2, [R1+0x498] ;  /* 0x0004980001027983 */ /* 0x000ea20000300a00 */
[----:B------:R-:W-:Y:S02]  /*7be40*/  ISETP.LT.AND P6, PT, R28, UR11, !P3 ;  /* 0x0000000b1c007c0c */ /* 0x000fe4000dfc1270 */
[----:B------:R-:W-:Y:S01]  /*7be50*/  ISETP.LT.AND P4, PT, R29, UR8, !P3 ;  /* 0x000000081d007c0c */ /* 0x000fe2000df81270 */
[----:B------:R-:W0:Y:S01]  /*7be60*/  LDCU UR11, c[0x0][0x398] ;  /* 0x00007300ff0b77ac */ /* 0x000e220008000800 */
[----:B------:R-:W-:-:S02]  /*7be70*/  PRMT R0, R22, 0x7770, RZ ;  /* 0x0000777016007816 */ /* 0x000fc400000000ff */
[----:B------:R-:W-:Y:S02]  /*7be80*/  ISETP.LT.AND P5, PT, R8, UR9, !P3 ;  /* 0x0000000908007c0c */ /* 0x000fe4000dfa1270 */
[----:B---3--:R-:W-:Y:S01]  /*7be90*/  ISETP.LT.AND P3, PT, R7, UR10, !P3 ;  /* 0x0000000a07007c0c */ /* 0x008fe2000df61270 */
[----:B------:R-:W3:Y:S01]  /*7bea0*/  LDL.LU R23, [R1+0xb4] ;  /* 0x0000b40001177983 */ /* 0x000ee20000300800 */
[----:B------:R-:W1:Y:S01]  /*7beb0*/  LDCU UR8, c[0x0][0x398] ;  /* 0x00007300ff0877ac */ /* 0x000e620008000800 */
        /* <DEDUP_REMOVED lines=10> */
[----:B------:R4:W-:Y:S01]  /*7bf60*/  @P5 STG.E.U8 desc[UR28][R24.64], R0 ;  /* 0x0000000018005986 */ /* 0x0009e2000c10111c */
[----:B0-----:R-:W-:Y:S01]  /*7bf70*/  ISETP.LT.AND P5, PT, R11, UR11, !P2 ;  /* 0x0000000b0b007c0c */ /* 0x001fe2000d7a1270 */
[----:B------:R-:W0:Y:S01]  /*7bf80*/  LDCU UR7, c[0x0][0x398] ;  /* 0x00007300ff0777ac */ /* 0x000e220008000800 */
[----:B------:R-:W0:Y:S01]  /*7bf90*/  LDCU UR11, c[0x0][0x398] ;  /* 0x00007300ff0b77ac */ /* 0x000e220008000800 */
[----:B--2---:R-:W-:Y:S02]  /*7bfa0*/  PRMT R2, R22, 0x7773, RZ ;  /* 0x0000777316027816 */ /* 0x004fe400000000ff */
[C---:B----4-:R-:W-:Y:S01]  /*7bfb0*/  PRMT R0, R18.reuse, 0x7770, RZ ;  /* 0x0000777012007816 */ /* 0x050fe200000000ff */
[----:B------:R-:W2:Y:S04]  /*7bfc0*/  LDL.LU.64 R24, [R1+0x450] ;  /* 0x0004500001187983 */ /* 0x000ea80000300a00 */
[----:B------:R4:W-:Y:S04]  /*7bfd0*/  @P3 STG.E.U8 desc[UR28][R4.64], R2 ;  /* 0x0000000204003986 */ /* 0x0009e8000c10111c */
[----:B------:R0:W-:Y:S04]  /*7bfe0*/  @P6 STG.E.U8 desc[UR28][R26.64], R0 ;  /* 0x000000001a006986 */ /* 0x0001e8000c10111c */
[----:B------:R-:W2:Y:S01]  /*7bff0*/  LDL.LU.64 R16, [R1+0x448] ;  /* 0x0004480001107983 */ /* 0x000ea20000300a00 */
[----:B----4-:R-:W-:-:S02]  /*7c000*/  PRMT R2, R18, 0x7771, RZ ;  /* 0x0000777112027816 */ /* 0x010fc400000000ff */
[----:B0-----:R-:W-:Y:S01]  /*7c010*/  PRMT R0, R18, 0x7772, RZ ;  /* 0x0000777212007816 */ /* 0x001fe200000000ff */
[----:B------:R-:W4:Y:S04]  /*7c020*/  LDL.LU.64 R4, [R1+0x440] ;  /* 0x0004400001047983 */ /* 0x000f280000300a00 */
        /* <DEDUP_REMOVED lines=17> */
[----:B---3--:R-:W-:-:S02]  /*7c140*/  PRMT R2, R23, 0x7770, RZ ;  /* 0x0000777017027816 */ /* 0x008fc400000000ff */
[----:B------:R-:W-:-:S03]  /*7c150*/  PRMT R0, R23, 0x7771, RZ ;  /* 0x0000777117007816 */ /* 0x000fc600000000ff */
[----:B------:R2:W-:Y:S04]  /*7c160*/  @P4 STG.E.U8 desc[UR28][R24.64], R2 ;  /* 0x0000000218004986 */ /* 0x0005e8000c10111c */
[----:B------:R3:W-:Y:S04]  /*7c170*/  @P5 STG.E.U8 desc[UR28][R16.64], R0 ;  /* 0x0000000010005986 */ /* 0x0007e8000c10111c */
[----:B--2---:R-:W2:Y:S04]  /*7c180*/  LDL.LU.64 R24, [R1+0x418] ;  /* 0x0004180001187983 */ /* 0x004ea80000300a00 */
[----:B---3--:R-:W3:Y:S01]  /*7c190*/  LDL.LU.64 R16, [R1+0x410] ;  /* 0x0004100001107983 */ /* 0x008ee20000300a00 */
[----:B------:R-:W-:-:S02]  /*7c1a0*/  ISETP.LT.AND P6, PT, R8, UR7, !P2 ;  /* 0x0000000708007c0c */ /* 0x000fc4000d7c1270 */
[----:B------:R-:W-:Y:S02]  /*7c1b0*/  ISETP.LT.AND P2, PT, R7, UR11, !P2 ;  /* 0x0000000b07007c0c */ /* 0x000fe4000d741270 */
[----:B0-----:R-:W-:Y:S02]  /*7c1c0*/  ISETP.LT.AND P4, PT, R19, UR8, !P3 ;  /* 0x0000000813007c0c */ /* 0x001fe4000df81270 */
[C---:B------:R-:W-:Y:S02]  /*7c1d0*/  PRMT R2, R23.reuse, 0x7772, RZ ;  /* 0x0000777217027816 */ /* 0x040fe400000000ff */
[----:B------:R-:W-:Y:S02]  /*7c1e0*/  PRMT R0, R23, 0x7773, RZ ;  /* 0x0000777317007816 */ /* 0x000fe400000000ff */
[----:B------:R-:W-:Y:S01]  /*7c1f0*/  ISETP.LT.AND P5, PT, R13, UR12, !P3 ;  /* 0x0000000c0d007c0c */ /* 0x000fe2000dfa1270 */
[----:B------:R-:W0:Y:S01]  /*7c200*/  LDCU UR7, c[0x0][0x398] ;  /* 0x00007300ff0777ac */ /* 0x000e220008000800 */
[----:B------:R-:W0:Y:S01]  /*7c210*/  LDCU UR8, c[0x0][0x398] ;  /* 0x00007300ff0877ac */ /* 0x000e220008000800 */
[----:B------:R-:W0:Y:S01]  /*7c220*/  LDCU UR11, c[0x0][0x398] ;  /* 0x00007300ff0b77ac */ /* 0x000e220008000800 */
[----:B------:R-:W0:Y:S01]  /*7c230*/  LDCU UR12, c[0x0][0x398] ;  /* 0x00007300ff0c77ac */ /* 0x000e220008000800 */
[----:B------:R-:W3:Y:S04]  /*7c240*/  LDL.LU R18, [R1+0x144] ;  /* 0x0001440001127983 */ /* 0x000ee80000300800 */
[----:B----4-:R4:W-:Y:S04]  /*7c250*/  @P6 STG.E.U8 desc[UR28][R4.64], R2 ;  /* 0x0000000204006986 */ /* 0x0109e8000c10111c */
[----:B------:R0:W-:Y:S01]  /*7c260*/  @P2 STG.E.U8 desc[UR28][R26.64], R0 ;  /* 0x000000001a002986 */ /* 0x0001e2000c10111c */
[----:B-1----:R-:W-:-:S02]  /*7c270*/  ISETP.LT.AND P2, PT, R11, UR9, !P3 ;  /* 0x000000090b007c0c */ /* 0x002fc4000df41270 */
[C---:B------:R-:W-:Y:S01]  /*7c280*/  PRMT R3, R22.reuse, 0x7772, RZ ;  /* 0x0000777216037816 */ /* 0x040fe200000000ff */
[----:B------:R-:W1:Y:S01]  /*7c290*/  LDCU UR9, c[0x0][0x398] ;  /* 0x00007300ff0977ac */ /* 0x000e620008000800 */
[C---:B----4-:R-:W-:Y:S02]  /*7c2a0*/  PRMT R2, R22.reuse, 0x7770, RZ ;  /* 0x0000777016027816 */ /* 0x050fe400000000ff */
[----:B0-----:R-:W-:Y:S01]  /*7c2b0*/  PRMT R0, R22, 0x7771, RZ ;  /* 0x0000777116007816 */ /* 0x001fe200000000ff */
[----:B------:R-:W4:Y:S04]  /*7c2c0*/  LDL.LU.64 R26, [R1+0x408] ;  /* 0x00040800011a7983 */ /* 0x000f280000300a00 */
[----:B------:R0:W-:Y:S01]  /*7c2d0*/  @P4 STG.E.U8 desc[UR28][R20.64], R2 ;  /* 0x0000000214004986 */ /* 0x0001e2000c10111c */
[----:B------:R-:W-:-:S03]  /*7c2e0*/  ISETP.LT.AND P4, PT, R12, UR10, !P3 ;  /* 0x0000000a0c007c0c */ /* 0x000fc6000df81270 */
[----:B------:R1:W-:Y:S04]  /*7c2f0*/  @P5 STG.E.U8 desc[UR28][R14.64], R0 ;  /* 0x000000000e005986 */ /* 0x0003e8000c10111c */
[----:B------:R-:W4:Y:S01]  /*7c300*/  LDL.LU.64 R4, [R1+0x3f8] ;  /* 0x0003f80001047983 */ /* 0x000f220000300a00 */
[----:B------:R-:W-:Y:S02]  /*7c310*/  ISETP.LT.AND P5, PT, R28, UR7, !P3 ;  /* 0x000000071c007c0c */ /* 0x000fe4000dfa1270 */
[----:B------:R-:W-:Y:S01]  /*7c320*/  ISETP.LT.AND P6, PT, R29, UR8, !P3 ;  /* 0x000000081d007c0c */ /* 0x000fe2000dfc1270 */
[----:B------:R-:W2:Y:S01]  /*7c330*/  LDCU UR10, c[0x0][0x398] ;  /* 0x00007300ff0a77ac */ /* 0x000ea20008000800 */
[----:B------:R-:W2:Y:S01]  /*7c340*/  LDCU UR7, c[0x0][0x398] ;  /* 0x00007300ff0777ac */ /* 0x000ea20008000800 */
[----:B------:R-:W2:Y:S01]  /*7c350*/  LDCU UR8, c[0x0][0x398] ;  /* 0x00007300ff0877ac */ /* 0x000ea20008000800 */
[----:B0-----:R-:W4:Y:S04]  /*7c360*/  LDL.LU.64 R20, [R1+0x3e0] ;  /* 0x0003e00001147983 */ /* 0x001f280000300a00 */
[----:B------:R-:W4:Y:S01]  /*7c370*/  LDL.LU R23, [R1+0x168] ;  /* 0x0001680001177983 */ /* 0x000f220000300800 */
[----:B-1----:R-:W-:-:S03]  /*7c380*/  PRMT R0, R22, 0x7773, RZ ;  /* 0x0000777316007816 */ /* 0x002fc600000000ff */
[----:B--2---:R0:W-:Y:S04]  /*7c390*/  @P2 STG.E.U8 desc[UR28][R24.64], R3 ;  /* 0x0000000318002986 */ /* 0x0041e8000c10111c */
[----:B---3--:R1:W-:Y:S01]  /*7c3a0*/  @P4 STG.E.U8 desc[UR28][R16.64], R0 ;  /* 0x0000000010004986 */ /* 0x0083e2000c10111c */
[----:B------:R-:W-:Y:S02]  /*7c3b0*/  ISETP.LT.AND P4, PT, R8, UR11, !P3 ;  /* 0x0000000b08007c0c */ /* 0x000fe4000df81270 */
[----:B------:R-:W-:Y:S01]  /*7c3c0*/  ISETP.LT.AND P3, PT, R7, UR12, !P3 ;  /* 0x0000000c07007c0c */ /* 0x000fe2000df61270 */
[----:B------:R-:W-:Y:S01]  /*7c3d0*/  VIADD R2, R9, 0x1c ;  /* 0x0000001c09027836 */ /* 0x000fe20000000000 */
[----:B------:R-:W2:Y:S01]  /*7c3e0*/  LDCU UR11, c[0x0][0x398] ;  /* 0x00007300ff0b77ac */ /* 0x000ea20008000800 */
[----:B------:R-:W3:Y:S01]  /*7c3f0*/  LDCU UR12, c[0x0][0x398] ;  /* 0x00007300ff0c77ac */ /* 0x000ee20008000800 */
[----:B0-----:R-:W2:Y:S04]  /*7c400*/  LDL.LU.64 R24, [R1+0x3d8] ;  /* 0x0003d80001187983 */ /* 0x001ea80000300a00 */
[----:B------:R-:W2:Y:S04]  /*7c410*/  LDL.LU.64 R14, [R1+0x3d0] ;  /* 0x0003d000010e7983 */ /* 0x000ea80000300a00 */
[----:B-1----:R-:W2:Y:S04]  /*7c420*/  LDL.LU.64 R16, [R1+0x3c8] ;  /* 0x0003c80001107983 */ /* 0x002ea80000300a00 */
[----:B------:R0:W-:Y:S04]  /*7c430*/  STL [R1+0x2424], R7 ;  /* 0x0024240701007387 */ /* 0x0001e80000100800 */
[----:B0-----:R-:W2:Y:S01]  /*7c440*/  LDL.LU.64 R6, [R1+0x400] ;  /* 0x0004000001067983 */ /* 0x001ea20000300a00 */
[----:B------:R-:W-:-:S02]  /*7c450*/  ISETP.GE.AND P2, PT, R2, UR62, PT ;  /* 0x0000003e02007c0c */ /* 0x000fc4000bf46270 */
[C---:B------:R-:W-:Y:S02]  /*7c460*/  PRMT R2, R18.reuse, 0x7770, RZ ;  /* 0x0000777012027816 */ /* 0x040fe400000000ff */
[----:B------:R-:W-:-:S03]  /*7c470*/  PRMT R0, R18, 0x7771, RZ ;  /* 0x0000777112007816 */ /* 0x000fc600000000ff */
[----:B----4-:R0:W-:Y:S04]  /*7c480*/  @P5 STG.E.U8 desc[UR28][R26.64], R2 ;  /* 0x000000021a005986 */ /* 0x0101e8000c10111c */
[----:B0-----:R-:W4:Y:S04]  /*7c490*/  LDL.LU.64 R26, [R1+0x3c0] ;  /* 0x0003c000011a7983 */ /* 0x001f280000300a00 */
[----:B------:R-:W3:Y:S01]  /*7c4a0*/  LDL.LU R22, [R1+0xb8] ;  /* 0x0000b80001167983 */ /* 0x000ee20000300800 */
[----:B------:R-:W-:Y:S02]  /*7c4b0*/  ISETP.LT.AND P5, PT, R19, UR9, !P2 ;  /* 0x0000000913007c0c */ /* 0x000fe4000d7a1270 */
[----:B------:R-:W-:Y:S01]  /*7c4c0*/  PRMT R2, R18, 0x7772, RZ ;  /* 0x0000777212027816 */ /* 0x000fe200000000ff */
[----:B------:R-:W0:Y:S01]  /*7c4d0*/  LDCU UR9, c[0x0][0x398] ;  /* 0x00007300ff0977ac */ /* 0x000e220008000800 */
[----:B--2---:R1:W-:Y:S04]  /*7c4e0*/  @P6 STG.E.U8 desc[UR28][R6.64], R0 ;  /* 0x0000000006006986 */ /* 0x0043e8000c10111c */
[----:B-1----:R-:W2:Y:S01]  /*7c4f0*/  LDL.LU.64 R6, [R1+0x3b0] ;  /* 0x0003b00001067983 */ /* 0x002ea20000300a00 */
[----:B------:R-:W-:-:S02]  /*7c500*/  ISETP.LT.AND P6, PT, R13, UR10, !P2 ;  /* 0x0000000a0d007c0c */ /* 0x000fc4000d7c1270 */
[----:B------:R-:W-:Y:S01]  /*7c510*/  PRMT R0, R18, 0x7773, RZ ;  /* 0x0000777312007816 */ /* 0x000fe200000000ff */
[----:B------:R1:W-:Y:S01]  /*7c520*/  @P4 STG.E.U8 desc[UR28][R4.64], R2 ;  /* 0x0000000204004986 */ /* 0x0003e2000c10111c */
[----:B------:R-:W-:Y:S01]  /*7c530*/  ISETP.LT.AND P4, PT, R11, UR7, !P2 ;  /* 0x000000070b007c0c */ /* 0x000fe2000d781270 */
[----:B------:R-:W0:Y:S01]  /*7c540*/  LDCU UR7, c[0x0][0x398] ;  /* 0x00007300ff0777ac */ /* 0x000e220008000800 */
[----:B------:R-:W0:Y:S01]  /*7c550*/  LDCU UR10, c[0x0][0x398] ;  /* 0x00007300ff0a77ac */ /* 0x000e220008000800 */
[----:B------:R3:W-:Y:S01]  /*7c560*/  @P3 STG.E.U8 desc[UR28][R20.64], R0 ;  /* 0x0000000014003986 */ /* 0x0007e2000c10111c */
[----:B------:R-:W-:Y:S01]  /*7c570*/  ISETP.LT.AND P3, PT, R12, UR8, !P2 ;  /* 0x000000080c007c0c */ /* 0x000fe2000d761270 */
[----:B------:R-:W0:Y:S01]  /*7c580*/  LDCU UR8, c[0x0][0x398] ;  /* 0x00007300ff0877ac */ /* 0x000e220008000800 */
[C---:B-1----:R-:W-:Y:S01]  /*7c590*/  PRMT R2, R23.reuse, 0x7770, RZ ;  /* 0x0000777017027816 */ /* 0x042fe200000000ff */
[----:B------:R-:W2:Y:S01]  /*7c5a0*/  LDL.LU.64 R4, [R1+0x3a8] ;  /* 0x0003a80001047983 */ /* 0x000ea20000300a00 */
[----:B---3--:R-:W-:-:S03]  /*7c5b0*/  PRMT R0, R23, 0x7771, RZ ;  /* 0x0000777117007816 */ /* 0x008fc600000000ff */
[----:B------:R1:W-:Y:S04]  /*7c5c0*/  @P5 STG.E.U8 desc[UR28][R24.64], R2 ;  /* 0x0000000218005986 */ /* 0x0003e8000c10111c */
[----:B------:R3:W-:Y:S01]  /*7c5d0*/  @P6 STG.E.U8 desc[UR28][R14.64], R0 ;  /* 0x000000000e006986 */ /* 0x0007e2000c10111c */
[----:B------:R-:W-:Y:S01]  /*7c5e0*/  ISETP.LT.AND P6, PT, R28, UR11, !P2 ;  /* 0x0000000b1c007c0c */ /* 0x000fe2000d7c1270 */
[----:B------:R-:W0:Y:S01]  /*7c5f0*/  LDCU UR11, c[0x0][0x398] ;  /* 0x00007300ff0b77ac */ /* 0x000e220008000800 */
[C---:B-1----:R-:W-:Y:S01]  /*7c600*/  PRMT R2, R23.reuse, 0x7772, RZ ;  /* 0x0000777217027816 */ /* 0x042fe200000000ff */
[----:B------:R-:W2:Y:S04]  /*7c610*/  LDL.LU.64 R24, [R1+0x3a0] ;  /* 0x0003a00001187983 */ /* 0x000ea80000300a00 */
[----:B------:R-:W2:Y:S01]  /*7c620*/  LDL.LU R18, [R1+0x138] ;  /* 0x0001380001127983 */ /* 0x000ea20000300800 */
[----:B---3--:R-:W-:-:S03]  /*7c630*/  PRMT R0, R23, 0x7773, RZ ;  /* 0x0000777317007816 */ /* 0x008fc600000000ff */
[----:B------:R1:W-:Y:S04]  /*7c640*/  @P4 STG.E.U8 desc[UR28][R16.64], R2 ;  /* 0x0000000210004986 */ /* 0x0003e8000c10111c */
[----:B----4-:R3:W-:Y:S01]  /*7c650*/  @P3 STG.E.U8 desc[UR28][R26.64], R0 ;  /* 0x000000001a003986 */ /* 0x0107e2000c10111c */
[----:B-1----:R-:W-:-:S03]  /*7c660*/  PRMT R2, R22, 0x7770, RZ ;  /* 0x0000777016027816 */ /* 0x002fc600000000ff */
[----:B------:R-:W4:Y:S04]  /*7c670*/  LDL.LU.64 R16, [R1+0x390] ;  /* 0x0003900001107983 */ /* 0x000f280000300a00 */
[----:B---3--:R-:W3:Y:S04]  /*7c680*/  LDL.LU.64 R26, [R1+0x388] ;  /* 0x00038800011a7983 */ /* 0x008ee80000300a00 */
[----:B------:R-:W3:Y:S04]  /*7c690*/  LDL.LU.64 R20, [R1+0x380] ;  /* 0x0003800001147983 */ /* 0x000ee80000300a00 */
[----:B------:R-:W3:Y:S04]  /*7c6a0*/  LDL.LU.64 R14, [R1+0x378] ;  /* 0x00037800010e7983 */ /* 0x000ee80000300a00 */
[----:B--2---:R1:W-:Y:S04]  /*7c6b0*/  @P6 STG.E.U8 desc[UR28][R6.64], R2 ;  /* 0x0000000206006986 */ /* 0x0043e8000c10111c */
[----:B-1----:R-:W2:Y:S01]  /*7c6c0*/  LDL.LU R7, [R1+0x2424] ;  /* 0x0024240001077983 */ /* 0x002ea20000300800 */
[----:B0-----:R-:W-:Y:S01]  /*7c6d0*/  ISETP.LT.AND P4, PT, R29, UR9, !P2 ;  /* 0x000000091d007c0c */ /* 0x001fe2000d781270 */
[----:B------:R-:W0:Y:S01]  /*7c6e0*/  LDCU UR9, c[0x0][0x398] ;  /* 0x00007300ff0977ac */ /* 0x000e220008000800 */
[----:B------:R-:W-:Y:S01]  /*7c6f0*/  VIADD R0, R9, 0x1d ;  /* 0x0000001d09007836 */ /* 0x000fe20000000000 */
[----:B------:R-:W-:-:S02]  /*7c700*/  ISETP.LT.AND P5, PT, R8, UR7, !P2 ;  /* 0x0000000708007c0c */ /* 0x000fc4000d7a1270 */
[----:B------:R-:W-:Y:S01]  /*7c710*/  PRMT R2, R22, 0x7771, RZ ;  /* 0x0000777116027816 */ /* 0x000fe200000000ff */
[----:B------:R-:W3:Y:S01]  /*7c720*/  LDL.LU R23, [R1+0x16c] ;  /* 0x00016c0001177983 */ /* 0x000ee20000300800 */
[----:B------:R-:W1:Y:S01]  /*7c730*/  LDCU UR7, c[0x0][0x398] ;  /* 0x00007300ff0777ac */ /* 0x000e620008000800 */
[----:B------:R-:W-:Y:S02]  /*7c740*/  ISETP.GE.AND P3, PT, R0, UR17, PT ;  /* 0x0000001100007c0c */ /* 0x000fe4000bf66270 */
[----:B------:R-:W-:-:S03]  /*7c750*/  PRMT R0, R22, 0x7772, RZ ;  /* 0x0000777216007816 */ /* 0x000fc600000000ff */
[----:B------:R0:W-:Y:S01]  /*7c760*/  @P4 STG.E.U8 desc[UR28][R4.64], R2 ;  /* 0x0000000204004986 */ /* 0x0001e2000c10111c */
[----:B------:R-:W-:Y:S01]  /*7c770*/  ISETP.LT.AND P4, PT, R19, UR10, !P3 ;  /* 0x0000000a13007c0c */ /* 0x000fe2000df81270 */
[----:B------:R-:W1:Y:S02]  /*7c780*/  LDCU UR10, c[0x0][0x398] ;  /* 0x00007300ff0a77ac */ /* 0x000e640008000800 */
[----:B------:R1:W-:Y:S01]  /*7c790*/  @P5 STG.E.U8 desc[UR28][R24.64], R0 ;  /* 0x0000000018005986 */ /* 0x0003e2000c10111c */
[----:B------:R-:W-:Y:S02]  /*7c7a0*/  ISETP.LT.AND P5, PT, R13, UR11, !P3 ;  /* 0x0000000b0d007c0c */ /* 0x000fe4000dfa1270 */
[----:B0-----:R-:W-:Y:S01]  /*7c7b0*/  ISETP.LT.AND P6, PT, R11, UR9, !P3 ;  /* 0x000000090b007c0c */ /* 0x001fe2000dfc1270 */
[----:B------:R-:W0:Y:S01]  /*7c7c0*/  LDCU UR9, c[0x0][0x398] ;  /* 0x00007300ff0977ac */ /* 0x000e220008000800 */
[----:B------:R-:W-:Y:S01]  /*7c7d0*/  VIADD R3, R9, 0x1e ;  /* 0x0000001e09037836 */ /* 0x000fe20000000000 */
[----:B------:R-:W-:Y:S01]  /*7c7e0*/  PRMT R2, R22, 0x7773, RZ ;  /* 0x0000777316027816 */ /* 0x000fe200000000ff */
[----:B------:R-:W0:Y:S01]  /*7c7f0*/  LDCU UR11, c[0x0][0x398] ;  /* 0x00007300ff0b77ac */ /* 0x000e220008000800 */
[----:B-1----:R-:W-:Y:S01]  /*7c800*/  PRMT R0, R18, 0x7770, RZ ;  /* 0x0000777012007816 */ /* 0x002fe200000000ff */
[----:B------:R-:W3:Y:S04]  /*7c810*/  LDL.LU.64 R24, [R1+0x370] ;  /* 0x0003700001187983 */ /* 0x000ee80000300a00 */
[----:B------:R-:W3:Y:S04]  /*7c820*/  LDL.LU R22, [R1+0x148] ;  /* 0x0001480001167983 */ /* 0x000ee80000300800 */
[----:B------:R-:W-:Y:S01]  /*7c830*/  STL [R1+0x2420], R11 ;  /* 0x0024200b01007387 */ /* 0x000fe20000100800 */
[----:B--2---:R-:W-:Y:S01]  /*7c840*/  ISETP.LT.AND P2, PT, R7, UR8, !P2 ;  /* 0x0000000807007c0c */ /* 0x004fe2000d741270 */
[----:B------:R-:W1:-:S12]  /*7c850*/  LDCU UR8, c[0x0][0x398] ;  /* 0x00007300ff0877ac */ /* 0x000e580008000800 */
[----:B----4-:R2:W-:Y:S04]  /*7c860*/  @P2 STG.E.U8 desc[UR28][R16.64], R2 ;  /* 0x0000000210002986 */ /* 0x0105e8000c10111c */
[----:B---3--:R3:W-:Y:S01]  /*7c870*/  @P4 STG.E.U8 desc[UR28][R26.64], R0 ;  /* 0x000000001a004986 */ /* 0x0087e2000c10111c */
[C---:B--2---:R-:W-:Y:S02]  /*7c880*/  PRMT R2, R18.reuse, 0x7771, RZ ;  /* 0x0000777112027816 */ /* 0x044fe400000000ff */
[----:B---3--:R-:W-:Y:S01]  /*7c890*/  PRMT R0, R18, 0x7772, RZ ;  /* 0x0000777212007816 */ /* 0x008fe200000000ff */
[----:B------:R-:W2:Y:S04]  /*7c8a0*/  LDL.LU.64 R16, [R1+0x358] ;  /* 0x0003580001107983 */ /* 0x000ea80000300a00 */
[----:B------:R-:W3:Y:S04]  /*7c8b0*/  LDL.LU.64 R26, [R1+0x350] ;  /* 0x00035000011a7983 */ /* 0x000ee80000300a00 */
[----:B------:R4:W-:Y:S04]  /*7c8c0*/  @P5 STG.E.U8 desc[UR28][R20.64], R2 ;  /* 0x0000000214005986 */ /* 0x0009e8000c10111c */
[----:B------:R0:W-:Y:S04]  /*7c8d0*/  @P6 STG.E.U8 desc[UR28][R14.64], R0 ;  /* 0x000000000e006986 */ /* 0x0001e8000c10111c */
[----:B------:R-:W2:Y:S01]  /*7c8e0*/  LDL.LU.64 R10, [R1+0x348] ;  /* 0x00034800010a7983 */ /* 0x000ea20000300a00 */
[----:B------:R-:W-:-:S02]  /*7c8f0*/  ISETP.LT.AND P6, PT, R28, UR12, !P3 ;  /* 0x0000000c1c007c0c */ /* 0x000fc4000dfc1270 */
[----:B-1----:R-:W-:Y:S01]  /*7c900*/  ISETP.LT.AND P5, PT, R29, UR8, !P3 ;  /* 0x000000081d007c0c */ /* 0x002fe2000dfa1270 */
[----:B------:R1:W-:Y:S01]  /*7c910*/  STL.64 [R1+0x2410], R28 ;  /* 0x0024101c01007387 */ /* 0x0003e20000100a00 */
[----:B------:R-:W-:Y:S02]  /*7c920*/  ISETP.LT.AND P4, PT, R12, UR7, !P3 ;  /* 0x000000070c007c0c */ /* 0x000fe4000df81270 */
[----:B------:R-:W-:Y:S02]  /*7c930*/  ISETP.GE.AND P2, PT, R3, UR63, PT ;  /* 0x0000003f03007c0c */ /* 0x000fe4000bf46270 */
[C---:B------:R-:W-:Y:S02]  /*7c940*/  PRMT R6, R23.reuse, 0x7770, RZ ;  /* 0x0000777017067816 */ /* 0x040fe400000000ff */
[C---:B------:R-:W-:Y:S02]  /*7c950*/  PRMT R5, R23.reuse, 0x7771, RZ ;  /* 0x0000777117057816 */ /* 0x040fe400000000ff */
[----:B------:R-:W-:Y:S01]  /*7c960*/  PRMT R4, R23, 0x7772, RZ ;  /* 0x0000777217047816 */ /* 0x000fe200000000ff */
[----:B------:R-:W2:Y:S01]  /*7c970*/  LDCU UR8, c[0x0][0x398] ;  /* 0x00007300ff0877ac */ /* 0x000ea20008000800 */
[----:B----4-:R-:W-:-:S02]  /*7c980*/  PRMT R2, R22, 0x7770, RZ ;  /* 0x0000777016027816 */ /* 0x010fc400000000ff */
[----:B0-----:R-:W-:Y:S01]  /*7c990*/  PRMT R0, R18, 0x7773, RZ ;  /* 0x0000777312007816 */ /* 0x001fe200000000ff */
[----:B------:R-:W0:Y:S01]  /*7c9a0*/  LDCU UR7, c[0x0][0x398] ;  /* 0x00007300ff0777ac */ /* 0x000e220008000800 */
[----:B------:R-:W4:Y:S01]  /*7c9b0*/  LDCU UR12, c[0x0][0x398] ;  /* 0x00007300ff0c77ac */ /* 0x000f220008000800 */
        /* <DEDUP_REMOVED lines=10> */
[----:B------:R0:W-:Y:S04]  /*7ca60*/  @P6 STG.E.U8 desc[UR28][R16.64], R2 ;  /* 0x0000000210006986 */ /* 0x0001e8000c10111c */
[----:B------:R-:W4:Y:S04]  /*7ca70*/  LDL.LU.64 R14, [R1+0x320] ;  /* 0x00032000010e7983 */ /* 0x000f280000300a00 */
[----:B------:R-:W4:Y:S04]  /*7ca80*/  LDL.LU.64 R20, [R1+0x318] ;  /* 0x0003180001147983 */ /* 0x000f280000300a00 */
[----:B------:R-:W4:Y:S04]  /*7ca90*/  LDL.LU.64 R24, [R1+0x310] ;  /* 0x0003100001187983 */ /* 0x000f280000300a00 */
[----:B---3--:R3:W-:Y:S04]  /*7caa0*/  @P5 STG.E.U8 desc[UR28][R26.64], R0 ;  /* 0x000000001a005986 */ /* 0x0087e8000c10111c */
[----:B------:R-:W4:Y:S01]  /*7cab0*/  LDL.LU R23, [R1+0xbc] ;  /* 0x0000bc0001177983 */ /* 0x000f220000300800 */
[----:B0-----:R-:W-:-:S03]  /*7cac0*/  PRMT R2, R22, 0x7772, RZ ;  /* 0x0000777216027816 */ /* 0x001fc600000000ff */
[----:B------:R-:W4:Y:S04]  /*7cad0*/  LDL.LU.64 R16, [R1+0x308] ;  /* 0x0003080001107983 */ /* 0x000f280000300a00 */
[----:B---3--:R-:W3:Y:S01]  /*7cae0*/  LDL.LU.64 R26, [R1+0x300] ;  /* 0x00030000011a7983 */ /* 0x008ee20000300a00 */
        /* <DEDUP_REMOVED lines=8> */
[----:B---3--:R-:W-:Y:S02]  /*7cb70*/  ISETP.LT.AND P4, PT, R11, UR8, !P2 ;  /* 0x000000080b007c0c */ /* 0x008fe4000d781270 */
[----:B-1----:R-:W-:Y:S01]  /*7cb80*/  ISETP.LT.AND P3, PT, R12, UR10, !P2 ;  /* 0x0000000a0c007c0c */ /* 0x002fe2000d761270 */
[----:B------:R-:W1:Y:S01]  /*7cb90*/  LDCU UR8, c[0x0][0x398] ;  /* 0x00007300ff0877ac */ /* 0x000e620008000800 */
[----:B------:R-:W3:Y:S01]  /*7cba0*/  LDCU UR10, c[0x0][0x398] ;  /* 0x00007300ff0a77ac */ /* 0x000ee20008000800 */
[----:B------:R-:W-:Y:S01]  /*7cbb0*/  VIADD R0, R9, 0x1f ;  /* 0x0000001f09007836 */ /* 0x000fe20000000000 */
[----:B----4-:R-:W-:Y:S01]  /*7cbc0*/  PRMT R2, R23, 0x7770, RZ ;  /* 0x0000777017027816 */ /* 0x010fe200000000ff */
[----:B------:R-:W4:Y:S02]  /*7cbd0*/  LDCU UR7, c[0x0][0x39c] ;  /* 0x00007380ff0777ac */ /* 0x000f240008000800 */
        /* <DEDUP_REMOVED lines=8> */
[----:B------:R-:W-:-:S02]  /*7cc60*/  ISETP.GE.AND P4, PT, R0, UR13, PT ;  /* 0x0000000d00007c0c */ /* 0x000fc4000bf86270 */
[C---:B------:R-:W-:Y:S02]  /*7cc70*/  PRMT R0, R23.reuse, 0x7771, RZ ;  /* 0x0000777117007816 */ /* 0x040fe400000000ff */
[----:B------:R-:W-:Y:S01]  /*7cc80*/  ISETP.LT.AND P3, PT, R8, UR8, !P2 ;  /* 0x0000000808007c0c */ /* 0x000fe2000d761270 */
[----:B------:R-:W1:Y:S01]  /*7cc90*/  LDCU UR8, c[0x0][0x398] ;  /* 0x00007300ff0877ac */ /* 0x000e620008000800 */
[----:B------:R-:W1:Y:S01]  /*7cca0*/  LDCU UR13, c[0x0][0x398] ;  /* 0x00007300ff0d77ac */ /* 0x000e620008000800 */
[----:B0-----:R-:W4:Y:S04]  /*7ccb0*/  LDL.LU.64 R24, [R1+0x2e8] ;  /* 0x0002e80001187983 */ /* 0x001f280000300a00 */
[----:B------:R-:W4:Y:S01]  /*7ccc0*/  LDL.LU.64 R20, [R1+0x2e0] ;  /* 0x0002e00001147983 */ /* 0x000f220000300a00 */
[----:B------:R-:W-:-:S02]  /*7ccd0*/  PRMT R3, R23, 0x7772, RZ ;  /* 0x0000777217037816 */ /* 0x000fc400000000ff */
[----:B--2---:R-:W-:Y:S02]  /*7cce0*/  ISETP.LT.AND P5, PT, R28, UR9, !P2 ;  /* 0x000000091c007c0c */ /* 0x004fe4000d7a1270 */
[----:B------:R-:W-:Y:S01]  /*7ccf0*/  ISETP.LT.AND P6, PT, R29, UR11, !P2 ;  /* 0x0000000b1d007c0c */ /* 0x000fe2000d7c1270 */
[----:B------:R-:W0:Y:S01]  /*7cd00*/  LDCU UR9, c[0x0][0x398] ;  /* 0x00007300ff0977ac */ /* 0x000e220008000800 */
[----:B---3--:R-:W-:Y:S01]  /*7cd10*/  ISETP.LT.AND P2, PT, R7, UR10, !P2 ;  /* 0x0000000a07007c0c */ /* 0x008fe2000d741270 */
[----:B------:R-:W2:Y:S01]  /*7cd20*/  LDCU UR11, c[0x0][0x398] ;  /* 0x00007300ff0b77ac */ /* 0x000ea20008000800 */
[----:B------:R-:W3:Y:S07]  /*7cd30*/  LDCU UR10, c[0x0][0x398] ;  /* 0x00007300ff0a77ac */ /* 0x000eee0008000800 */
[----:B------:R0:W-:Y:S04]  /*7cd40*/  @P5 STG.E.U8 desc[UR28][R16.64], R2 ;  /* 0x0000000210005986 */ /* 0x0001e8000c10111c */
[----:B------:R1:W-:Y:S04]  /*7cd50*/  @P6 STG.E.U8 desc[UR28][R26.64], R0 ;  /* 0x000000001a006986 */ /* 0x0003e8000c10111c */
[----:B0-----:R-:W3:Y:S04]  /*7cd60*/  LDL.LU.64 R16, [R1+0x2d8] ;  /* 0x0002d80001107983 */ /* 0x001ee80000300a00 */
[----:B-1----:R-:W3:Y:S04]  /*7cd70*/  LDL.LU.64 R26, [R1+0x2d0] ;  /* 0x0002d000011a7983 */ /* 0x002ee80000300a00 */
[----:B------:R0:W-:Y:S01]  /*7cd80*/  STL [R1+0x240c], R19 ;  /* 0x00240c1301007387 */ /* 0x0001e20000100800 */
[----:B------:R-:W-:-:S03]  /*7cd90*/  PRMT R2, R23, 0x7773, RZ ;  /* 0x0000777317027816 */ /* 0x000fc600000000ff */
[----:B------:R-:W3:Y:S01]  /*7cda0*/  LDL.LU R23, [R1+0x14c] ;  /* 0x00014c0001177983 */ /* 0x000ee20000300800 */
[----:B------:R-:W-:-:S03]  /*7cdb0*/  ISETP.LT.AND P6, PT, R19, UR9, !P4 ;  /* 0x0000000913007c0c */ /* 0x000fc6000e7c1270 */
[----:B----4-:R1:W-:Y:S04]  /*7cdc0*/  @P3 STG.E.U8 desc[UR28][R4.64], R3 ;  /* 0x0000000304003986 */ /* 0x0103e8000c10111c */
[----:B0-----:R-:W4:Y:S04]  /*7cdd0*/  LDL.LU.64 R18, [R1+0x2b8] ;  /* 0x0002b80001127983 */ /* 0x001f280000300a00 */
[----:B------:R-:W-:Y:S01]  /*7cde0*/  @P2 STG.E.U8 desc[UR28][R14.64], R2 ;  /* 0x000000020e002986 */ /* 0x000fe2000c10111c */
[----:B------:R-:W-:-:S03]  /*7cdf0*/  ISETP.LT.AND P2, PT, R11, UR12, !P4 ;  /* 0x0000000c0b007c0c */ /* 0x000fc6000e741270 */
[----:B------:R0:W-:Y:S01]  /*7ce00*/  STL [R1+0x2408], R11 ;  /* 0x0024080b01007387 */ /* 0x0001e20000100800 */
[----:B------:R-:W-:Y:S01]  /*7ce10*/  VIADD R0, R9, 0x20 ;  /* 0x0000002009007836 */ /* 0x000fe20000000000 */
[----:B--2---:R-:W-:Y:S01]  /*7ce20*/  ISETP.LT.AND P3, PT, R13, UR11, !P4 ;  /* 0x0000000b0d007c0c */ /* 0x004fe2000e761270 */
[----:B------:R-:W2:Y:S01]  /*7ce30*/  LDCU UR9, c[0x0][0x398] ;  /* 0x00007300ff0977ac */ /* 0x000ea20008000800 */
[----:B-1----:R-:W-:Y:S01]  /*7ce40*/  PRMT R3, R22, 0x7771, RZ ;  /* 0x0000777116037816 */ /* 0x002fe200000000ff */
[----:B------:R-:W1:Y:S01]  /*7ce50*/  LDCU UR11, c[0x0][0x398] ;  /* 0x00007300ff0b77ac */ /* 0x000e620008000800 */
[----:B------:R-:W1:Y:S01]  /*7ce60*/  LDCU UR12, c[0x0][0x398] ;  /* 0x00007300ff0c77ac */ /* 0x000e620008000800 */
[----:B0-----:R-:W4:Y:S01]  /*7ce70*/  LDL.LU.64 R10, [R1+0x2b0] ;  /* 0x0002b000010a7983 */ /* 0x001f220000300a00 */
[----:B------:R-:W-:Y:S02]  /*7ce80*/  ISETP.GE.AND P5, PT, R0, UR20, PT ;  /* 0x0000001400007c0c */ /* 0x000fe4000bfa6270 */
[----:B------:R-:W-:-:S02]  /*7ce90*/  PRMT R0, R22, 0x7770, RZ ;  /* 0x0000777016007816 */ /* 0x000fc400000000ff */
[----:B------:R-:W-:Y:S01]  /*7cea0*/  PRMT R2, R22, 0x7772, RZ ;  /* 0x0000777216027816 */ /* 0x000fe200000000ff */
[----:B------:R-:W4:Y:S04]  /*7ceb0*/  LDL.LU.64 R14, [R1+0x298] ;  /* 0x00029800010e7983 */ /* 0x000f280000300a00 */
[----:B------:R0:W-:Y:S01]  /*7cec0*/  @P6 STG.E.U8 desc[UR28][R24.64], R0 ;  /* 0x0000000018006986 */ /* 0x0001e2000c10111c */
[----:B------:R-:W-:-:S03]  /*7ced0*/  ISETP.LT.AND P6, PT, R12, UR8, !P4 ;  /* 0x000000080c007c0c */ /* 0x000fc6000e7c1270 */
[----:B------:R1:W-:Y:S01]  /*7cee0*/  @P3 STG.E.U8 desc[UR28][R20.64], R3 ;  /* 0x0000000314003986 */ /* 0x0003e2000c10111c */
[----:B---3--:R-:W-:Y:S01]  /*7cef0*/  ISETP.LT.AND P3, PT, R28, UR10, !P4 ;  /* 0x0000000a1c007c0c */ /* 0x008fe2000e761270 */
[----:B------:R-:W3:Y:S01]  /*7cf00*/  LDCU UR10, c[0x0][0x398] ;  /* 0x00007300ff0a77ac */ /* 0x000ee20008000800 */
[----:B------:R-:W1:Y:S01]  /*7cf10*/  LDCU UR8, c[0x0][0x398] ;  /* 0x00007300ff0877ac */ /* 0x000e620008000800 */
[----:B0-----:R-:W-:Y:S01]  /*7cf20*/  PRMT R0, R22, 0x7773, RZ ;  /* 0x0000777316007816 */ /* 0x001fe200000000ff */
[----:B------:R-:W3:Y:S04]  /*7cf30*/  LDL.LU R25, [R1+0x120] ;  /* 0x0001200001197983 */ /* 0x000ee80000300800 */
[----:B------:R0:W-:Y:S01]  /*7cf40*/  @P2 STG.E.U8 desc[UR28][R16.64], R2 ;  /* 0x0000000210002986 */ /* 0x0001e2000c10111c */
[----:B--2---:R-:W-:-:S03]  /*7cf50*/  ISETP.LT.AND P2, PT, R29, UR9, !P4 ;  /* 0x000000091d007c0c */ /* 0x004fc6000e741270 */
[----:B------:R2:W-:Y:S01]  /*7cf60*/  @P6 STG.E.U8 desc[UR28][R26.64], R0 ;  /* 0x000000001a006986 */ /* 0x0005e2000c10111c */
[----:B------:R-:W3:Y:S01]  /*7cf70*/  LDCU UR9, c[0x0][0x398] ;  /* 0x00007300ff0977ac */ /* 0x000ee20008000800 */
[C---:B------:R-:W-:Y:S02]  /*7cf80*/  PRMT R4, R23.reuse, 0x7770, RZ ;  /* 0x0000777017047816 */ /* 0x040fe400000000ff */
[C---:B-1----:R-:W-:Y:S01]  /*7cf90*/  PRMT R3, R23.reuse, 0x7771, RZ ;  /* 0x0000777117037816 */ /* 0x042fe200000000ff */
[----:B0-----:R-:W3:Y:S04]  /*7cfa0*/  LDL.LU.64 R16, [R1+0x290] ;  /* 0x0002900001107983 */ /* 0x001ee80000300a00 */
[----:B--2---:R-:W2:Y:S01]  /*7cfb0*/  LDL.LU.64 R26, [R1+0x288] ;  /* 0x00028800011a7983 */ /* 0x004ea20000300a00 */
[----:B------:R-:W-:-:S02]  /*7cfc0*/  PRMT R2, R23, 0x7772, RZ ;  /* 0x0000777217027816 */ /* 0x000fc400000000ff */
[----:B------:R-:W-:Y:S01]  /*7cfd0*/  PRMT R0, R23, 0x7773, RZ ;  /* 0x0000777317007816 */ /* 0x000fe200000000ff */
[----:B------:R-:W2:Y:S04]  /*7cfe0*/  LDL.LU.64 R20, [R1+0x280] ;  /* 0x0002800001147983 */ /* 0x000ea80000300a00 */
[----:B------:R-:W2:Y:S04]  /*7cff0*/  LDL.LU.64 R22, [R1+0x200] ;  /* 0x0002000001167983 */ /* 0x000ea80000300a00 */
[----:B----4-:R0:W-:Y:S04]  /*7d000*/  @P3 STG.E.U8 desc[UR28][R18.64], R4 ;  /* 0x0000000412003986 */ /* 0x0101e8000c10111c */
[----:B0-----:R-:W4:Y:S04]  /*7d010*/  LDL.LU R19, [R1+0x240c] ;  /* 0x00240c0001137983 */ /* 0x001f280000300800 */
[----:B------:R-:W2:Y:S04]  /*7d020*/  LDL.LU.64 R4, [R1+0x2a8] ;  /* 0x0002a80001047983 */ /* 0x000ea80000300a00 */
[----:B------:R-:W3:Y:S04]  /*7d030*/  LDL.LU R18, [R1+0x1f0] ;  /* 0x0001f00001127983 */ /* 0x000ee80000300800 */
[----:B------:R0:W-:Y:S04]  /*7d040*/  @P2 STG.E.U8 desc[UR28][R10.64], R3 ;  /* 0x000000030a002986 */ /* 0x0001e8000c10111c */
[----:B0-----:R-:W3:Y:S01]  /*7d050*/  LDL.LU R11, [R1+0x2408] ;  /* 0x00240800010b7983 */ /* 0x001ee20000300800 */
[----:B------:R-:W-:-:S02]  /*7d060*/  ISETP.LT.AND P6, PT, R8, UR13, !P4 ;  /* 0x0000000d08007c0c */ /* 0x000fc4000e7c1270 */
[----:B------:R-:W-:Y:S01]  /*7d070*/  ISETP.LT.AND P4, PT, R7, UR11, !P4 ;  /* 0x0000000b07007c0c */ /* 0x000fe2000e781270 */
[----:B------:R-:W0:Y:S01]  /*7d080*/  LDCU UR11, c[0x0][0x398] ;  /* 0x00007300ff0b77ac */ /* 0x000e220008000800 */
[----:B------:R-:W-:Y:S01]  /*7d090*/  ISETP.LT.AND P2, PT, R13, UR12, !P5 ;  /* 0x0000000c0d007c0c */ /* 0x000fe2000ef41270 */
[----:B------:R-:W1:Y:S01]  /*7d0a0*/  LDCU UR12, c[0x0][0x398] ;  /* 0x00007300ff0c77ac */ /* 0x000e620008000800 */
[----:B------:R-:W0:Y:S07]  /*7d0b0*/  LDCU UR13, c[0x0][0x398] ;  /* 0x00007300ff0d77ac */ /* 0x000e2e0008000800 */
[----:B--2---:R-:W-:Y:S04]  /*7d0c0*/  @P6 STG.E.U8 desc[UR28][R4.64], R2 ;  /* 0x0000000204006986 */ /* 0x004fe8000c10111c */
[----:B------:R2:W-:Y:S04]  /*7d0d0*/  @P4 STG.E.U8 desc[UR28][R14.64], R0 ;  /* 0x000000000e004986 */ /* 0x0005e8000c10111c */
[----:B--2---:R-:W2:Y:S01]  /*7d0e0*/  LDL.LU.64 R14, [R1+0x1e0] ;  /* 0x0001e000010e7983 */ /* 0x004ea20000300a00 */
[----:B---3--:R-:W-:-:S03]  /*7d0f0*/  ISETP.LT.AND P6, PT, R11, UR10, !P5 ;  /* 0x0000000a0b007c0c */ /* 0x008fc6000efc1270 */
[----:B------:R3:W-:Y:S01]  /*7d100*/  STL [R1+0x2404], R11 ;  /* 0x0024040b01007387 */ /* 0x0007e20000100800 */
[----:B----4-:R-:W-:Y:S01]  /*7d110*/  ISETP.LT.AND P3, PT, R19, UR8, !P5 ;  /* 0x0000000813007c0c */ /* 0x010fe2000ef61270 */
[----:B------:R-:W4:Y:S01]  /*7d120*/  LDCU UR8, c[0x0][0x398] ;  /* 0x00007300ff0877ac */ /* 0x000f220008000800 */
[----:B------:R-:W-:Y:S02]  /*7d130*/  ISETP.LT.AND P4, PT, R12, UR9, !P5 ;  /* 0x000000090c007c0c */ /* 0x000fe4000ef81270 */
[C---:B------:R-:W-:Y:S02]  /*7d140*/  PRMT R2, R25.reuse, 0x7770, RZ ;  /* 0x0000777019027816 */ /* 0x040fe400000000ff */
[C---:B------:R-:W-:Y:S01]  /*7d150*/  PRMT R0, R25.reuse, 0x7771, RZ ;  /* 0x0000777119007816 */ /* 0x040fe200000000ff */
[----:B------:R-:W0:Y:S01]  /*7d160*/  LDCU UR9, c[0x0][0x398] ;  /* 0x00007300ff0977ac */ /* 0x000e220008000800 */
[----:B------:R-:W0:Y:S01]  /*7d170*/  LDCU UR10, c[0x0][0x398] ;  /* 0x00007300ff0a77ac */ /* 0x000e220008000800 */
[----:B---3--:R-:W3:Y:S04]  /*7d180*/  LDL.LU.64 R10, [R1+0x1d0] ;  /* 0x0001d000010a7983 */ /* 0x008ee80000300a00 */
[----:B------:R-:W3:Y:S04]  /*7d190*/  LDL.LU.64 R4, [R1+0x190] ;  /* 0x0001900001047983 */ /* 0x000ee80000300a00 */
[----:B------:R-:W3:Y:S04]  /*7d1a0*/  LDL.LU R24, [R1+0x210] ;  /* 0x0002100001187983 */ /* 0x000ee80000300800 */
[----:B------:R1:W-:Y:S04]  /*7d1b0*/  @P3 STG.E.U8 desc[UR28][R16.64], R2 ;  /* 0x0000000210003986 */ /* 0x0003e8000c10111c */
[----:B------:R4:W-:Y:S01]  /*7d1c0*/  @P2 STG.E.U8 desc[UR28][R26.64], R0 ;  /* 0x000000001a002986 */ /* 0x0009e2000c10111c */
[----:B0-----:R-:W-:Y:S01]  /*7d1d0*/  ISETP.LT.AND P3, PT, R28, UR11, !P5 ;  /* 0x0000000b1c007c0c */ /* 0x001fe2000ef61270 */
[----:B------:R-:W0:Y:S01]  /*7d1e0*/  LDCU UR11, c[0x0][0x398] ;  /* 0x00007300ff0b77ac */ /* 0x000e220008000800 */
[----:B-1----:R-:W-:-:S02]  /*7d1f0*/  PRMT R2, R25, 0x7772, RZ ;  /* 0x0000777219027816 */ /* 0x002fc400000000ff */
[----:B----4-:R-:W-:Y:S01]  /*7d200*/  PRMT R0, R25, 0x7773, RZ ;  /* 0x0000777319007816 */ /* 0x010fe200000000ff */
[----:B------:R-:W4:Y:S04]  /*7d210*/  LDL.LU.64 R16, [R1+0x60] ;  /* 0x0000600001107983 */ /* 0x000f280000300a00 */
[----:B------:R1:W-:Y:S04]  /*7d220*/  @P6 STG.E.U8 desc[UR28][R20.64], R2 ;  /* 0x0000000214006986 */ /* 0x0003e8000c10111c */
[----:B------:R0:W-:Y:S01]  /*7d230*/  @P4 STG.E.U8 desc[UR28][R22.64], R0 ;  /* 0x0000000016004986 */ /* 0x0001e2000c10111c */
[----:B------:R-:W-:-:S03]  /*7d240*/  ISETP.LT.AND P4, PT, R29, UR8, !P5 ;  /* 0x000000081d007c0c */ /* 0x000fc6000ef81270 */
[----:B------:R-:W4:Y:S01]  /*7d250*/  LDL.LU.64 R26, [R1+0x58] ;  /* 0x00005800011a7983 */ /* 0x000f220000300a00 */
[----:B-1----:R-:W-:-:S03]  /*7d260*/  PRMT R2, R18, 0x7770, RZ ;  /* 0x0000777012027816 */ /* 0x002fc600000000ff */
[----:B------:R-:W4:Y:S04]  /*7d270*/  LDL.LU.64 R20, [R1+0x50] ;  /* 0x0000500001147983 */ /* 0x000f280000300a00 */
[----:B0-----:R-:W4:Y:S01]  /*7d280*/  LDL.LU.64 R22, [R1+0x48] ;  /* 0x0000480001167983 */ /* 0x001f220000300a00 */
[C---:B------:R-:W-:Y:S01]  /*7d290*/  VIADD R0, R9.reuse, 0x21 ;  /* 0x0000002109007836 */ /* 0x040fe20000000000 */
[----:B------:R-:W-:Y:S01]  /*7d2a0*/  ISETP.LT.AND P6, PT, R8, UR12, !P5 ;  /* 0x0000000c08007c0c */ /* 0x000fe2000efc1270 */
[----:B------:R-:W0:Y:S01]  /*7d2b0*/  LDCU UR8, c[0x0][0x398] ;  /* 0x00007300ff0877ac */ /* 0x000e220008000800 */
[----:B--2---:R1:W-:Y:S02]  /*7d2c0*/  @P3 STG.E.U8 desc[UR28][R14.64], R2 ;  /* 0x000000020e003986 */ /* 0x0043e4000c10111c */
[----:B------:R-:W-:Y:S01]  /*7d2d0*/  ISETP.GE.AND P2, PT, R0, UR16, PT ;  /* 0x0000001000007c0c */ /* 0x000fe2000bf46270 */
[----:B------:R-:W-:Y:S01]  /*7d2e0*/  VIADD R3, R9, 0x22 ;  /* 0x0000002209037836 */ /* 0x000fe20000000000 */
[----:B------:R-:W2:Y:S01]  /*7d2f0*/  LDCU UR12, c[0x0][0x398] ;  /* 0x00007300ff0c77ac */ /* 0x000ea20008000800 */
[----:B-1----:R-:W-:Y:S01]  /*7d300*/  PRMT R2, R18, 0x7771, RZ ;  /* 0x0000777112027816 */ /* 0x002fe200000000ff */
[----:B------:R-:W2:Y:S04]  /*7d310*/  LDL.LU.64 R14, [R1+0x40] ;  /* 0x00004000010e7983 */ /* 0x000ea80000300a00 */
[----:B------:R-:W2:Y:S04]  /*7d320*/  LDL.LU R25, [R1+0x110] ;  /* 0x0001100001197983 */ /* 0x000ea80000300800 */
[----:B---3--:R1:W-:Y:S04]  /*7d330*/  @P4 STG.E.U8 desc[UR28][R10.64], R2 ;  /* 0x000000020a004986 */ /* 0x0083e8000c10111c */
[----:B-1----:R-:W3:Y:S01]  /*7d340*/  LDL.LU R11, [R1+0x2404] ;  /* 0x00240400010b7983 */ /* 0x002ee20000300800 */
[----:B------:R-:W-:-:S02]  /*7d350*/  ISETP.LT.AND P5, PT, R7, UR9, !P5 ;  /* 0x0000000907007c0c */ /* 0x000fc4000efa1270 */
[----:B------:R-:W-:Y:S02]  /*7d360*/  ISETP.LT.AND P3, PT, R19, UR10, !P2 ;  /* 0x0000000a13007c0c */ /* 0x000fe4000d761270 */
[C---:B------:R-:W-:Y:S02]  /*7d370*/  PRMT R0, R18.reuse, 0x7772, RZ ;  /* 0x0000777212007816 */ /* 0x040fe400000000ff */
[----:B------:R-:W-:Y:S01]  /*7d380*/  PRMT R2, R18, 0x7773, RZ ;  /* 0x0000777312027816 */ /* 0x000fe200000000ff */
[----:B------:R-:W1:Y:S01]  /*7d390*/  LDCU UR9, c[0x0][0x398] ;  /* 0x00007300ff0977ac */ /* 0x000e620008000800 */
[----:B------:R-:W0:Y:S01]  /*7d3a0*/  LDCU UR10, c[0x0][0x398] ;  /* 0x00007300ff0a77ac */ /* 0x000e220008000800 */
[----:B------:R4:W-:Y:S01]  /*7d3b0*/  @P6 STG.E.U8 desc[UR28][R4.64], R0 ;  /* 0x0000000004006986 */ /* 0x0009e2000c10111c */
[----:B------:R-:W-:Y:S01]  /*7d3c0*/  ISETP.LT.AND P6, PT, R13, UR11, !P2 ;  /* 0x0000000b0d007c0c */ /* 0x000fe2000d7c1270 */
[----:B------:R-:W1:Y:S02]  /*7d3d0*/  LDCU UR11, c[0x0][0x398] ;  /* 0x00007300ff0b77ac */ /* 0x000e640008000800 */
[----:B----4-:R4:W-:Y:S01]  /*7d3e0*/  @P5 STG.E.U8 desc[UR28][R16.64], R2 ;  /* 0x0000000210005986 */ /* 0x0109e2000c10111c */
[----:B------:R-:W-:-:S05]  /*7d3f0*/  PRMT R0, R24, 0x7770, RZ ;  /* 0x0000777018007816 */ /* 0x000fca00000000ff */
[----:B------:R1:W-:Y:S01]  /*7d400*/  @P3 STG.E.U8 desc[UR28][R26.64], R0 ;  /* 0x000000001a003986 */ /* 0x0003e2000c10111c */
[----:B0-----:R-:W-:Y:S02]  /*7d410*/  ISETP.LT.AND P3, PT, R12, UR8, !P2 ;  /* 0x000000080c007c0c */ /* 0x001fe4000d761270 */
[C---:B----4-:R-:W-:Y:S01]  /*7d420*/  PRMT R2, R24.reuse, 0x7771, RZ ;  /* 0x0000777118027816 */ /* 0x050fe200000000ff */
[----:B------:R-:W4:Y:S01]  /*7d430*/  LDL.LU.64 R16, [R1+0x28] ;  /* 0x0000280001107983 */ /* 0x000f220000300a00 */
[----:B---3--:R-:W-:Y:S02]  /*7d440*/  ISETP.LT.AND P4, PT, R11, UR13, !P2 ;  /* 0x0000000d0b007c0c */ /* 0x008fe4000d781270 */
[----:B-1----:R-:W-:Y:S01]  /*7d450*/  PRMT R0, R24, 0x7772, RZ ;  /* 0x0000777218007816 */ /* 0x002fe200000000ff */
[----:B------:R0:W-:Y:S04]  /*7d460*/  @P6 STG.E.U8 desc[UR28][R20.64], R2 ;  /* 0x0000000214006986 */ /* 0x0001e8000c10111c */
[----:B------:R-:W3:Y:S04]  /*7d470*/  LDL.LU.64 R26, [R1+0x20] ;  /* 0x00002000011a7983 */ /* 0x000ee80000300a00 */
[----:B------:R-:W3:Y:S04]  /*7d480*/  LDL.LU R18, [R1+0x124] ;  /* 0x0001240001127983 */ /* 0x000ee80000300800 */
[----:B------:R-:W3:Y:S01]  /*7d490*/  LDL.LU.64 R4, [R1+0x18] ;  /* 0x0000180001047983 */ /* 0x000ee20000300a00 */
[----:B--2---:R-:W-:Y:S01]  /*7d4a0*/  ISETP.LT.AND P5, PT, R28, UR12, !P2 ;  /* 0x0000000c1c007c0c */ /* 0x004fe2000d7a1270 */
[----:B------:R-:W1:Y:S01]  /*7d4b0*/  LDCU UR13, c[0x0][0x398] ;  /* 0x00007300ff0d77ac */ /* 0x000e620008000800 */
[----:B------:R-:W2:Y:S01]  /*7d4c0*/  LDCU UR8, c[0x0][0x398] ;  /* 0x00007300ff0877ac */ /* 0x000ea20008000800 */
[----:B0-----:R-:W-:Y:S01]  /*7d4d0*/  PRMT R2, R24, 0x7773, RZ ;  /* 0x0000777318027816 */ /* 0x001fe200000000ff */
[----:B------:R0:W-:Y:S01]  /*7d4e0*/  @P4 STG.E.U8 desc[UR28][R22.64], R0 ;  /* 0x0000000016004986 */ /* 0x0001e2000c10111c */
[----:B------:R-:W-:Y:S01]  /*7d4f0*/  ISETP.LT.AND P6, PT, R8, UR10, !P2 ;  /* 0x0000000a08007c0c */ /* 0x000fe2000d7c1270 */
[----:B------:R-:W1:Y:S02]  /*7d500*/  LDCU UR12, c[0x0][0x398] ;  /* 0x00007300ff0c77ac */ /* 0x000e640008000800 */
[----:B0-----:R-:W2:Y:S04]  /*7d510*/  LDL.LU.64 R22, [R1+0x10] ;  /* 0x0000100001167983 */ /* 0x001ea80000300a00 */
[----:B------:R0:W-:Y:S04]  /*7d520*/  @P3 STG.E.U8 desc[UR28][R14.64], R2 ;  /* 0x000000020e003986 */ /* 0x0001e8000c10111c */
[----:B------:R-:W2:Y:S01]  /*7d530*/  LDL.LU.64 R20, [R1+0x8] ;  /* 0x0000080001147983 */ /* 0x000ea20000300a00 */
[----:B------:R-:W-:-:S02]  /*7d540*/  ISETP.GE.AND P3, PT, R3, UR22, PT ;  /* 0x0000001603007c0c */ /* 0x000fc4000bf66270 */
[----:B------:R-:W-:Y:S02]  /*7d550*/  ISETP.LT.AND P4, PT, R29, UR9, !P2 ;  /* 0x000000091d007c0c */ /* 0x000fe4000d781270 */
[----:B------:R-:W-:Y:S01]  /*7d560*/  PRMT R0, R25, 0x7770, RZ ;  /* 0x0000777019007816 */ /* 0x000fe200000000ff */
[----:B------:R-:W1:Y:S01]  /*7d570*/  LDCU UR10, c[0x0][0x398] ;  /* 0x00007300ff0a77ac */ /* 0x000e620008000800 */
[----:B0-----:R-:W2:Y:S04]  /*7d580*/  LDL.LU.64 R14, [R1] ;  /* 0x00000000010e7983 */ /* 0x001ea80000300a00 */
[----:B------:R-:W2:Y:S01]  /*7d590*/  LDL.LU.64 R2, [R1+0x30] ;  /* 0x0000300001027983 */ /* 0x000ea20000300a00 */
[----:B------:R-:W-:-:S03]  /*7d5a0*/  ISETP.LT.AND P2, PT, R7, UR11, !P2 ;  /* 0x0000000b07007c0c */ /* 0x000fc6000d741270 */
[----:B------:R0:W-:Y:S01]  /*7d5b0*/  STL [R1+0x2400], R7 ;  /* 0x0024000701007387 */ /* 0x0001e20000100800 */
[----:B------:R-:W1:Y:S01]  /*7d5c0*/  LDCU UR9, c[0x0][0x398] ;  /* 0x00007300ff0977ac */ /* 0x000e620008000800 */
[----:B------:R-:W1:Y:S02]  /*7d5d0*/  LDCU UR11, c[0x0][0x398] ;  /* 0x00007300ff0b77ac */ /* 0x000e640008000800 */
[----:B0-----:R-:W3:Y:S04]  /*7d5e0*/  LDL.LU.64 R6, [R1+0x38] ;  /* 0x0000380001067983 */ /* 0x001ee80000300a00 */
[----:B------:R-:W3:Y:S04]  /*7d5f0*/  LDL.LU R24, [R1+0x1f4] ;  /* 0x0001f40001187983 */ /* 0x000ee80000300800 */
[----:B--2---:R0:W-:Y:S02]  /*7d600*/  @P5 STG.E.U8 desc[UR28][R2.64], R0 ;  /* 0x0000000002005986 */ /* 0x0041e4000c10111c */
[----:B0-----:R-:W-:-:S02]  /*7d610*/  PRMT R2, R25, 0x7771, RZ ;  /* 0x0000777119027816 */ /* 0x001fc400000000ff */
[----:B------:R-:W-:-:S03]  /*7d620*/  PRMT R0, R25, 0x7772, RZ ;  /* 0x0000777219007816 */ /* 0x000fc600000000ff */
[----:B----4-:R0:W-:Y:S04]  /*7d630*/  @P4 STG.E.U8 desc[UR28][R16.64], R2 ;  /* 0x0000000210004986 */ /* 0x0101e8000c10111c */
[----:B---3--:R2:W-:Y:S04]  /*7d640*/  @P6 STG.E.U8 desc[UR28][R26.64], R0 ;  /* 0x000000001a006986 */ /* 0x0085e8000c10111c */
[----:B0-----:R-:W3:Y:S04]  /*7d650*/  LDL.LU.64 R16, [R1+0x70] ;  /* 0x0000700001107983 */ /* 0x001ee80000300a00 */
[----:B--2---:R-:W2:Y:S01]  /*7d660*/  LDL.LU.64 R26, [R1+0x68] ;  /* 0x00006800011a7983 */ /* 0x004ea20000300a00 */
[----:B-1----:R-:W-:-:S02]  /*7d670*/  ISETP.LT.AND P5, PT, R19, UR13, !P3 ;  /* 0x0000000d13007c0c */ /* 0x002fc4000dfa1270 */
[----:B------:R-:W-:Y:S02]  /*7d680*/  PRMT R2, R25, 0x7773, RZ ;  /* 0x0000777319027816 */ /* 0x000fe400000000ff */
[----:B------:R-:W-:Y:S02]  /*7d690*/  ISETP.LT.AND P6, PT, R13, UR8, !P3 ;  /* 0x000000080d007c0c */ /* 0x000fe4000dfc1270 */
[----:B------:R-:W-:Y:S02]  /*7d6a0*/  PRMT R0, R18, 0x7770, RZ ;  /* 0x0000777012007816 */ /* 0x000fe400000000ff */
[----:B------:R-:W-:Y:S01]  /*7d6b0*/  ISETP.LT.AND P4, PT, R11, UR12, !P3 ;  /* 0x0000000c0b007c0c */ /* 0x000fe2000df81270 */
[----:B------:R-:W0:Y:S01]  /*7d6c0*/  LDCU UR8, c[0x0][0x398] ;  /* 0x00007300ff0877ac */ /* 0x000e220008000800 */
[----:B------:R1:W-:Y:S01]  /*7d6d0*/  @P2 STG.E.U8 desc[UR28][R4.64], R2 ;  /* 0x0000000204002986 */ /* 0x0003e2000c10111c */
[----:B------:R-:W4:Y:S01]  /*7d6e0*/  LDCU UR12, c[0x0][0x398] ;  /* 0x00007300ff0c77ac */ /* 0x000f220008000800 */
[----:B------:R-:W0:Y:S02]  /*7d6f0*/  LDCU UR13, c[0x0][0x398] ;  /* 0x00007300ff0d77ac */ /* 0x000e240008000800 */
[----:B------:R0:W-:Y:S01]  /*7d700*/  @P5 STG.E.U8 desc[UR28][R22.64], R0 ;  /* 0x0000000016005986 */ /* 0x0001e2000c10111c */
[----:B------:R-:W-:Y:S01]  /*7d710*/  ISETP.LT.AND P5, PT, R12, UR9, !P3 ;  /* 0x000000090c007c0c */ /* 0x000fe2000dfa1270 */
[----:B------:R-:W2:Y:S01]  /*7d720*/  LDCU UR9, c[0x0][0x398] ;  /* 0x00007300ff0977ac */ /* 0x000ea20008000800 */
[C---:B-1----:R-:W-:Y:S01]  /*7d730*/  PRMT R2, R18.reuse, 0x7771, RZ ;  /* 0x0000777112027816 */ /* 0x042fe200000000ff */
[----:B------:R-:W4:Y:S04]  /*7d740*/  LDL.LU.64 R4, [R1+0x2a0] ;  /* 0x0002a00001047983 */ /* 0x000f280000300a00 */
[----:B------:R1:W-:Y:S04]  /*7d750*/  @P6 STG.E.U8 desc[UR28][R20.64], R2 ;  /* 0x0000000214006986 */ /* 0x0003e8000c10111c */
[----:B0-----:R-:W4:Y:S01]  /*7d760*/  LDL.LU.64 R22, [R1+0x78] ;  /* 0x0000780001167983 */ /* 0x001f220000300a00 */
[----:B------:R-:W-:-:S03]  /*7d770*/  PRMT R0, R18, 0x7772, RZ ;  /* 0x0000777212007816 */ /* 0x000fc600000000ff */
[----:B------:R-:W4:Y:S04]  /*7d780*/  LDL.LU R25, [R1+0x214] ;  /* 0x0002140001197983 */ /* 0x000f280000300800 */
[----:B------:R0:W-:Y:S01]  /*7d790*/  @P4 STG.E.U8 desc[UR28][R14.64], R0 ;  /* 0x000000000e004986 */ /* 0x0001e2000c10111c */
[----:B-1----:R-:W-:-:S03]  /*7d7a0*/  PRMT R2, R18, 0x7773, RZ ;  /* 0x0000777312027816 */ /* 0x002fc600000000ff */
[----:B------:R-:W4:Y:S04]  /*7d7b0*/  LDL.LU.64 R20, [R1+0x2c8] ;  /* 0x0002c80001147983 */ /* 0x000f280000300a00 */
[----:B------:R1:W-:Y:S04]  /*7d7c0*/  @P5 STG.E.U8 desc[UR28][R6.64], R2 ;  /* 0x0000000206005986 */ /* 0x0003e8000c10111c */
[----:B0-----:R-:W4:Y:S04]  /*7d7d0*/  LDL.LU.64 R14, [R1+0x2c0] ;  /* 0x0002c000010e7983 */ /* 0x001f280000300a00 */
[----:B-1----:R-:W4:Y:S01]  /*7d7e0*/  LDL.LU R7, [R1+0x2400] ;  /* 0x0024000001077983 */ /* 0x002f220000300800 */
[----:B------:R-:W-:Y:S01]  /*7d7f0*/  ISETP.LT.AND P4, PT, R28, UR10, !P3 ;  /* 0x0000000a1c007c0c */ /* 0x000fe2000df81270 */
[----:B------:R-:W-:Y:S01]  /*7d800*/  VIADD R0, R9, 0x23 ;  /* 0x0000002309007836 */ /* 0x000fe20000000000 */
[----:B------:R-:W-:-:S02]  /*7d810*/  ISETP.LT.AND P6, PT, R29, UR11, !P3 ;  /* 0x0000000b1d007c0c */ /* 0x000fc4000dfc1270 */
[----:B------:R-:W-:Y:S01]  /*7d820*/  PRMT R2, R24, 0x7771, RZ ;  /* 0x0000777118027816 */ /* 0x000fe200000000ff */
[----:B------:R-:W0:Y:S01]  /*7d830*/  LDCU UR10, c[0x0][0x398] ;  /* 0x00007300ff0a77ac */ /* 0x000e220008000800 */
[----:B------:R-:W1:Y:S01]  /*7d840*/  LDCU UR11, c[0x0][0x398] ;  /* 0x00007300ff0b77ac */ /* 0x000e620008000800 */
[----:B------:R-:W-:Y:S02]  /*7d850*/  ISETP.GE.AND P2, PT, R0, UR18, PT ;  /* 0x0000001200007c0c */ /* 0x000fe4000bf46270 */
[----:B------:R-:W-:-:S05]  /*7d860*/  PRMT R0, R24, 0x7770, RZ ;  /* 0x0000777018007816 */ /* 0x000fca00000000ff */
[----:B---3--:R3:W-:Y:S04]  /*7d870*/  @P4 STG.E.U8 desc[UR28][R16.64], R0 ;  /* 0x0000000010004986 */ /* 0x0087e8000c10111c */
[----:B--2---:R2:W-:Y:S04]  /*7d880*/  @P6 STG.E.U8 desc[UR28][R26.64], R2 ;  /* 0x000000021a006986 */ /* 0x0045e8000c10111c */
[----:B---3--:R-:W3:Y:S04]  /*7d890*/  LDL.LU.64 R16, [R1+0x340] ;  /* 0x0003400001107983 */ /* 0x008ee80000300a00 */
[----:B--2---:R-:W2:Y:S01]  /*7d8a0*/  LDL.LU.64 R26, [R1+0x338] ;  /* 0x00033800011a7983 */ /* 0x004ea20000300a00 */
[----:B------:R-:W-:-:S02]  /*7d8b0*/  ISETP.LT.AND P5, PT, R8, UR8, !P3 ;  /* 0x0000000808007c0c */ /* 0x000fc4000dfa1270 */
[----:B------:R-:W-:Y:S02]  /*7d8c0*/  ISETP.LT.AND P6, PT, R19, UR9, !P2 ;  /* 0x0000000913007c0c */ /* 0x000fe4000d7c1270 */
[C---:B------:R-:W-:Y:S02]  /*7d8d0*/  PRMT R0, R24.reuse, 0x7772, RZ ;  /* 0x0000777218007816 */ /* 0x040fe400000000ff */
[----:B------:R-:W-:Y:S02]  /*7d8e0*/  ISETP.LT.AND P4, PT, R13, UR13, !P2 ;  /* 0x0000000d0d007c0c */ /* 0x000fe4000d781270 */
[----:B------:R-:W-:Y:S01]  /*7d8f0*/  PRMT R2, R24, 0x7773, RZ ;  /* 0x0000777318027816 */ /* 0x000fe200000000ff */
[----:B------:R-:W0:Y:S01]  /*7d900*/  LDCU UR8, c[0x0][0x398] ;  /* 0x00007300ff0877ac */ /* 0x000e220008000800 */
[----:B------:R-:W0:Y:S01]  /*7d910*/  LDCU UR9, c[0x0][0x398] ;  /* 0x00007300ff0977ac */ /* 0x000e220008000800 */
[----:B------:R-:W0:Y:S01]  /*7d920*/  LDCU UR13, c[0x0][0x398] ;  /* 0x00007300ff0d77ac */ /* 0x000e220008000800 */
[----:B------:R-:W2:Y:S04]  /*7d930*/  LDL.LU R18, [R1+0x114] ;  /* 0x0001140001127983 */ /* 0x000ea80000300800 */
[----:B----4-:R4:W-:Y:S01]  /*7d940*/  @P5 STG.E.U8 desc[UR28][R4.64], R0 ;  /* 0x0000000004005986 */ /* 0x0109e2000c10111c */
[----:B-1----:R-:W-:-:S02]  /*7d950*/  ISETP.LT.AND P5, PT, R12, UR11, !P2 ;  /* 0x0000000b0c007c0c */ /* 0x002fc4000d7a1270 */
[C---:B------:R-:W-:Y:S01]  /*7d960*/  PRMT R3, R25.reuse, 0x7773, RZ ;  /* 0x0000777319037816 */ /* 0x040fe200000000ff */
[----:B------:R-:W1:Y:S01]  /*7d970*/  LDCU UR11, c[0x0][0x398] ;  /* 0x00007300ff0b77ac */ /* 0x000e620008000800 */
[----:B----4-:R-:W-:Y:S02]  /*7d980*/  PRMT R0, R25, 0x7770, RZ ;  /* 0x0000777019007816 */ /* 0x010fe400000000ff */
[----:B------:R-:W-:Y:S01]  /*7d990*/  ISETP.LT.AND P3, PT, R7, UR12, !P3 ;  /* 0x0000000c07007c0c */ /* 0x000fe2000df61270 */
[----:B------:R-:W4:-:S12]  /*7d9a0*/  LDCU UR12, c[0x0][0x398] ;  /* 0x00007300ff0c77ac */ /* 0x000f180008000800 */
[----:B------:R1:W-:Y:S01]  /*7d9b0*/  @P3 STG.E.U8 desc[UR28][R22.64], R2 ;  /* 0x0000000216003986 */ /* 0x0003e2000c10111c */
[----:B0-----:R-:W-:-:S03]  /*7d9c0*/  ISETP.LT.AND P3, PT, R11, UR10, !P2 ;  /* 0x0000000a0b007c0c */ /* 0x001fc6000d761270 */
[----:B------:R0:W-:Y:S01]  /*7d9d0*/  @P6 STG.E.U8 desc[UR28][R20.64], R0 ;  /* 0x0000000014006986 */ /* 0x0001e2000c10111c */
[----:B-1----:R-:W-:-:S03]  /*7d9e0*/  PRMT R2, R25, 0x7771, RZ ;  /* 0x0000777119027816 */ /* 0x002fc600000000ff */
[----:B------:R-:W2:Y:S04]  /*7d9f0*/  LDL.LU.64 R22, [R1+0x368] ;  /* 0x0003680001167983 */ /* 0x000ea80000300a00 */
[----:B------:R-:W2:Y:S04]  /*7da00*/  LDL.LU.64 R4, [R1+0x3b8] ;  /* 0x0003b80001047983 */ /* 0x000ea80000300a00 */
[----:B0-----:R-:W2:Y:S04]  /*7da10*/  LDL.LU.64 R20, [R1+0x398] ;  /* 0x0003980001147983 */ /* 0x001ea80000300a00 */
[----:B------:R-:W2:Y:S04]  /*7da20*/  LDL.LU R24, [R1+0x128] ;  /* 0x0001280001187983 */ /* 0x000ea80000300800 */
[----:B------:R0:W-:Y:S01]  /*7da30*/  @P4 STG.E.U8 desc[UR28][R14.64], R2 ;  /* 0x000000020e004986 */ /* 0x0001e2000c10111c */
[----:B------:R-:W-:-:S02]  /*7da40*/  ISETP.LT.AND P4, PT, R28, UR8, !P2 ;  /* 0x000000081c007c0c */ /* 0x000fc4000d781270 */
[----:B------:R-:W-:Y:S01]  /*7da50*/  ISETP.LT.AND P6, PT, R29, UR9, !P2 ;  /* 0x000000091d007c0c */ /* 0x000fe2000d7c1270 */
[----:B------:R-:W-:Y:S01]  /*7da60*/  VIADD R0, R9, 0x24 ;  /* 0x0000002409007836 */ /* 0x000fe20000000000 */
[----:B------:R-:W1:Y:S01]  /*7da70*/  LDCU UR10, c[0x0][0x398] ;  /* 0x00007300ff0a77ac */ /* 0x000e620008000800 */
[----:B------:R-:W1:Y:S01]  /*7da80*/  LDCU UR8, c[0x0][0x398] ;  /* 0x00007300ff0877ac */ /* 0x000e620008000800 */
[----:B------:R-:W1:Y:S01]  /*7da90*/  LDCU UR9, c[0x0][0x398] ;  /* 0x00007300ff0977ac */ /* 0x000e620008000800 */
[----:B0-----:R-:W-:-:S05]  /*7daa0*/  PRMT R2, R25, 0x7772, RZ ;  /* 0x0000777219027816 */ /* 0x001fca00000000ff */
[----:B---3--:R0:W-:Y:S04]  /*7dab0*/  @P3 STG.E.U8 desc[UR28][R16.64], R2 ;  /* 0x0000000210003986 */ /* 0x0081e8000c10111c */
[----:B--2---:R2:W-:Y:S01]  /*7dac0*/  @P5 STG.E.U8 desc[UR28][R26.64], R3 ;  /* 0x000000031a005986 */ /* 0x0045e2000c10111c */
[----:B----4-:R-:W-:Y:S02]  /*7dad0*/  ISETP.LT.AND P5, PT, R8, UR12, !P2 ;  /* 0x0000000c08007c0c */ /* 0x010fe4000d7a1270 */
[----:B------:R-:W-:Y:S01]  /*7dae0*/  ISETP.LT.AND P2, PT, R7, UR13, !P2 ;  /* 0x0000000d07007c0c */ /* 0x000fe2000d741270 */
[----:B0-----:R-:W3:Y:S04]  /*7daf0*/  LDL.LU.64 R16, [R1+0x3f0] ;  /* 0x0003f00001107983 */ /* 0x001ee80000300a00 */
[----:B------:R-:W4:Y:S04]  /*7db00*/  LDL.LU.64 R14, [R1+0x3e8] ;  /* 0x0003e800010e7983 */ /* 0x000f280000300a00 */
[----:B--2---:R-:W2:Y:S04]  /*7db10*/  LDL.LU.64 R26, [R1+0x438] ;  /* 0x00043800011a7983 */ /* 0x004ea80000300a00 */
[----:B------:R0:W-:Y:S01]  /*7db20*/  STL [R1+0x23fc], R7 ;  /* 0x0023fc0701007387 */ /* 0x0001e20000100800 */
[----:B------:R-:W-:-:S02]  /*7db30*/  ISETP.GE.AND P3, PT, R0, UR24, PT ;  /* 0x0000001800007c0c */ /* 0x000fc4000bf66270 */
[C---:B------:R-:W-:Y:S01]  /*7db40*/  PRMT R2, R18.reuse, 0x7771, RZ ;  /* 0x0000777112027816 */ /* 0x040fe200000000ff */
[----:B------:R-:W1:Y:S01]  /*7db50*/  LDCU UR12, c[0x0][0x398] ;  /* 0x00007300ff0c77ac */ /* 0x000e620008000800 */
[----:B------:R-:W1:Y:S01]  /*7db60*/  LDCU UR13, c[0x0][0x398] ;  /* 0x00007300ff0d77ac */ /* 0x000e620008000800 */
[----:B0-----:R-:W2:Y:S01]  /*7db70*/  LDL.LU.64 R6, [R1+0x360] ;  /* 0x0003600001067983 */ /* 0x001ea20000300a00 */
[----:B------:R-:W-:-:S05]  /*7db80*/  PRMT R0, R18, 0x7770, RZ ;  /* 0x0000777012007816 */ /* 0x000fca00000000ff */
[----:B------:R0:W-:Y:S04]  /*7db90*/  @P4 STG.E.U8 desc[UR28][R22.64], R0 ;  /* 0x0000000016004986 */ /* 0x0001e8000c10111c */
[----:B0-----:R-:W4:Y:S04]  /*7dba0*/  LDL.LU.64 R22, [R1+0x80] ;  /* 0x0000800001167983 */ /* 0x001f280000300a00 */
[----:B------:R-:W4:Y:S04]  /*7dbb0*/  LDL.LU R25, [R1+0x1f8] ;  /* 0x0001f80001197983 */ /* 0x000f280000300800 */
[----:B--2---:R0:W-:Y:S04]  /*7dbc0*/  @P6 STG.E.U8 desc[UR28][R6.64], R2 ;  /* 0x0000000206006986 */ /* 0x0041e8000c10111c */
[----:B0-----:R-:W2:Y:S01]  /*7dbd0*/  LDL.LU.64 R6, [R1+0x458] ;  /* 0x0004580001067983 */ /* 0x001ea20000300a00 */
[----:B-1----:R-:W-:-:S02]  /*7dbe0*/  ISETP.LT.AND P6, PT, R19, UR10, !P3 ;  /* 0x0000000a13007c0c */ /* 0x002fc4000dfc1270 */
[----:B------:R-:W-:Y:S02]  /*7dbf0*/  ISETP.LT.AND P4, PT, R13, UR11, !P3 ;  /* 0x0000000b0d007c0c */ /* 0x000fe4000df81270 */
[C---:B------:R-:W-:Y:S02]  /*7dc00*/  PRMT R0, R18.reuse, 0x7772, RZ ;  /* 0x0000777212007816 */ /* 0x040fe400000000ff */
[----:B------:R-:W-:Y:S01]  /*7dc10*/  PRMT R2, R18, 0x7773, RZ ;  /* 0x0000777312027816 */ /* 0x000fe200000000ff */
[----:B------:R-:W0:Y:S01]  /*7dc20*/  LDCU UR10, c[0x0][0x398] ;  /* 0x00007300ff0a77ac */ /* 0x000e220008000800 */
[----:B------:R-:W1:Y:S01]  /*7dc30*/  LDCU UR11, c[0x0][0x398] ;  /* 0x00007300ff0b77ac */ /* 0x000e620008000800 */
[----:B------:R3:W-:Y:S04]  /*7dc40*/  @P5 STG.E.U8 desc[UR28][R4.64], R0 ;  /* 0x0000000004005986 */ /* 0x0007e8000c10111c */
[----:B------:R0:W-:Y:S01]  /*7dc50*/  @P2 STG.E.U8 desc[UR28][R20.64], R2 ;  /* 0x0000000214002986 */ /* 0x0001e2000c10111c */
[----:B------:R-:W-:-:S02]  /*7dc60*/  ISETP.LT.AND P5, PT, R11, UR8, !P3 ;  /* 0x000000080b007c0c */ /* 0x000fc4000dfa1270 */
[----:B------:R-:W-:Y:S01]  /*7dc70*/  ISETP.LT.AND P2, PT, R12, UR9, !P3 ;  /* 0x000000090c007c0c */ /* 0x000fe2000df41270 */
[----:B------:R-:W1:Y:S01]  /*7dc80*/  LDCU UR8, c[0x0][0x398] ;  /* 0x00007300ff0877ac */ /* 0x000e620008000800 */
[----:B------:R-:W1:Y:S01]  /*7dc90*/  LDCU UR9, c[0x0][0x398] ;  /* 0x00007300ff0977ac */ /* 0x000e620008000800 */
[C---:B---3--:R-:W-:Y:S02]  /*7dca0*/  PRMT R0, R24.reuse, 0x7770, RZ ;  /* 0x0000777018007816 */ /* 0x048fe400000000ff */
[----:B0-----:R-:W-:Y:S01]  /*7dcb0*/  PRMT R2, R24, 0x7771, RZ ;  /* 0x0000777118027816 */ /* 0x001fe200000000ff */
[----:B------:R-:W3:Y:S04]  /*7dcc0*/  LDL.LU.64 R4, [R1+0x4a8] ;  /* 0x0004a80001047983 */ /* 0x000ee80000300a00 */
[----:B------:R0:W-:Y:S04]  /*7dcd0*/  @P6 STG.E.U8 desc[UR28][R16.64], R0 ;  /* 0x0000000010006986 */ /* 0x0001e8000c10111c */
[----:B----4-:R4:W-:Y:S01]  /*7dce0*/  @P4 STG.E.U8 desc[UR28][R14.64], R2 ;  /* 0x000000020e004986 */ /* 0x0109e2000c10111c */
[----:B------:R-:W-:Y:S01]  /*7dcf0*/  ISETP.LT.AND P4, PT, R28, UR12, !P3 ;  /* 0x0000000c1c007c0c */ /* 0x000fe2000df81270 */
[----:B------:R-:W1:Y:S01]  /*7dd00*/  LDCU UR12, c[0x0][0x398] ;  /* 0x00007300ff0c77ac */ /* 0x000e620008000800 */
[----:B0-----:R-:W-:-:S02]  /*7dd10*/  PRMT R0, R24, 0x7772, RZ ;  /* 0x0000777218007816 */ /* 0x001fc400000000ff */
[----:B----4-:R-:W-:Y:S01]  /*7dd20*/  PRMT R2, R24, 0x7773, RZ ;  /* 0x0000777318027816 */ /* 0x010fe200000000ff */
[----:B------:R-:W4:Y:S04]  /*7dd30*/  LDL.LU.64 R16, [R1+0x4a0] ;  /* 0x0004a00001107983 */ /* 0x000f280000300a00 */
[----:B------:R0:W-:Y:S04]  /*7dd40*/  @P5 STG.E.U8 desc[UR28][R26.64], R0 ;  /* 0x000000001a005986 */ /* 0x0001e8000c10111c */
[----:B------:R-:W4:Y:S04]  /*7dd50*/  LDL.LU R18, [R1+0x218] ;  /* 0x0002180001127983 */ /* 0x000f280000300800 */
[----:B------:R1:W-:Y:S04]  /*7dd60*/  @P2 STG.E.U8 desc[UR28][R22.64], R2 ;  /* 0x0000000216002986 */ /* 0x0003e8000c10111c */
[----:B0-----:R-:W4:Y:S01]  /*7dd70*/  LDL.LU.64 R26, [R1+0x4f8] ;  /* 0x0004f800011a7983 */ /* 0x001f220000300a00 */
[----:B-1----:R-:W-:-:S03]  /*7dd80*/  PRMT R2, R25, 0x7770, RZ ;  /* 0x0000777019027816 */ /* 0x002fc600000000ff */
[----:B------:R-:W4:Y:S04]  /*7dd90*/  LDL.LU.64 R22, [R1+0x4f0] ;  /* 0x0004f00001167983 */ /* 0x000f280000300a00 */
[----:B------:R-:W4:Y:S04]  /*7dda0*/  LDL.LU.64 R20, [R1+0x548] ;  /* 0x0005480001147983 */ /* 0x000f280000300a00 */
[----:B------:R-:W4:Y:S04]  /*7ddb0*/  LDL.LU.64 R14, [R1+0x540] ;  /* 0x00054000010e7983 */ /* 0x000f280000300a00 */
[----:B--2---:R0:W-:Y:S04]  /*7ddc0*/  @P4 STG.E.U8 desc[UR28][R6.64], R2 ;  /* 0x0000000206004986 */ /* 0x0041e8000c10111c */
[----:B0-----:R-:W2:Y:S01]  /*7ddd0*/  LDL.LU R7, [R1+0x23fc] ;  /* 0x0023fc0001077983 */ /* 0x001ea20000300800 */
[----:B------:R-:W-:Y:S01]  /*7dde0*/  ISETP.LT.AND P5, PT, R29, UR10, !P3 ;  /* 0x0000000a1d007c0c */ /* 0x000fe2000dfa1270 */
[----:B------:R-:W0:Y:S01]  /*7ddf0*/  LDCU UR10, c[0x0][0x398] ;  /* 0x00007300ff0a77ac */ /* 0x000e220008000800 */
[----:B------:R-:W-:Y:S01]  /*7de00*/  ISETP.LT.AND P6, PT, R8, UR8, !P3 ;  /* 0x0000000808007c0c */ /* 0x000fe2000dfc1270 */
[----:B------:R-:W-:Y:S01]  /*7de10*/  VIADD R0, R9, 0x25 ;  /* 0x0000002509007836 */ /* 0x000fe20000000000 */
[----:B------:R-:W-:Y:S01]  /*7de20*/  PRMT R2, R25, 0x7772, RZ ;  /* 0x0000777219027816 */ /* 0x000fe200000000ff */
[----:B------:R-:W2:Y:S01]  /*7de30*/  LDL.LU R24, [R1+0x12c] ;  /* 0x00012c0001187983 */ /* 0x000ea20000300800 */
[----:B------:R-:W1:Y:S02]  /*7de40*/  LDCU UR8, c[0x0][0x398] ;  /* 0x00007300ff0877ac */ /* 0x000e640008000800 */
[----:B------:R-:W-:-:S02]  /*7de50*/  ISETP.GE.AND P2, PT, R0, UR19, PT ;  /* 0x0000001300007c0c */ /* 0x000fc4000bf46270 */
[----:B------:R-:W-:Y:S02]  /*7de60*/  PRMT R0, R25, 0x7771, RZ ;  /* 0x0000777119007816 */ /* 0x000fe400000000ff */
[----:B------:R-:W-:Y:S01]  /*7de70*/  ISETP.LT.AND P4, PT, R19, UR11, !P2 ;  /* 0x0000000b13007c0c */ /* 0x000fe2000d781270 */
[----:B------:R-:W0:Y:S02]  /*7de80*/  LDCU UR11, c[0x0][0x398] ;  /* 0x00007300ff0b77ac */ /* 0x000e240008000800 */
[----:B---3--:R3:W-:Y:S01]  /*7de90*/  @P5 STG.E.U8 desc[UR28][R4.64], R0 ;  /* 0x0000000004005986 */ /* 0x0087e2000c10111c */
[----:B------:R-:W-:Y:S01]  /*7dea0*/  ISETP.LT.AND P5, PT, R13, UR12, !P2 ;  /* 0x0000000c0d007c0c */ /* 0x000fe2000d7a1270 */
[----:B------:R-:W0:Y:S02]  /*7deb0*/  LDCU UR12, c[0x0][0x398] ;  /* 0x00007300ff0c77ac */ /* 0x000e240008000800 */
[----:B----4-:R4:W-:Y:S01]  /*7dec0*/  @P6 STG.E.U8 desc[UR28][R16.64], R2 ;  /* 0x0000000210006986 */ /* 0x0109e2000c10111c */
[----:B0-----:R-:W-:Y:S01]  /*7ded0*/  ISETP.LT.AND P6, PT, R11, UR10, !P2 ;  /* 0x0000000a0b007c0c */ /* 0x001fe2000d7c1270 */
[----:B---3--:R-:W-:Y:S01]  /*7dee0*/  VIADD R0, R9, 0x26 ;  /* 0x0000002609007836 */ /* 0x008fe20000000000 */
[----:B------:R-:W-:Y:S01]  /*7def0*/  PRMT R3, R18, 0x7770, RZ ;  /* 0x0000777012037816 */ /* 0x000fe200000000ff */
[----:B------:R-:W0:Y:S01]  /*7df00*/  LDCU UR10, c[0x0][0x398] ;  /* 0x00007300ff0a77ac */ /* 0x000e220008000800 */
[----:B----4-:R-:W-:Y:S01]  /*7df10*/  PRMT R2, R25, 0x7773, RZ ;  /* 0x0000777319027816 */ /* 0x010fe200000000ff */
[----:B------:R-:W3:Y:S04]  /*7df20*/  LDL.LU.64 R16, [R1+0x5f8] ;  /* 0x0005f80001107983 */ /* 0x000ee80000300a00 */
[----:B------:R-:W4:Y:S04]  /*7df30*/  LDL.LU R25, [R1+0x118] ;  /* 0x0001180001197983 */ /* 0x000f280000300800 */
[----:B------:R-:W-:Y:S01]  /*7df40*/  STL [R1+0x23f8], R11 ;  /* 0x0023f80b01007387 */ /* 0x000fe20000100800 */
[----:B--2---:R-:W-:Y:S01]  /*7df50*/  ISETP.LT.AND P3, PT, R7, UR9, !P3 ;  /* 0x0000000907007c0c */ /* 0x004fe2000df61270 */
[----:B------:R-:W2:-:S12]  /*7df60*/  LDCU UR9, c[0x0][0x398] ;  /* 0x00007300ff0977ac */ /* 0x000e980008000800 */
[----:B------:R0:W-:Y:S01]  /*7df70*/  @P3 STG.E.U8 desc[UR28][R26.64], R2 ;  /* 0x000000021a003986 */ /* 0x0001e2000c10111c */
[----:B------:R-:W-:Y:S02]  /*7df80*/  ISETP.GE.AND P3, PT, R0, UR26, PT ;  /* 0x0000001a00007c0c */ /* 0x000fe4000bf66270 */
[C---:B------:R-:W-:Y:S01]  /*7df90*/  PRMT R0, R18.reuse, 0x7771, RZ ;  /* 0x0000777112007816 */ /* 0x040fe200000000ff */
[----:B------:R1:W-:Y:S04]  /*7dfa0*/  @P4 STG.E.U8 desc[UR28][R22.64], R3 ;  /* 0x0000000316004986 */ /* 0x0003e8000c10111c */
[----:B------:R2:W-:Y:S01]  /*7dfb0*/  @P5 STG.E.U8 desc[UR28][R20.64], R0 ;  /* 0x0000000014005986 */ /* 0x0005e2000c10111c */
[----:B0-----:R-:W-:-:S03]  /*7dfc0*/  PRMT R2, R18, 0x7772, RZ ;  /* 0x0000777212027816 */ /* 0x001fc600000000ff */
[----:B------:R-:W3:Y:S04]  /*7dfd0*/  LDL.LU.64 R26, [R1+0x620] ;  /* 0x00062000011a7983 */ /* 0x000ee80000300a00 */
[----:B-1----:R-:W3:Y:S04]  /*7dfe0*/  LDL.LU.64 R22, [R1+0x618] ;  /* 0x0006180001167983 */ /* 0x002ee80000300a00 */
[----:B------:R-:W3:Y:S01]  /*7dff0*/  LDL.LU.64 R10, [R1+0x688] ;  /* 0x00068800010a7983 */ /* 0x000ee20000300a00 */
[----:B--2---:R-:W-:-:S03]  /*7e000*/  ISETP.LT.AND P5, PT, R29, UR9, !P2 ;  /* 0x000000091d007c0c */ /* 0x004fc6000d7a1270 */
[----:B------:R0:W-:Y:S01]  /*7e010*/  @P6 STG.E.U8 desc[UR28][R14.64], R2 ;  /* 0x000000020e006986 */ /* 0x0001e2000c10111c */
[----:B------:R-:W-:-:S03]  /*7e020*/  ISETP.LT.AND P6, PT, R28, UR13, !P2 ;  /* 0x0000000d1c007c0c */ /* 0x000fc6000d7c1270 */
[----:B------:R1:W-:Y:S01]  /*7e030*/  STL.64 [R1+0x23e8], R28 ;  /* 0x0023e81c01007387 */ /* 0x0003e20000100a00 */
[----:B------:R-:W-:Y:S02]  /*7e040*/  ISETP.LT.AND P4, PT, R12, UR8, !P2 ;  /* 0x000000080c007c0c */ /* 0x000fe4000d781270 */
[----:B------:R-:W-:Y:S02]  /*7e050*/  PRMT R4, R18, 0x7773, RZ ;  /* 0x0000777312047816 */ /* 0x000fe400000000ff */
[----:B----4-:R-:W-:Y:S02]  /*7e060*/  PRMT R6, R25, 0x7771, RZ ;  /* 0x0000777119067816 */ /* 0x010fe400000000ff */
[C---:B------:R-:W-:Y:S02]  /*7e070*/  PRMT R3, R24.reuse, 0x7770, RZ ;  /* 0x0000777018037816 */ /* 0x040fe400000000ff */
[C---:B------:R-:W-:Y:S02]  /*7e080*/  PRMT R0, R24.reuse, 0x7772, RZ ;  /* 0x0000777218007816 */ /* 0x040fe400000000ff */
[----:B0-----:R-:W-:-:S02]  /*7e090*/  PRMT R2, R24, 0x7771, RZ ;  /* 0x0000777118027816 */ /* 0x001fc400000000ff */
[----:B------:R-:W-:Y:S01]  /*7e0a0*/  PRMT R5, R24, 0x7773, RZ ;  /* 0x0000777318057816 */ /* 0x000fe200000000ff */
[----:B-1----:R-:W2:Y:S04]  /*7e0b0*/  LDL.LU.64 R28, [R1+0x650] ;  /* 0x00065000011c7983 */ /* 0x002ea80000300a00 */
[----:B---3--:R-:W-:Y:S01]  /*7e0c0*/  @P4 STG.E.U8 desc[UR28][R16.64], R4 ;  /* 0x0000000410004986 */ /* 0x008fe2000c10111c */
[----:B------:R-:W-:Y:S02]  /*7e0d0*/  ISETP.LT.AND P4, PT, R8, UR11, !P2 ;  /* 0x0000000b08007c0c */ /* 0x000fe4000d781270 */
[----:B------:R-:W-:Y:S01]  /*7e0e0*/  ISETP.LT.AND P2, PT, R7, UR10, !P2 ;  /* 0x0000000a07007c0c */ /* 0x000fe2000d741270 */
[----:B------:R-:W0:Y:S01]  /*7e0f0*/  LDCU UR8, c[0x0][0x398] ;  /* 0x00007300ff0877ac */ /* 0x000e220008000800 */
[----:B------:R-:W1:Y:S01]  /*7e100*/  LDCU UR9, c[0x0][0x398] ;  /* 0x00007300ff0977ac */ /* 0x000e620008000800 */
[----:B------:R-:W3:Y:S01]  /*7e110*/  LDCU UR11, c[0x0][0x398] ;  /* 0x00007300ff0b77ac */ /* 0x000ee20008000800 */
[----:B------:R-:W4:Y:S01]  /*7e120*/  LDCU UR10, c[0x0][0x398] ;  /* 0x00007300ff0a77ac */ /* 0x000f220008000800 */
[----:B------:R-:W0:Y:S01]  /*7e130*/  LDCU UR13, c[0x0][0x398] ;  /* 0x00007300ff0d77ac */ /* 0x000e220008000800 */
[----:B--2---:R2:W-:Y:S04]  /*7e140*/  STL.64 [R1+0x23f0], R28 ;  /* 0x0023f01c01007387 */ /* 0x0045e80000100a00 */
[----:B--2---:R-:W2:Y:S01]  /*7e150*/  LDL.LU.64 R28, [R1+0x658] ;  /* 0x00065800011c7983 */ /* 0x004ea20000300a00 */
[----:B------:R-:W-:-:S03]  /*7e160*/  PRMT R4, R25, 0x7770, RZ ;  /* 0x0000777019047816 */ /* 0x000fc600000000ff */
[----:B------:R-:W3:Y:S04]  /*7e170*/  LDL.LU.64 R14, [R1+0x88] ;  /* 0x00008800010e7983 */ /* 0x000ee80000300a00 */
[----:B------:R-:W3:Y:S04]  /*7e180*/  LDL.LU.64 R16, [R1+0x680] ;  /* 0x0006800001107983 */ /* 0x000ee80000300a00 */
[----:B------:R-:W3:Y:S04]  /*7e190*/  LDL.LU.64 R20, [R1+0x678] ;  /* 0x0006780001147983 */ /* 0x000ee80000300a00 */
[----:B------:R0:W-:Y:S04]  /*7e1a0*/  @P6 STG.E.U8 desc[UR28][R26.64], R4 ;  /* 0x000000041a006986 */ /* 0x0001e8000c10111c */
[----:B------:R1:W-:Y:S04]  /*7e1b0*/  @P5 STG.E.U8 desc[UR28][R22.64], R6 ;  /* 0x0000000616005986 */ /* 0x0003e8000c10111c */
[----:B------:R-:W4:Y:S01]  /*7e1c0*/  LDL.LU R24, [R1+0x1fc] ;  /* 0x0001fc0001187983 */ /* 0x000f220000300800 */
[----:B0-----:R-:W-:-:S02]  /*7e1d0*/  PRMT R4, R25, 0x7772, RZ ;  /* 0x0000777219047816 */ /* 0x001fc400000000ff */
[----:B-1----:R-:W-:Y:S01]  /*7e1e0*/  PRMT R6, R25, 0x7773, RZ ;  /* 0x0000777319067816 */ /* 0x002fe200000000ff */
[----:B------:R-:W4:Y:S04]  /*7e1f0*/  LDL.LU.64 R26, [R1+0x6c0] ;  /* 0x0006c000011a7983 */ /* 0x000f280000300a00 */
[----:B------:R-:W4:Y:S04]  /*7e200*/  LDL.LU.64 R22, [R1+0x6b8] ;  /* 0x0006b80001167983 */ /* 0x000f280000300a00 */
[----:B------:R0:W-:Y:S04]  /*7e210*/  @P4 STG.E.U8 desc[UR28][R10.64], R4 ;  /* 0x000000040a004986 */ /* 0x0001e8000c10111c */
[----:B0-----:R-:W4:Y:S04]  /*7e220*/  LDL.LU R11, [R1+0x23f8] ;  /* 0x0023f800010b7983 */ /* 0x001f280000300800 */
[----:B--2---:R0:W-:Y:S04]  /*7e230*/  @P2 STG.E.U8 desc[UR28][R28.64], R6 ;  /* 0x000000061c002986 */ /* 0x0041e8000c10111c */
[----:B0-----:R-:W2:Y:S01]  /*7e240*/  LDL.LU.64 R28, [R1+0x23f0] ;  /* 0x0023f000011c7983 */ /* 0x001ea20000300a00 */
[----:B------:R-:W-:-:S02]  /*7e250*/  ISETP.LT.AND P5, PT, R19, UR12, !P3 ;  /* 0x0000000c13007c0c */ /* 0x000fc4000dfa1270 */
[----:B------:R-:W-:Y:S02]  /*7e260*/  ISETP.LT.AND P6, PT, R13, UR8, !P3 ;  /* 0x000000080d007c0c */ /* 0x000fe4000dfc1270 */
[----:B---3--:R-:W-:Y:S01]  /*7e270*/  ISETP.LT.AND P2, PT, R12, UR11, !P3 ;  /* 0x0000000b0c007c0c */ /* 0x008fe2000df41270 */
[----:B------:R-:W0:Y:S01]  /*7e280*/  LDCU UR12, c[0x0][0x398] ;  /* 0x00007300ff0c77ac */ /* 0x000e220008000800 */
[----:B------:R-:W1:Y:S01]  /*7e290*/  LDCU UR11, c[0x0][0x398] ;  /* 0x00007300ff0b77ac */ /* 0x000e620008000800 */
[----:B------:R-:W3:Y:S06]  /*7e2a0*/  LDCU UR8, c[0x0][0x39c] ;  /* 0x00007380ff0877ac */ /* 0x000eec0008000800 */
[----:B--2---:R2:W-:Y:S04]  /*7e2b0*/  @P5 STG.E.U8 desc[UR28][R28.64], R3 ;  /* 0x000000031c005986 */ /* 0x0045e8000c10111c */
[----:B--2---:R-:W2:Y:S01]  /*7e2c0*/  LDL.LU.64 R28, [R1+0x23e8] ;  /* 0x0023e800011c7983 */ /* 0x004ea20000300a00 */
[----:B----4-:R-:W-:-:S03]  /*7e2d0*/  ISETP.LT.AND P4, PT, R11, UR9, !P3 ;  /* 0x000000090b007c0c */ /* 0x010fc6000df81270 */
[----:B------:R4:W-:Y:S01]  /*7e2e0*/  @P6 STG.E.U8 desc[UR28][R14.64], R2 ;  /* 0x000000020e006986 */ /* 0x0009e2000c10111c */
[----:B------:R-:W0:Y:S03]  /*7e2f0*/  LDCU UR9, c[0x0][0x398] ;  /* 0x00007300ff0977ac */ /* 0x000e260008000800 */
[----:B----4-:R-:W4:Y:S04]  /*7e300*/  LDL.LU.64 R14, [R1+0x728] ;  /* 0x00072800010e7983 */ /* 0x010f280000300a00 */
[----:B------:R-:W3:Y:S04]  /*7e310*/  LDL.LU R25, [R1+0x21c] ;  /* 0x00021c0001197983 */ /* 0x000ee80000300800 */
[----:B------:R0:W-:Y:S04]  /*7e320*/  @P4 STG.E.U8 desc[UR28][R16.64], R0 ;  /* 0x0000000010004986 */ /* 0x0001e8000c10111c */
[----:B------:R1:W-:Y:S01]  /*7e330*/  @P2 STG.E.U8 desc[UR28][R20.64], R5 ;  /* 0x0000000514002986 */ /* 0x0003e2000c10111c */
[----:B------:R-:W-:-:S03]  /*7e340*/  VIADD R2, R9, 0x27 ;  /* 0x0000002709027836 */ /* 0x000fc60000000000 */
[----:B0-----:R-:W3:Y:S04]  /*7e350*/  LDL.LU.64 R16, [R1+0x720] ;  /* 0x0007200001107983 */ /* 0x001ee80000300a00 */
[----:B-1----:R-:W3:Y:S01]  /*7e360*/  LDL.LU.64 R4, [R1+0x730] ;  /* 0x0007300001047983 */ /* 0x002ee20000300a00 */
[----:B------:R-:W-:Y:S02]  /*7e370*/  ISETP.GE.AND P4, PT, R2, UR21, PT ;  /* 0x0000001502007c0c */ /* 0x000fe4000bf86270 */
[C---:B------:R-:W-:Y:S02]  /*7e380*/  PRMT R0, R24.reuse, 0x7770, RZ ;  /* 0x0000777018007816 */ /* 0x040fe400000000ff */
[----:B------:R-:W-:Y:S01]  /*7e390*/  PRMT R2, R24, 0x7771, RZ ;  /* 0x0000777118027816 */ /* 0x000fe200000000ff */
[----:B------:R-:W3:Y:S01]  /*7e3a0*/  LDL.LU.64 R20, [R1+0x7b0] ;  /* 0x0007b00001147983 */ /* 0x000ee20000300a00 */
[----:B--2---:R-:W-:-:S02]  /*7e3b0*/  ISETP.LT.AND P5, PT, R28, UR10, !P3 ;  /* 0x0000000a1c007c0c */ /* 0x004fc4000dfa1270 */
[----:B------:R-:W-:Y:S01]  /*7e3c0*/  ISETP.LT.AND P6, PT, R29, UR12, !P3 ;  /* 0x0000000c1d007c0c */ /* 0x000fe2000dfc1270 */
[----:B------:R-:W0:Y:S01]  /*7e3d0*/  LDCU UR10, c[0x0][0x398] ;  /* 0x00007300ff0a77ac */ /* 0x000e220008000800 */
[----:B------:R-:W1:Y:S09]  /*7e3e0*/  LDCU UR12, c[0x0][0x398] ;  /* 0x00007300ff0c77ac */ /* 0x000e720008000800 */
[----:B------:R-:W-:Y:S04]  /*7e3f0*/  @P5 STG.E.U8 desc[UR28][R26.64], R0 ;  /* 0x000000001a005986 */ /* 0x000fe8000c10111c */
[----:B------:R2:W-:Y:S04]  /*7e400*/  @P6 STG.E.U8 desc[UR28][R22.64], R2 ;  /* 0x0000000216006986 */ /* 0x0005e8000c10111c */
[----:B--2---:R-:W2:Y:S04]  /*7e410*/  LDL.LU.64 R22, [R1+0x7a8] ;  /* 0x0007a80001167983 */ /* 0x004ea80000300a00 */
[----:B------:R-:W2:Y:S01]  /*7e420*/  LDL.LU.64 R26, [R1+0x7a0] ;  /* 0x0007a000011a7983 */ /* 0x000ea20000300a00 */
[----:B------:R-:W-:Y:S01]  /*7e430*/  ISETP.LT.AND P2, PT, R8, UR9, !P3 ;  /* 0x0000000908007c0c */ /* 0x000fe2000df41270 */
[----:B------:R-:W1:Y:S01]  /*7e440*/  LDCU UR9, c[0x0][0x398] ;  /* 0x00007300ff0977ac */ /* 0x000e620008000800 */
[----:B------:R-:W-:-:S02]  /*7e450*/  ISETP.LT.AND P3, PT, R7, UR11, !P3 ;  /* 0x0000000b07007c0c */ /* 0x000fc4000df61270 */
[----:B0-----:R-:W-:Y:S01]  /*7e460*/  ISETP.LT.AND P6, PT, R19, UR10, !P4 ;  /* 0x0000000a13007c0c */ /* 0x001fe2000e7c1270 */
[----:B------:R-:W-:Y:S01]  /*7e470*/  VIADD R0, R9, 0x28 ;  /* 0x0000002809007836 */ /* 0x000fe20000000000 */
[----:B------:R-:W-:Y:S01]  /*7e480*/  PRMT R2, R24, 0x7772, RZ ;  /* 0x0000777218027816 */ /* 0x000fe200000000ff */
[----:B------:R0:W-:Y:S01]  /*7e490*/  STL [R1+0x23e4], R19 ;  /* 0x0023e41301007387 */ /* 0x0001e20000100800 */
[----:B------:R-:W0:Y:S01]  /*7e4a0*/  LDCU UR11, c[0x0][0x398] ;  /* 0x00007300ff0b77ac */ /* 0x000e220008000800 */
[----:B------:R-:W2:Y:S01]  /*7e4b0*/  LDCU UR10, c[0x0][0x398] ;  /* 0x00007300ff0a77ac */ /* 0x000ea20008000800 */
[----:B------:R-:W-:Y:S02]  /*7e4c0*/  ISETP.GE.AND P5, PT, R0, UR54, PT ;  /* 0x0000003600007c0c */ /* 0x000fe4000bfa6270 */
[----:B------:R-:W-:Y:S02]  /*7e4d0*/  PRMT R0, R24, 0x7773, RZ ;  /* 0x0000777318007816 */ /* 0x000fe400000000ff */
[----:B------:R-:W2:Y:S04]  /*7e4e0*/  LDL.LU R24, [R1+0x11c] ;  /* 0x00011c0001187983 */ /* 0x000ea80000300800 */
[----:B---3--:R3:W-:Y:S01]  /*7e4f0*/  @P2 STG.E.U8 desc[UR28][R4.64], R2 ;  /* 0x0000000204002986 */ /* 0x0087e2000c10111c */
[----:B-1----:R-:W-:-:S03]  /*7e500*/  ISETP.LT.AND P2, PT, R13, UR12, !P4 ;  /* 0x0000000c0d007c0c */ /* 0x002fc6000e741270 */
[----:B----4-:R1:W-:Y:S01]  /*7e510*/  @P3 STG.E.U8 desc[UR28][R14.64], R0 ;  /* 0x000000000e003986 */ /* 0x0103e2000c10111c */
[----:B------:R-:W4:Y:S03]  /*7e520*/  LDCU UR12, c[0x0][0x398] ;  /* 0x00007300ff0c77ac */ /* 0x000f260008000800 */
[----:B0-----:R-:W2:Y:S01]  /*7e530*/  LDL.LU.64 R18, [R1+0x828] ;  /* 0x0008280001127983 */ /* 0x001ea20000300a00 */
[----:B------:R-:W-:Y:S02]  /*7e540*/  ISETP.LT.AND P3, PT, R11, UR13, !P4 ;  /* 0x0000000d0b007c0c */ /* 0x000fe4000e761270 */
[C---:B------:R-:W-:Y:S01]  /*7e550*/  PRMT R3, R25.reuse, 0x7773, RZ ;  /* 0x0000777319037816 */ /* 0x040fe200000000ff */
[----:B------:R-:W0:Y:S01]  /*7e560*/  LDCU UR13, c[0x0][0x398] ;  /* 0x00007300ff0d77ac */ /* 0x000e220008000800 */
[C---:B---3--:R-:W-:Y:S02]  /*7e570*/  PRMT R2, R25.reuse, 0x7770, RZ ;  /* 0x0000777019027816 */ /* 0x048fe400000000ff */
[C---:B-1----:R-:W-:Y:S01]  /*7e580*/  PRMT R0, R25.reuse, 0x7772, RZ ;  /* 0x0000777219007816 */ /* 0x042fe200000000ff */
[----:B------:R-:W3:Y:S04]  /*7e590*/  LDL.LU.64 R14, [R1+0x818] ;  /* 0x00081800010e7983 */ /* 0x000ee80000300a00 */
[----:B------:R1:W-:Y:S01]  /*7e5a0*/  @P6 STG.E.U8 desc[UR28][R16.64], R2 ;  /* 0x0000000210006986 */ /* 0x0003e2000c10111c */
[----:B------:R-:W-:Y:S01]  /*7e5b0*/  ISETP.LT.AND P6, PT, R12, UR9, !P4 ;  /* 0x000000090c007c0c */ /* 0x000fe2000e7c1270 */
[----:B------:R-:W0:Y:S01]  /*7e5c0*/  LDCU UR9, c[0x0][0x398] ;  /* 0x00007300ff0977ac */ /* 0x000e220008000800 */
[----:B-1----:R-:W-:Y:S01]  /*7e5d0*/  PRMT R2, R25, 0x7771, RZ ;  /* 0x0000777119027816 */ /* 0x002fe200000000ff */
[----:B------:R-:W3:Y:S04]  /*7e5e0*/  LDL.LU.64 R16, [R1+0x7f8] ;  /* 0x0007f80001107983 */ /* 0x000ee80000300a00 */
[----:B------:R-:W3:Y:S04]  /*7e5f0*/  LDL.LU R25, [R1+0x230] ;  /* 0x0002300001197983 */ /* 0x000ee80000300800 */
[----:B------:R-:W-:Y:S01]  /*7e600*/  @P2 STG.E.U8 desc[UR28][R20.64], R2 ;  /* 0x0000000214002986 */ /* 0x000fe2000c10111c */
[----:B------:R-:W-:Y:S01]  /*7e610*/  ISETP.LT.AND P2, PT, R28, UR11, !P4 ;  /* 0x0000000b1c007c0c */ /* 0x000fe2000e741270 */
[----:B------:R-:W1:Y:S02]  /*7e620*/  LDCU UR11, c[0x0][0x398] ;  /* 0x00007300ff0b77ac */ /* 0x000e640008000800 */
[----:B--2---:R2:W-:Y:S04]  /*7e630*/  @P3 STG.E.U8 desc[UR28][R22.64], R0 ;  /* 0x0000000016003986 */ /* 0x0045e8000c10111c */
[----:B------:R0:W-:Y:S01]  /*7e640*/  @P6 STG.E.U8 desc[UR28][R26.64], R3 ;  /* 0x000000031a006986 */ /* 0x0001e2000c10111c */
[----:B------:R-:W-:-:S02]  /*7e650*/  ISETP.LT.AND P3, PT, R29, UR10, !P4 ;  /* 0x0000000a1d007c0c */ /* 0x000fc4000e761270 */
[----:B------:R-:W-:Y:S02]  /*7e660*/  ISETP.LT.AND P6, PT, R8, UR14, !P4 ;  /* 0x0000000e08007c0c */ /* 0x000fe4000e7c1270 */
[----:B----4-:R-:W-:Y:S01]  /*7e670*/  ISETP.LT.AND P4, PT, R7, UR12, !P4 ;  /* 0x0000000c07007c0c */ /* 0x010fe2000e781270 */
[----:B------:R-:W4:Y:S01]  /*7e680*/  LDCU UR10, c[0x0][0x398] ;  /* 0x00007300ff0a77ac */ /* 0x000f220008000800 */
[----:B------:R-:W1:Y:S01]  /*7e690*/  LDCU UR12, c[0x0][0x398] ;  /* 0x00007300ff0c77ac */ /* 0x000e620008000800 */
[----:B------:R-:W1:Y:S01]  /*7e6a0*/  LDCU UR14, c[0x0][0x398] ;  /* 0x00007300ff0e77ac */ /* 0x000e620008000800 */
[----:B--2---:R-:W2:Y:S04]  /*7e6b0*/  LDL.LU.64 R22, [R1+0x860] ;  /* 0x0008600001167983 */ /* 0x004ea80000300a00 */
[----:B0-----:R-:W2:Y:S04]  /*7e6c0*/  LDL.LU.64 R26, [R1+0x858] ;  /* 0x00085800011a7983 */ /* 0x001ea80000300a00 */
[----:B------:R-:W2:Y:S04]  /*7e6d0*/  LDL.LU.64 R20, [R1+0x8a8] ;  /* 0x0008a80001147983 */ /* 0x000ea80000300a00 */
[----:B------:R0:W-:Y:S04]  /*7e6e0*/  STL [R1+0x23e0], R7 ;  /* 0x0023e00701007387 */ /* 0x0001e80000100800 */
[----:B0-----:R-:W2:Y:S01]  /*7e6f0*/  LDL.LU.64 R6, [R1+0x820] ;  /* 0x0008200001067983 */ /* 0x001ea20000300a00 */
[----:B------:R-:W-:-:S05]  /*7e700*/  PRMT R3, R24, 0x7770, RZ ;  /* 0x0000777018037816 */ /* 0x000fca00000000ff */
[----:B------:R0:W-:Y:S04]  /*7e710*/  @P2 STG.E.U8 desc[UR28][R18.64], R3 ;  /* 0x0000000312002986 */ /* 0x0001e8000c10111c */
[----:B0-----:R-:W4:Y:S01]  /*7e720*/  LDL.LU R19, [R1+0x23e4] ;  /* 0x0023e40001137983 */ /* 0x001f220000300800 */
[C---:B------:R-:W-:Y:S02]  /*7e730*/  PRMT R2, R24.reuse, 0x7771, RZ ;  /* 0x0000777118027816 */ /* 0x040fe400000000ff */
[C---:B------:R-:W-:Y:S02]  /*7e740*/  PRMT R0, R24.reuse, 0x7772, RZ ;  /* 0x0000777218007816 */ /* 0x040fe400000000ff */
[----:B------:R-:W-:Y:S01]  /*7e750*/  PRMT R4, R24, 0x7773, RZ ;  /* 0x0000777318047816 */ /* 0x000fe200000000ff */
[----:B------:R-:W4:Y:S04]  /*7e760*/  LDL.LU R18, [R1+0x240] ;  /* 0x0002400001127983 */ /* 0x000f280000300800 */
[----:B--2---:R0:W-:Y:S04]  /*7e770*/  @P3 STG.E.U8 desc[UR28][R6.64], R2 ;  /* 0x0000000206003986 */ /* 0x0041e8000c10111c */
[----:B---3--:R-:W-:Y:S04]  /*7e780*/  @P6 STG.E.U8 desc[UR28][R14.64], R0 ;  /* 0x000000000e006986 */ /* 0x008fe8000c10111c */
[----:B------:R2:W-:Y:S04]  /*7e790*/  @P4 STG.E.U8 desc[UR28][R16.64], R4 ;  /* 0x0000000410004986 */ /* 0x0005e8000c10111c */
[----:B0-----:R-:W3:Y:S04]  /*7e7a0*/  LDL.LU.64 R6, [R1+0x8d0] ;  /* 0x0008d00001067983 */ /* 0x001ee80000300a00 */
[----:B--2---:R-:W2:Y:S01]  /*7e7b0*/  LDL.LU.64 R4, [R1+0x8b0] ;  /* 0x0008b00001047983 */ /* 0x004ea20000300a00 */
[----:B------:R-:W-:-:S02]  /*7e7c0*/  ISETP.LT.AND P2, PT, R13, UR13, !P5 ;  /* 0x0000000d0d007c0c */ /* 0x000fc4000ef41270 */
[----:B----4-:R-:W-:Y:S02]  /*7e7d0*/  ISETP.LT.AND P3, PT, R19, UR9, !P5 ;  /* 0x0000000913007c0c */ /* 0x010fe4000ef61270 */
[----:B-1----:R-:W-:Y:S02]  /*7e7e0*/  ISETP.LT.AND P6, PT, R11, UR11, !P5 ;  /* 0x0000000b0b007c0c */ /* 0x002fe4000efc1270 */
[C---:B------:R-:W-:Y:S02]  /*7e7f0*/  PRMT R0, R25.reuse, 0x7770, RZ ;  /* 0x0000777019007816 */ /* 0x040fe400000000ff */
[----:B------:R-:W-:Y:S02]  /*7e800*/  ISETP.LT.AND P4, PT, R12, UR10, !P5 ;  /* 0x0000000a0c007c0c */ /* 0x000fe4000ef81270 */
[----:B------:R-:W-:Y:S01]  /*7e810*/  PRMT R2, R25, 0x7771, RZ ;  /* 0x0000777119027816 */ /* 0x000fe200000000ff */
[----:B------:R-:W4:Y:S01]  /*7e820*/  LDL.LU.64 R14, [R1+0x920] ;  /* 0x00092000010e7983 */ /* 0x000f220000300a00 */
[----:B------:R-:W0:Y:S01]  /*7e830*/  LDCU UR9, c[0x0][0x398] ;  /* 0x00007300ff0977ac */ /* 0x000e220008000800 */
[----:B------:R-:W1:Y:S01]  /*7e840*/  LDCU UR13, c[0x0][0x398] ;  /* 0x00007300ff0d77ac */ /* 0x000e620008000800 */
[----:B------:R-:W0:Y:S01]  /*7e850*/  LDCU UR10, c[0x0][0x398] ;  /* 0x00007300ff0a77ac */ /* 0x000e220008000800 */
[----:B------:R-:W0:Y:S01]  /*7e860*/  LDCU UR11, c[0x0][0x398] ;  /* 0x00007300ff0b77ac */ /* 0x000e220008000800 */
[----:B------:R1:W-:Y:S01]  /*7e870*/  @P3 STG.E.U8 desc[UR28][R22.64], R0 ;  /* 0x0000000016003986 */ /* 0x0003e2000c10111c */
[----:B------:R-:W-:-:S03]  /*7e880*/  ISETP.LT.AND P3, PT, R28, UR12, !P5 ;  /* 0x0000000c1c007c0c */ /* 0x000fc6000ef61270 */
[----:B------:R0:W-:Y:S01]  /*7e890*/  @P2 STG.E.U8 desc[UR28][R26.64], R2 ;  /* 0x000000021a002986 */ /* 0x0001e2000c10111c */
[----:B------:R-:W2:Y:S01]  /*7e8a0*/  LDCU UR12, c[0x0][0x398] ;  /* 0x00007300ff0c77ac */ /* 0x000ea20008000800 */
[C---:B-1----:R-:W-:Y:S02]  /*7e8b0*/  PRMT R0, R25.reuse, 0x7772, RZ ;  /* 0x0000777219007816 */ /* 0x042fe400000000ff */
[----:B------:R-:W4:Y:S01]  /*7e8c0*/  LDL.LU.64 R22, [R1+0x918] ;  /* 0x0009180001167983 */ /* 0x000f220000300a00 */
[----:B0-----:R-:W-:-:S03]  /*7e8d0*/  PRMT R2, R25, 0x7773, RZ ;  /* 0x0000777319027816 */ /* 0x001fc600000000ff */
[----:B------:R-:W4:Y:S04]  /*7e8e0*/  LDL.LU R24, [R1+0x250] ;  /* 0x0002500001187983 */ /* 0x000f280000300800 */
[----:B------:R-:W4:Y:S04]  /*7e8f0*/  LDL.LU.64 R16, [R1+0x958] ;  /* 0x0009580001107983 */ /* 0x000f280000300a00 */
[----:B------:R-:W4:Y:S04]  /*7e900*/  LDL.LU.64 R26, [R1+0x950] ;  /* 0x00095000011a7983 */ /* 0x000f280000300a00 */
[----:B--2---:R0:W-:Y:S04]  /*7e910*/  @P6 STG.E.U8 desc[UR28][R4.64], R0 ;  /* 0x0000000004006986 */ /* 0x0041e8000c10111c */
[----:B------:R1:W-:Y:S04]  /*7e920*/  @P4 STG.E.U8 desc[UR28][R20.64], R2 ;  /* 0x0000000214004986 */ /* 0x0003e8000c10111c */
[----:B0-----:R-:W2:Y:S01]  /*7e930*/  LDL.LU.64 R4, [R1+0x9a8] ;  /* 0x0009a80001047983 */ /* 0x001ea20000300a00 */
[----:B-1----:R-:W-:-:S03]  /*7e940*/  PRMT R2, R18, 0x7770, RZ ;  /* 0x0000777012027816 */ /* 0x002fc600000000ff */
[----:B------:R-:W2:Y:S04]  /*7e950*/  LDL.LU.64 R20, [R1+0x9a0] ;  /* 0x0009a00001147983 */ /* 0x000ea80000300a00 */
[----:B---3--:R0:W-:Y:S04]  /*7e960*/  @P3 STG.E.U8 desc[UR28][R6.64], R2 ;  /* 0x0000000206003986 */ /* 0x0081e8000c10111c */
[----:B0-----:R-:W3:Y:S01]  /*7e970*/  LDL.LU R7, [R1+0x23e0] ;  /* 0x0023e00001077983 */ /* 0x001ee20000300800 */
[----:B------:R-:W-:Y:S02]  /*7e980*/  ISETP.LT.AND P4, PT, R29, UR9, !P5 ;  /* 0x000000091d007c0c */ /* 0x000fe4000ef81270 */
[----:B------:R-:W-:Y:S01]  /*7e990*/  ISETP.LT.AND P6, PT, R8, UR13, !P5 ;  /* 0x0000000d08007c0c */ /* 0x000fe2000efc1270 */
[----:B------:R-:W-:Y:S01]  /*7e9a0*/  VIADD R0, R9, 0x29 ;  /* 0x0000002909007836 */ /* 0x000fe20000000000 */
[----:B------:R-:W-:Y:S01]  /*7e9b0*/  PRMT R2, R18, 0x7772, RZ ;  /* 0x0000777212027816 */ /* 0x000fe200000000ff */
[----:B------:R-:W2:Y:S01]  /*7e9c0*/  LDL.LU R25, [R1+0x260] ;  /* 0x0002600001197983 */ /* 0x000ea20000300800 */
[----:B------:R-:W0:Y:S01]  /*7e9d0*/  LDCU UR9, c[0x0][0x398] ;  /* 0x00007300ff0977ac */ /* 0x000e220008000800 */
[----:B------:R-:W1:Y:S01]  /*7e9e0*/  LDCU UR13, c[0x0][0x398] ;  /* 0x00007300ff0d77ac */ /* 0x000e620008000800 */
[----:B------:R-:W-:-:S02]  /*7e9f0*/  ISETP.GE.AND P2, PT, R0, UR23, PT ;  /* 0x0000001700007c0c */ /* 0x000fc4000bf46270 */
[----:B------:R-:W-:Y:S02]  /*7ea00*/  PRMT R0, R18, 0x7771, RZ ;  /* 0x0000777112007816 */ /* 0x000fe400000000ff */
[----:B------:R-:W-:Y:S01]  /*7ea10*/  ISETP.LT.AND P3, PT, R19, UR11, !P2 ;  /* 0x0000000b13007c0c */ /* 0x000fe2000d761270 */
[----:B------:R-:W0:Y:S02]  /*7ea20*/  LDCU UR11, c[0x0][0x398] ;  /* 0x00007300ff0b77ac */ /* 0x000e240008000800 */
[----:B----4-:R4:W-:Y:S04]  /*7ea30*/  @P4 STG.E.U8 desc[UR28][R14.64], R0 ;  /* 0x000000000e004986 */ /* 0x0109e8000c10111c */
[----:B------:R0:W-:Y:S01]  /*7ea40*/  @P6 STG.E.U8 desc[UR28][R22.64], R2 ;  /* 0x0000000216006986 */ /* 0x0001e2000c10111c */
[----:B------:R-:W-:-:S02]  /*7ea50*/  ISETP.LT.AND P6, PT, R13, UR12, !P2 ;  /* 0x0000000c0d007c0c */ /* 0x000fc4000d7c1270 */
[----:B----4-:R-:W-:Y:S02]  /*7ea60*/  PRMT R0, R18, 0x7773, RZ ;  /* 0x0000777312007816 */ /* 0x010fe400000000ff */
[C---:B0-----:R-:W-:Y:S01]  /*7ea70*/  PRMT R2, R24.reuse, 0x7770, RZ ;  /* 0x0000777018027816 */ /* 0x041fe200000000ff */
[----:B------:R-:W4:Y:S04]  /*7ea80*/  LDL.LU.64 R14, [R1+0x9d8] ;  /* 0x0009d800010e7983 */ /* 0x000f280000300a00 */
[----:B------:R-:W2:Y:S01]  /*7ea90*/  LDL.LU.64 R22, [R1+0x23d8] ;  /* 0x0023d80001167983 */ /* 0x000ea20000300a00 */
[----:B---3--:R-:W-:Y:S01]  /*7eaa0*/  ISETP.LT.AND P5, PT, R7, UR10, !P5 ;  /* 0x0000000a07007c0c */ /* 0x008fe2000efa1270 */
[----:B------:R-:W0:Y:S01]  /*7eab0*/  LDCU UR10, c[0x0][0x398] ;  /* 0x00007300ff0a77ac */ /* 0x000e220008000800 */
[----:B------:R-:W-:Y:S01]  /*7eac0*/  ISETP.LT.AND P4, PT, R11, UR14, !P2 ;  /* 0x0000000e0b007c0c */ /* 0x000fe2000d781270 */
[----:B------:R-:W3:Y:S01]  /*7ead0*/  LDCU UR12, c[0x0][0x398] ;  /* 0x00007300ff0c77ac */ /* 0x000ee20008000800 */
[----:B------:R-:W0:Y:S09]  /*7eae0*/  LDCU UR14, c[0x0][0x398] ;  /* 0x00007300ff0e77ac */ /* 0x000e320008000800 */
[----:B------:R0:W-:Y:S04]  /*7eaf0*/  @P5 STG.E.U8 desc[UR28][R16.64], R0 ;  /* 0x0000000010005986 */ /* 0x0001e8000c10111c */
[----:B------:R1:W-:Y:S01]  /*7eb00*/  @P3 STG.E.U8 desc[UR28][R26.64], R2 ;  /* 0x000000021a003986 */ /* 0x0003e2000c10111c */
[----:B0-----:R-:W-:-:S03]  /*7eb10*/  PRMT R0, R24, 0x7771, RZ ;  /* 0x0000777118007816 */ /* 0x001fc600000000ff */
[----:B-1----:R-:W4:Y:S04]  /*7eb20*/  LDL.LU.64 R26, [R1+0x9f0] ;  /* 0x0009f000011a7983 */ /* 0x002f280000300a00 */
[----:B------:R-:W4:Y:S04]  /*7eb30*/  LDL.LU.64 R18, [R1+0x9e8] ;  /* 0x0009e80001127983 */ /* 0x000f280000300a00 */
[----:B------:R-:W4:Y:S04]  /*7eb40*/  LDL.LU R16, [R1+0x234] ;  /* 0x0002340001107983 */ /* 0x000f280000300800 */
[----:B--2---:R0:W-:Y:S04]  /*7eb50*/  @P6 STG.E.U8 desc[UR28][R4.64], R0 ;  /* 0x0000000004006986 */ /* 0x0041e8000c10111c */
[----:B0-----:R-:W2:Y:S01]  /*7eb60*/  LDL.LU.64 R4, [R1+0xa08] ;  /* 0x000a080001047983 */ /* 0x001ea20000300a00 */
[----:B------:R-:W-:-:S02]  /*7eb70*/  ISETP.LT.AND P3, PT, R12, UR9, !P2 ;  /* 0x000000090c007c0c */ /* 0x000fc4000d761270 */
[----:B------:R-:W-:Y:S02]  /*7eb80*/  ISETP.LT.AND P5, PT, R28, UR13, !P2 ;  /* 0x0000000d1c007c0c */ /* 0x000fe4000d7a1270 */
[----:B------:R-:W-:Y:S02]  /*7eb90*/  PRMT R2, R24, 0x7772, RZ ;  /* 0x0000777218027816 */ /* 0x000fe400000000ff */
[----:B------:R-:W-:Y:S01]  /*7eba0*/  PRMT R3, R25, 0x7770, RZ ;  /* 0x0000777019037816 */ /* 0x000fe200000000ff */
[----:B------:R-:W-:Y:S01]  /*7ebb0*/  VIADD R0, R9, 0x2a ;  /* 0x0000002a09007836 */ /* 0x000fe20000000000 */
[----:B------:R-:W-:Y:S01]  /*7ebc0*/  ISETP.LT.AND P6, PT, R8, UR11, !P2 ;  /* 0x0000000b08007c0c */ /* 0x000fe2000d7c1270 */
[----:B------:R-:W0:Y:S01]  /*7ebd0*/  LDCU UR9, c[0x0][0x398] ;  /* 0x00007300ff0977ac */ /* 0x000e220008000800 */
[----:B------:R-:W-:Y:S01]  /*7ebe0*/  @P4 STG.E.U8 desc[UR28][R20.64], R2 ;  /* 0x0000000214004986 */ /* 0x000fe2000c10111c */
[----:B------:R-:W-:Y:S02]  /*7ebf0*/  ISETP.LT.AND P4, PT, R29, UR10, !P2 ;  /* 0x0000000a1d007c0c */ /* 0x000fe4000d781270 */
[----:B---3--:R-:W-:Y:S01]  /*7ec00*/  ISETP.LT.AND P2, PT, R7, UR12, !P2 ;  /* 0x0000000c07007c0c */ /* 0x008fe2000d741270 */
[----:B------:R-:W1:Y:S01]  /*7ec10*/  LDCU UR13, c[0x0][0x398] ;  /* 0x00007300ff0d77ac */ /* 0x000e620008000800 */
[----:B------:R-:W3:Y:S01]  /*7ec20*/  LDCU UR10, c[0x0][0x398] ;  /* 0x00007300ff0a77ac */ /* 0x000ee20008000800 */
[----:B------:R-:W0:Y:S01]  /*7ec30*/  LDCU UR11, c[0x0][0x398] ;  /* 0x00007300ff0b77ac */ /* 0x000e220008000800 */
[----:B------:R-:W0:Y:S01]  /*7ec40*/  LDCU UR12, c[0x0][0x398] ;  /* 0x00007300ff0c77ac */ /* 0x000e220008000800 */
[----:B--2---:R2:W-:Y:S04]  /*7ec50*/  STL.64 [R1+0x23d0], R4 ;  /* 0x0023d00401007387 */ /* 0x0045e80000100a00 */
[----:B--2---:R-:W2:Y:S01]  /*7ec60*/  LDL.LU.64 R4, [R1+0xa10] ;  /* 0x000a100001047983 */ /* 0x004ea20000300a00 */
[----:B------:R-:W-:-:S03]  /*7ec70*/  PRMT R2, R24, 0x7773, RZ ;  /* 0x0000777318027816 */ /* 0x000fc600000000ff */
[----:B------:R-:W3:Y:S04]  /*7ec80*/  LDL.LU.64 R20, [R1+0xa30] ;  /* 0x000a300001147983 */ /* 0x000ee80000300a00 */
[----:B----4-:R4:W-:Y:S04]  /*7ec90*/  @P3 STG.E.U8 desc[UR28][R14.64], R2 ;  /* 0x000000020e003986 */ /* 0x0109e8000c10111c */
[----:B------:R0:W-:Y:S01]  /*7eca0*/  @P5 STG.E.U8 desc[UR28][R22.64], R3 ;  /* 0x0000000316005986 */ /* 0x0001e2000c10111c */
[----:B------:R-:W-:Y:S02]  /*7ecb0*/  ISETP.GE.AND P3, PT, R0, UR56, PT ;  /* 0x0000003800007c0c */ /* 0x000fe4000bf66270 */
[C---:B------:R-:W-:Y:S01]  /*7ecc0*/  PRMT R0, R25.reuse, 0x7771, RZ ;  /* 0x0000777119007816 */ /* 0x040fe200000000ff */
[----:B----4-:R-:W4:Y:S04]  /*7ecd0*/  LDL.LU.64 R14, [R1+0xa28] ;  /* 0x000a2800010e7983 */ /* 0x010f280000300a00 */
[----:B0-----:R-:W3:Y:S01]  /*7ece0*/  LDL.LU R23, [R1+0x1004] ;  /* 0x0010040001177983 */ /* 0x001ee20000300800 */
[----:B------:R-:W-:-:S03]  /*7ecf0*/  PRMT R2, R25, 0x7772, RZ ;  /* 0x0000777219027816 */ /* 0x000fc600000000ff */
[----:B------:R0:W-:Y:S04]  /*7ed00*/  @P4 STG.E.U8 desc[UR28][R26.64], R0 ;  /* 0x000000001a004986 */ /* 0x0001e8000c10111c */
[----:B------:R1:W-:Y:S01]  /*7ed10*/  @P6 STG.E.U8 desc[UR28][R18.64], R2 ;  /* 0x0000000212006986 */ /* 0x0003e2000c10111c */
[----:B0-----:R-:W-:-:S03]  /*7ed20*/  PRMT R0, R25, 0x7773, RZ ;  /* 0x0000777319007816 */ /* 0x001fc600000000ff */
[----:B------:R-:W4:Y:S04]  /*7ed30*/  LDL.LU.64 R26, [R1+0xb10] ;  /* 0x000b1000011a7983 */ /* 0x000f280000300a00 */
[----:B------:R-:W4:Y:S04]  /*7ed40*/  LDL.LU R10, [R1+0x244] ;  /* 0x00024400010a7983 */ /* 0x000f280000300800 */
[----:B------:R-:W4:Y:S04]  /*7ed50*/  LDL.LU.64 R24, [R1+0xb20] ;  /* 0x000b200001187983 */ /* 0x000f280000300a00 */
[----:B-1----:R-:W4:Y:S04]  /*7ed60*/  LDL.LU.64 R18, [R1+0xb18] ;  /* 0x000b180001127983 */ /* 0x002f280000300a00 */
[----:B--2---:R0:W-:Y:S04]  /*7ed70*/  @P2 STG.E.U8 desc[UR28][R4.64], R0 ;  /* 0x0000000004002986 */ /* 0x0041e8000c10111c */
[----:B0-----:R-:W2:Y:S01]  /*7ed80*/  LDL.LU.64 R4, [R1+0x23d0] ;  /* 0x0023d00001047983 */ /* 0x001ea20000300a00 */
[----:B------:R-:W-:-:S02]  /*7ed90*/  ISETP.LT.AND P6, PT, R13, UR9, !P3 ;  /* 0x000000090d007c0c */ /* 0x000fc4000dfc1270 */
[----:B---3--:R-:W-:Y:S02]  /*7eda0*/  ISETP.LT.AND P5, PT, R23, UR14, !P3 ;  /* 0x0000000e17007c0c */ /* 0x008fe4000dfa1270 */
[----:B------:R-:W-:Y:S02]  /*7edb0*/  ISETP.LT.AND P4, PT, R11, UR13, !P3 ;  /* 0x0000000d0b007c0c */ /* 0x000fe4000df81270 */
[C---:B------:R-:W-:Y:S02]  /*7edc0*/  PRMT R2, R16.reuse, 0x7770, RZ ;  /* 0x0000777010027816 */ /* 0x040fe400000000ff */
[----:B------:R-:W-:Y:S01]  /*7edd0*/  PRMT R0, R16, 0x7771, RZ ;  /* 0x0000777110007816 */ /* 0x000fe200000000ff */
[----:B------:R-:W0:Y:S01]  /*7ede0*/  LDCU UR9, c[0x0][0x398] ;  /* 0x00007300ff0977ac */ /* 0x000e220008000800 */
[----:B------:R-:W1:Y:S01]  /*7edf0*/  LDCU UR13, c[0x0][0x398] ;  /* 0x00007300ff0d77ac */ /* 0x000e620008000800 */
[----:B------:R-:W3:Y:S04]  /*7ee00*/  LDCU UR14, c[0x0][0x398] ;  /* 0x00007300ff0e77ac */ /* 0x000ee80008000800 */
[----:B--2---:R2:W-:Y:S01]  /*7ee10*/  @P5 STG.E.U8 desc[UR28][R4.64], R2 ;  /* 0x0000000204005986 */ /* 0x0045e2000c10111c */
[----:B------:R-:W-:-:S03]  /*7ee20*/  ISETP.LT.AND P5, PT, R12, UR10, !P3 ;  /* 0x0000000a0c007c0c */ /* 0x000fc6000dfa1270 */
[----:B------:R0:W-:Y:S01]  /*7ee30*/  @P6 STG.E.U8 desc[UR28][R20.64], R0 ;  /* 0x0000000014006986 */ /* 0x0001e2000c10111c */
[----:B------:R-:W1:Y:S01]  /*7ee40*/  LDCU UR10, c[0x0][0x398] ;  /* 0x00007300ff0a77ac */ /* 0x000e620008000800 */
[----:B------:R-:W-:Y:S01]  /*7ee50*/  ISETP.LT.AND P6, PT, R29, UR12, !P3 ;  /* 0x0000000c1d007c0c */ /* 0x000fe2000dfc1270 */
[----:B------:R-:W1:Y:S01]  /*7ee60*/  LDCU UR12, c[0x0][0x398] ;  /* 0x00007300ff0c77ac */ /* 0x000e620008000800 */
[----:B--2---:R-:W-:Y:S01]  /*7ee70*/  PRMT R2, R16, 0x7772, RZ ;  /* 0x0000777210027816 */ /* 0x004fe200000000ff */
[----:B------:R-:W2:Y:S01]  /*7ee80*/  LDL.LU.64 R4, [R1+0xb30] ;  /* 0x000b300001047983 */ /* 0x000ea20000300a00 */
[----:B0-----:R-:W-:-:S03]  /*7ee90*/  VIADD R0, R9, 0x2b ;  /* 0x0000002b09007836 */ /* 0x001fc60000000000 */
[----:B------:R-:W2:Y:S04]  /*7eea0*/  LDL.LU.64 R20, [R1+0xb28] ;  /* 0x000b280001147983 */ /* 0x000ea80000300a00 */
[----:B------:R-:W2:Y:S04]  /*7eeb0*/  LDL.LU R17, [R1+0x254] ;  /* 0x0002540001117983 */ /* 0x000ea80000300800 */
[----:B----4-:R0:W-:Y:S01]  /*7eec0*/  @P4 STG.E.U8 desc[UR28][R14.64], R2 ;  /* 0x000000020e004986 */ /* 0x0101e2000c10111c */
[----:B------:R-:W-:Y:S02]  /*7eed0*/  ISETP.LT.AND P4, PT, R28, UR11, !P3 ;  /* 0x0000000b1c007c0c */ /* 0x000fe4000df81270 */
[----:B------:R-:W-:-:S02]  /*7eee0*/  ISETP.GE.AND P2, PT, R0, UR25, PT ;  /* 0x0000001900007c0c */ /* 0x000fc4000bf46270 */
[----:B------:R-:W-:Y:S01]  /*7eef0*/  PRMT R0, R10, 0x7770, RZ ;  /* 0x000077700a007816 */ /* 0x000fe200000000ff */
[----:B------:R-:W4:Y:S01]  /*7ef00*/  LDCU UR11, c[0x0][0x398] ;  /* 0x00007300ff0b77ac */ /* 0x000f220008000800 */
[----:B0-----:R-:W-:Y:S01]  /*7ef10*/  PRMT R2, R16, 0x7773, RZ ;  /* 0x0000777310027816 */ /* 0x001fe200000000ff */
[----:B------:R-:W2:Y:S04]  /*7ef20*/  LDL.LU.64 R14, [R1+0xb40] ;  /* 0x000b4000010e7983 */ /* 0x000ea80000300a00 */
[----:B------:R0:W-:Y:S04]  /*7ef30*/  @P5 STG.E.U8 desc[UR28][R26.64], R2 ;  /* 0x000000021a005986 */ /* 0x0001e8000c10111c */
[----:B------:R1:W-:Y:S01]  /*7ef40*/  @P4 STG.E.U8 desc[UR28][R24.64], R0 ;  /* 0x0000000018004986 */ /* 0x0003e2000c10111c */
[----:B0-----:R-:W-:-:S03]  /*7ef50*/  PRMT R2, R10, 0x7771, RZ ;  /* 0x000077710a027816 */ /* 0x001fc600000000ff */
[----:B------:R-:W2:Y:S04]  /*7ef60*/  LDL.LU.64 R26, [R1+0xb38] ;  /* 0x000b3800011a7983 */ /* 0x000ea80000300a00 */
[----:B-1----:R-:W2:Y:S04]  /*7ef70*/  LDL.LU.64 R24, [R1+0x23c8] ;  /* 0x0023c80001187983 */ /* 0x002ea80000300a00 */
[----:B------:R0:W-:Y:S01]  /*7ef80*/  @P6 STG.E.U8 desc[UR28][R18.64], R2 ;  /* 0x0000000212006986 */ /* 0x0001e2000c10111c */
[----:B------:R-:W-:Y:S02]  /*7ef90*/  ISETP.LT.AND P6, PT, R23, UR10, !P2 ;  /* 0x0000000a17007c0c */ /* 0x000fe4000d7c1270 */
[----:B------:R-:W-:Y:S01]  /*7efa0*/  ISETP.LT.AND P5, PT, R8, UR9, !P3 ;  /* 0x0000000908007c0c */ /* 0x000fe2000dfa1270 */
[----:B0-----:R-:W2:Y:S04]  /*7efb0*/  LDL.LU.64 R18, [R1+0xb48] ;  /* 0x000b480001127983 */ /* 0x001ea80000300a00 */
[----:B------:R-:W2:Y:S04]  /*7efc0*/  LDL.LU R16, [R1+0x264] ;  /* 0x0002640001107983 */ /* 0x000ea80000300800 */
[----:B------:R0:W-:Y:S01]  /*7efd0*/  STL [R1+0x23b8], R23 ;  /* 0x0023b81701007387 */ /* 0x0001e20000100800 */
[----:B------:R-:W1:Y:S01]  /*7efe0*/  LDCU UR9, c[0x0][0x398] ;  /* 0x00007300ff0977ac */ /* 0x000e620008000800 */
[----:B------:R-:W-:-:S02]  /*7eff0*/  PRMT R0, R10, 0x7772, RZ ;  /* 0x000077720a007816 */ /* 0x000fc400000000ff */
[----:B---3--:R-:W-:Y:S02]  /*7f000*/  ISETP.LT.AND P4, PT, R13, UR14, !P2 ;  /* 0x0000000e0d007c0c */ /* 0x008fe4000d781270 */
[----:B------:R-:W-:Y:S02]  /*7f010*/  ISETP.LT.AND P3, PT, R7, UR13, !P3 ;  /* 0x0000000d07007c0c */ /* 0x000fe4000df61270 */
[----:B------:R-:W-:Y:S01]  /*7f020*/  PRMT R2, R10, 0x7773, RZ ;  /* 0x000077730a027816 */ /* 0x000fe200000000ff */
[----:B------:R-:W3:Y:S01]  /*7f030*/  LDCU UR10, c[0x0][0x398] ;  /* 0x00007300ff0a77ac */ /* 0x000ee20008000800 */
[----:B------:R-:W1:Y:S01]  /*7f040*/  LDCU UR13, c[0x0][0x398] ;  /* 0x00007300ff0d77ac */ /* 0x000e620008000800 */
[----:B------:R-:W1:Y:S01]  /*7f050*/  LDCU UR14, c[0x0][0x398] ;  /* 0x00007300ff0e77ac */ /* 0x000e620008000800 */
[----:B0-----:R-:W2:Y:S04]  /*7f060*/  LDL.LU.64 R22, [R1+0xb50] ;  /* 0x000b500001167983 */ /* 0x001ea80000300a00 */
[----:B--2---:R0:W-:Y:S04]  /*7f070*/  STL.64 [R1+0x23c0], R22 ;  /* 0x0023c01601007387 */ /* 0x0041e80000100a00 */
[----:B0-----:R-:W2:Y:S04]  /*7f080*/  LDL.LU.64 R22, [R1+0xb58] ;  /* 0x000b580001167983 */ /* 0x001ea80000300a00 */
[----:B------:R0:W-:Y:S04]  /*7f090*/  @P5 STG.E.U8 desc[UR28][R4.64], R0 ;  /* 0x0000000004005986 */ /* 0x0001e8000c10111c */
[----:B------:R1:W-:Y:S01]  /*7f0a0*/  @P3 STG.E.U8 desc[UR28][R20.64], R2 ;  /* 0x0000000214003986 */ /* 0x0003e2000c10111c */
[----:B----4-:R-:W-:-:S02]  /*7f0b0*/  ISETP.LT.AND P3, PT, R11, UR11, !P2 ;  /* 0x0000000b0b007c0c */ /* 0x010fc4000d761270 */
[----:B------:R-:W-:Y:S02]  /*7f0c0*/  ISETP.LT.AND P5, PT, R12, UR12, !P2 ;  /* 0x0000000c0c007c0c */ /* 0x000fe4000d7a1270 */
[C---:B------:R-:W-:Y:S01]  /*7f0d0*/  PRMT R3, R17.reuse, 0x7773, RZ ;  /* 0x0000777311037816 */ /* 0x040fe200000000ff */
[----:B------:R-:W4:Y:S01]  /*7f0e0*/  LDCU UR11, c[0x0][0x398] ;  /* 0x00007300ff0b77ac */ /* 0x000f220008000800 */
[----:B------:R-:W2:Y:S01]  /*7f0f0*/  LDCU UR12, c[0x0][0x398] ;  /* 0x00007300ff0c77ac */ /* 0x000ea20008000800 */
[C---:B0-----:R-:W-:Y:S02]  /*7f100*/  PRMT R0, R17.reuse, 0x7770, RZ ;  /* 0x0000777011007816 */ /* 0x041fe400000000ff */
[----:B-1----:R-:W-:Y:S01]  /*7f110*/  PRMT R2, R17, 0x7771, RZ ;  /* 0x0000777111027816 */ /* 0x002fe200000000ff */
[----:B------:R-:W4:Y:S04]  /*7f120*/  LDL.LU.64 R20, [R1+0xb68] ;  /* 0x000b680001147983 */ /* 0x000f280000300a00 */
[----:B------:R0:W-:Y:S04]  /*7f130*/  @P6 STG.E.U8 desc[UR28][R14.64], R0 ;  /* 0x000000000e006986 */ /* 0x0001e8000c10111c */
[----:B------:R1:W-:Y:S01]  /*7f140*/  @P4 STG.E.U8 desc[UR28][R26.64], R2 ;  /* 0x000000021a004986 */ /* 0x0003e2000c10111c */
[----:B------:R-:W-:Y:S01]  /*7f150*/  ISETP.LT.AND P4, PT, R28, UR9, !P2 ;  /* 0x000000091c007c0c */ /* 0x000fe2000d781270 */
[----:B0-----:R-:W-:Y:S01]  /*7f160*/  VIADD R0, R9, 0x2c ;  /* 0x0000002c09007836 */ /* 0x001fe20000000000 */
[----:B-1----:R-:W-:Y:S01]  /*7f170*/  PRMT R2, R17, 0x7772, RZ ;  /* 0x0000777211027816 */ /* 0x002fe200000000ff */
[----:B------:R-:W4:Y:S04]  /*7f180*/  LDL.LU.64 R26, [R1+0xb60] ;  /* 0x000b6000011a7983 */ /* 0x000f280000300a00 */
[----:B------:R-:W4:Y:S04]  /*7f190*/  LDL.LU R10, [R1+0x238] ;  /* 0x00023800010a7983 */ /* 0x000f280000300800 */
[----:B------:R-:W4:Y:S04]  /*7f1a0*/  LDL.LU.64 R4, [R1+0xb70] ;  /* 0x000b700001047983 */ /* 0x000f280000300a00 */
[----:B------:R-:W4:Y:S04]  /*7f1b0*/  LDL.LU.64 R14, [R1+0xb88] ;  /* 0x000b8800010e7983 */ /* 0x000f280000300a00 */
[----:B------:R0:W-:Y:S01]  /*7f1c0*/  @P3 STG.E.U8 desc[UR28][R18.64], R2 ;  /* 0x0000000212003986 */ /* 0x0001e2000c10111c */
[----:B------:R-:W-:-:S02]  /*7f1d0*/  ISETP.GE.AND P3, PT, R0, UR58, PT ;  /* 0x0000003a00007c0c */ /* 0x000fc4000bf66270 */
[C---:B------:R-:W-:Y:S01]  /*7f1e0*/  PRMT R0, R16.reuse, 0x7770, RZ ;  /* 0x0000777010007816 */ /* 0x040fe200000000ff */
[----:B------:R1:W-:Y:S01]  /*7f1f0*/  @P5 STG.E.U8 desc[UR28][R24.64], R3 ;  /* 0x0000000318005986 */ /* 0x0003e2000c10111c */
[----:B---3--:R-:W-:Y:S01]  /*7f200*/  ISETP.LT.AND P6, PT, R29, UR10, !P2 ;  /* 0x0000000a1d007c0c */ /* 0x008fe2000d7c1270 */
[----:B------:R-:W3:Y:S02]  /*7f210*/  LDCU UR9, c[0x0][0x398] ;  /* 0x00007300ff0977ac */ /* 0x000ee40008000800 */
[----:B0-----:R-:W3:Y:S04]  /*7f220*/  LDL.LU.64 R18, [R1+0xb80] ;  /* 0x000b800001127983 */ /* 0x001ee80000300a00 */
[----:B-1----:R-:W3:Y:S01]  /*7f230*/  LDL.LU.64 R24, [R1+0xb78] ;  /* 0x000b780001187983 */ /* 0x002ee20000300a00 */
[----:B------:R-:W-:-:S02]  /*7f240*/  PRMT R2, R16, 0x7771, RZ ;  /* 0x0000777110027816 */ /* 0x000fc400000000ff */
[----:B------:R-:W-:Y:S01]  /*7f250*/  ISETP.LT.AND P5, PT, R8, UR13, !P2 ;  /* 0x0000000d08007c0c */ /* 0x000fe2000d7a1270 */
[----:B--2---:R0:W-:Y:S01]  /*7f260*/  @P4 STG.E.U8 desc[UR28][R22.64], R0 ;  /* 0x0000000016004986 */ /* 0x0041e2000c10111c */
[----:B------:R-:W1:Y:S01]  /*7f270*/  LDCU UR10, c[0x0][0x398] ;  /* 0x00007300ff0a77ac */ /* 0x000e620008000800 */
[----:B------:R-:W2:Y:S02]  /*7f280*/  LDCU UR13, c[0x0][0x398] ;  /* 0x00007300ff0d77ac */ /* 0x000ea40008000800 */
[----:B0-----:R-:W2:Y:S01]  /*7f290*/  LDL.LU.64 R22, [R1+0x23c0] ;  /* 0x0023c00001167983 */ /* 0x001ea20000300a00 */
[----:B------:R-:W-:Y:S02]  /*7f2a0*/  ISETP.LT.AND P2, PT, R7, UR14, !P2 ;  /* 0x0000000e07007c0c */ /* 0x000fe4000d741270 */
[C---:B------:R-:W-:Y:S02]  /*7f2b0*/  PRMT R0, R16.reuse, 0x7772, RZ ;  /* 0x0000777210007816 */ /* 0x040fe400000000ff */
[----:B------:R-:W-:Y:S01]  /*7f2c0*/  ISETP.LT.AND P4, PT, R13, UR12, !P3 ;  /* 0x0000000c0d007c0c */ /* 0x000fe2000df81270 */
[----:B------:R-:W0:Y:S01]  /*7f2d0*/  LDCU UR12, c[0x0][0x398] ;  /* 0x00007300ff0c77ac */ /* 0x000e220008000800 */
[----:B------:R-:W0:Y:S01]  /*7f2e0*/  LDCU UR14, c[0x0][0x398] ;  /* 0x00007300ff0e77ac */ /* 0x000e220008000800 */
[----:B--2---:R2:W-:Y:S04]  /*7f2f0*/  @P6 STG.E.U8 desc[UR28][R22.64], R2 ;  /* 0x0000000216006986 */ /* 0x0045e8000c10111c */
[----:B--2---:R-:W2:Y:S04]  /*7f300*/  LDL.LU R23, [R1+0x23b8] ;  /* 0x0023b80001177983 */ /* 0x004ea80000300800 */
[----:B------:R-:W2:Y:S01]  /*7f310*/  LDL.LU R17, [R1+0x248] ;  /* 0x0002480001117983 */ /* 0x000ea20000300800 */
[----:B------:R-:W-:-:S03]  /*7f320*/  PRMT R2, R16, 0x7773, RZ ;  /* 0x0000777310027816 */ /* 0x000fc600000000ff */
[----:B----4-:R4:W-:Y:S04]  /*7f330*/  @P5 STG.E.U8 desc[UR28][R20.64], R0 ;  /* 0x0000000014005986 */ /* 0x0109e8000c10111c */
[----:B------:R0:W-:Y:S04]  /*7f340*/  @P2 STG.E.U8 desc[UR28][R26.64], R2 ;  /* 0x000000021a002986 */ /* 0x0001e8000c10111c */
[----:B----4-:R-:W4:Y:S04]  /*7f350*/  LDL.LU.64 R20, [R1+0xb90] ;  /* 0x000b900001147983 */ /* 0x010f280000300a00 */
[----:B0-----:R-:W4:Y:S01]  /*7f360*/  LDL.LU.64 R26, [R1+0xba0] ;  /* 0x000ba000011a7983 */ /* 0x001f220000300a00 */
[----:B---3--:R-:W-:-:S02]  /*7f370*/  ISETP.LT.AND P5, PT, R11, UR9, !P3 ;  /* 0x000000090b007c0c */ /* 0x008fc4000dfa1270 */
[----:B------:R-:W-:Y:S02]  /*7f380*/  PRMT R0, R10, 0x7770, RZ ;  /* 0x000077700a007816 */ /* 0x000fe400000000ff */
[----:B-1----:R-:W-:Y:S02]  /*7f390*/  ISETP.LT.AND P2, PT, R12, UR10, !P3 ;  /* 0x0000000a0c007c0c */ /* 0x002fe4000df41270 */
[----:B------:R-:W-:Y:S01]  /*7f3a0*/  PRMT R2, R10, 0x7771, RZ ;  /* 0x000077710a027816 */ /* 0x000fe200000000ff */
[----:B------:R-:W3:Y:S01]  /*7f3b0*/  LDL.LU R16, [R1+0x258] ;  /* 0x0002580001107983 */ /* 0x000ee20000300800 */
[----:B------:R-:W0:Y:S01]  /*7f3c0*/  LDCU UR9, c[0x0][0x398] ;  /* 0x00007300ff0977ac */ /* 0x000e220008000800 */
[----:B------:R-:W1:Y:S01]  /*7f3d0*/  LDCU UR10, c[0x0][0x398] ;  /* 0x00007300ff0a77ac */ /* 0x000e620008000800 */
[----:B--2---:R-:W-:Y:S01]  /*7f3e0*/  ISETP.LT.AND P6, PT, R23, UR11, !P3 ;  /* 0x0000000b17007c0c */ /* 0x004fe2000dfc1270 */
[----:B------:R-:W2:-:S12]  /*7f3f0*/  LDCU UR11, c[0x0][0x398] ;  /* 0x00007300ff0b77ac */ /* 0x000e980008000800 */
[----:B------:R0:W-:Y:S04]  /*7f400*/  @P6 STG.E.U8 desc[UR28][R24.64], R0 ;  /* 0x0000000018006986 */ /* 0x0001e8000c10111c */
[----:B------:R1:W-:Y:S01]  /*7f410*/  @P4 STG.E.U8 desc[UR28][R4.64], R2 ;  /* 0x0000000204004986 */ /* 0x0003e2000c10111c */
[----:B------:R-:W-:Y:S02]  /*7f420*/  ISETP.LT.AND P4, PT, R28, UR13, !P3 ;  /* 0x0000000d1c007c0c */ /* 0x000fe4000df81270 */
[C---:B0-----:R-:W-:Y:S02]  /*7f430*/  PRMT R0, R10.reuse, 0x7772, RZ ;  /* 0x000077720a007816 */ /* 0x041fe400000000ff */
[----:B-1----:R-:W-:Y:S02]  /*7f440*/  PRMT R2, R10, 0x7773, RZ ;  /* 0x000077730a027816 */ /* 0x002fe400000000ff */
[----:B------:R-:W-:Y:S01]  /*7f450*/  ISETP.LT.AND P6, PT, R8, UR9, !P3 ;  /* 0x0000000908007c0c */ /* 0x000fe2000dfc1270 */
[----:B------:R-:W0:Y:S01]  /*7f460*/  LDCU UR13, c[0x0][0x398] ;  /* 0x00007300ff0d77ac */ /* 0x000e220008000800 */
[----:B------:R-:W1:Y:S01]  /*7f470*/  LDCU UR9, c[0x0][0x398] ;  /* 0x00007300ff0977ac */ /* 0x000e620008000800 */
[----:B------:R3:W-:Y:S01]  /*7f480*/  @P5 STG.E.U8 desc[UR28][R14.64], R0 ;  /* 0x000000000e005986 */ /* 0x0007e2000c10111c */
[----:B--2---:R-:W-:-:S03]  /*7f490*/  ISETP.LT.AND P5, PT, R29, UR11, !P3 ;  /* 0x0000000b1d007c0c */ /* 0x004fc6000dfa1270 */
[----:B------:R2:W-:Y:S01]  /*7f4a0*/  @P2 STG.E.U8 desc[UR28][R18.64], R2 ;  /* 0x0000000212002986 */ /* 0x0005e2000c10111c */
[----:B------:R-:W0:Y:S01]  /*7f4b0*/  LDCU UR11, c[0x0][0x398] ;  /* 0x00007300ff0b77ac */ /* 0x000e220008000800 */
[----:B---3--:R-:W-:Y:S02]  /*7f4c0*/  VIADD R0, R9, 0x2d ;  /* 0x0000002d09007836 */ /* 0x008fe40000000000 */
[----:B------:R-:W3:Y:S01]  /*7f4d0*/  LDL.LU.64 R14, [R1+0xbb0] ;  /* 0x000bb000010e7983 */ /* 0x000ee20000300a00 */
[----:B--2---:R-:W-:-:S03]  /*7f4e0*/  PRMT R2, R17, 0x7770, RZ ;  /* 0x0000777011027816 */ /* 0x004fc600000000ff */
[----:B------:R-:W2:Y:S04]  /*7f4f0*/  LDL.LU.64 R24, [R1+0xba8] ;  /* 0x000ba80001187983 */ /* 0x000ea80000300a00 */
[----:B------:R-:W2:Y:S01]  /*7f500*/  LDL.LU.64 R18, [R1+0xbc0] ;  /* 0x000bc00001127983 */ /* 0x000ea20000300a00 */
[----:B------:R-:W-:Y:S02]  /*7f510*/  ISETP.GE.AND P2, PT, R0, UR57, PT ;  /* 0x0000003900007c0c */ /* 0x000fe4000bf46270 */
[----:B------:R-:W-:Y:S01]  /*7f520*/  PRMT R0, R17, 0x7771, RZ ;  /* 0x0000777111007816 */ /* 0x000fe200000000ff */
[----:B------:R-:W2:Y:S04]  /*7f530*/  LDL.LU.64 R4, [R1+0xbb8] ;  /* 0x000bb80001047983 */ /* 0x000ea80000300a00 */
[----:B----4-:R4:W-:Y:S04]  /*7f540*/  @P4 STG.E.U8 desc[UR28][R20.64], R2 ;  /* 0x0000000214004986 */ /* 0x0109e8000c10111c */
[----:B------:R0:W-:Y:S01]  /*7f550*/  @P5 STG.E.U8 desc[UR28][R26.64], R0 ;  /* 0x000000001a005986 */ /* 0x0001e2000c10111c */
[----:B------:R-:W-:-:S03]  /*7f560*/  ISETP.LT.AND P4, PT, R23, UR12, !P2 ;  /* 0x0000000c17007c0c */ /* 0x000fc6000d781270 */
[----:B----4-:R-:W4:Y:S04]  /*7f570*/  LDL.LU R20, [R1+0x23c] ;  /* 0x00023c0001147983 */ /* 0x010f280000300800 */
[----:B0-----:R-:W2:Y:S04]  /*7f580*/  LDL.LU.64 R26, [R1+0x23b0] ;  /* 0x0023b000011a7983 */ /* 0x001ea80000300a00 */
[----:B------:R0:W-:Y:S01]  /*7f590*/  STL [R1+0x23a8], R23 ;  /* 0x0023a81701007387 */ /* 0x0001e20000100800 */
[----:B------:R-:W-:Y:S02]  /*7f5a0*/  PRMT R2, R17, 0x7772, RZ ;  /* 0x0000777211027816 */ /* 0x000fe400000000ff */
[----:B------:R-:W-:-:S02]  /*7f5b0*/  ISETP.LT.AND P3, PT, R7, UR10, !P3 ;  /* 0x0000000a07007c0c */ /* 0x000fc4000df61270 */
[----:B------:R-:W-:Y:S01]  /*7f5c0*/  ISETP.LT.AND P5, PT, R13, UR13, !P2 ;  /* 0x0000000d0d007c0c */ /* 0x000fe2000d7a1270 */
[----:B------:R-:W-:Y:S01]  /*7f5d0*/  VIADD R0, R9, 0x2e ;  /* 0x0000002e09007836 */ /* 0x000fe20000000000 */
[----:B------:R-:W-:Y:S01]  /*7f5e0*/  PRMT R3, R16, 0x7770, RZ ;  /* 0x0000777010037816 */ /* 0x000fe200000000ff */
[----:B------:R-:W1:Y:S01]  /*7f5f0*/  LDCU UR10, c[0x0][0x398] ;  /* 0x00007300ff0a77ac */ /* 0x000e620008000800 */
[----:B------:R-:W1:Y:S01]  /*7f600*/  LDCU UR12, c[0x0][0x398] ;  /* 0x00007300ff0c77ac */ /* 0x000e620008000800 */
[----:B------:R-:W1:Y:S01]  /*7f610*/  LDCU UR13, c[0x0][0x398] ;  /* 0x00007300ff0d77ac */ /* 0x000e620008000800 */
[----:B0-----:R-:W2:Y:S04]  /*7f620*/  LDL.LU.64 R22, [R1+0xb98] ;  /* 0x000b980001167983 */ /* 0x001ea80000300a00 */
[----:B------:R-:W3:Y:S04]  /*7f630*/  LDL.LU R21, [R1+0x268] ;  /* 0x0002680001157983 */ /* 0x000ee80000300800 */
[----:B--2---:R0:W-:Y:S04]  /*7f640*/  @P6 STG.E.U8 desc[UR28][R22.64], R2 ;  /* 0x0000000216006986 */ /* 0x0041e8000c10111c */
[----:B0-----:R-:W2:Y:S01]  /*7f650*/  LDL.LU.64 R22, [R1+0xbd0] ;  /* 0x000bd00001167983 */ /* 0x001ea20000300a00 */
[----:B------:R-:W-:-:S02]  /*7f660*/  PRMT R2, R17, 0x7773, RZ ;  /* 0x0000777311027816 */ /* 0x000fc400000000ff */
[----:B------:R-:W-:Y:S01]  /*7f670*/  ISETP.LT.AND P6, PT, R11, UR11, !P2 ;  /* 0x0000000b0b007c0c */ /* 0x000fe2000d7c1270 */
[----:B------:R-:W0:Y:S02]  /*7f680*/  LDCU UR11, c[0x0][0x398] ;  /* 0x00007300ff0b77ac */ /* 0x000e240008000800 */
[----:B---3--:R3:W-:Y:S01]  /*7f690*/  @P3 STG.E.U8 desc[UR28][R14.64], R2 ;  /* 0x000000020e003986 */ /* 0x0087e2000c10111c */
[----:B------:R-:W-:-:S03]  /*7f6a0*/  ISETP.GE.AND P3, PT, R0, UR55, PT ;  /* 0x0000003700007c0c */ /* 0x000fc6000bf66270 */
[----:B------:R-:W-:Y:S01]  /*7f6b0*/  @P4 STG.E.U8 desc[UR28][R24.64], R3 ;  /* 0x0000000318004986 */ /* 0x000fe2000c10111c */
[----:B------:R-:W-:Y:S02]  /*7f6c0*/  PRMT R0, R16, 0x7771, RZ ;  /* 0x0000777110007816 */ /* 0x000fe400000000ff */
[----:B-1----:R-:W-:Y:S01]  /*7f6d0*/  ISETP.LT.AND P4, PT, R12, UR9, !P2 ;  /* 0x000000090c007c0c */ /* 0x002fe2000d781270 */
[----:B------:R-:W1:Y:S02]  /*7f6e0*/  LDCU UR9, c[0x0][0x398] ;  /* 0x00007300ff0977ac */ /* 0x000e640008000800 */
[----:B------:R0:W-:Y:S01]  /*7f6f0*/  @P5 STG.E.U8 desc[UR28][R18.64], R0 ;  /* 0x0000000012005986 */ /* 0x0001e2000c10111c */
[----:B---3--:R-:W-:-:S03]  /*7f700*/  PRMT R2, R16, 0x7772, RZ ;  /* 0x0000777210027816 */ /* 0x008fc600000000ff */
[----:B------:R-:W3:Y:S04]  /*7f710*/  LDL.LU.64 R14, [R1+0xbc8] ;  /* 0x000bc800010e7983 */ /* 0x000ee80000300a00 */
[----:B------:R1:W-:Y:S01]  /*7f720*/  @P6 STG.E.U8 desc[UR28][R4.64], R2 ;  /* 0x0000000204006986 */ /* 0x0003e2000c10111c */
[----:B------:R-:W-:-:S03]  /*7f730*/  ISETP.LT.AND P6, PT, R28, UR14, !P2 ;  /* 0x0000000e1c007c0c */ /* 0x000fc6000d7c1270 */
[----:B0-----:R-:W3:Y:S01]  /*7f740*/  LDL.LU.64 R18, [R1+0xc00] ;  /* 0x000c000001127983 */ /* 0x001ee20000300a00 */
[----:B------:R-:W-:-:S03]  /*7f750*/  ISETP.LT.AND P5, PT, R29, UR10, !P2 ;  /* 0x0000000a1d007c0c */ /* 0x000fc6000d7a1270 */
[----:B------:R-:W3:Y:S01]  /*7f760*/  LDL.LU.64 R28, [R1+0xbe8] ;  /* 0x000be800011c7983 */ /* 0x000ee20000300a00 */
[----:B------:R-:W0:Y:S01]  /*7f770*/  LDCU UR10, c[0x0][0x398] ;  /* 0x00007300ff0a77ac */ /* 0x000e220008000800 */
[----:B-1----:R-:W-:Y:S02]  /*7f780*/  PRMT R5, R16, 0x7773, RZ ;  /* 0x0000777310057816 */ /* 0x002fe400000000ff */
[----:B------:R-:W3:Y:S04]  /*7f790*/  LDL.LU.64 R16, [R1+0xbe0] ;  /* 0x000be00001107983 */ /* 0x000ee80000300a00 */
[----:B------:R1:W-:Y:S04]  /*7f7a0*/  @P4 STG.E.U8 desc[UR28][R26.64], R5 ;  /* 0x000000051a004986 */ /* 0x0003e8000c10111c */
[----:B------:R-:W3:Y:S01]  /*7f7b0*/  LDL.LU.64 R24, [R1+0xbd8] ;  /* 0x000bd80001187983 */ /* 0x000ee20000300a00 */
[----:B-1----:R-:W-:-:S03]  /*7f7c0*/  PRMT R5, R21, 0x7770, RZ ;  /* 0x0000777015057816 */ /* 0x002fc600000000ff */
[----:B------:R-:W3:Y:S04]  /*7f7d0*/  LDL.LU.64 R26, [R1+0xbf8] ;  /* 0x000bf800011a7983 */ /* 0x000ee80000300a00 */
[----:B--2---:R1:W-:Y:S04]  /*7f7e0*/  @P6 STG.E.U8 desc[UR28][R22.64], R5 ;  /* 0x0000000516006986 */ /* 0x0043e8000c10111c */
[----:B-1----:R-:W2:Y:S01]  /*7f7f0*/  LDL.LU R23, [R1+0x23a8] ;  /* 0x0023a80001177983 */ /* 0x002ea20000300800 */
[----:B------:R-:W-:Y:S02]  /*7f800*/  ISETP.LT.AND P4, PT, R8, UR12, !P2 ;  /* 0x0000000c08007c0c */ /* 0x000fe4000d781270 */
[----:B------:R-:W-:-:S02]  /*7f810*/  PRMT R6, R21, 0x7771, RZ ;  /* 0x0000777115067816 */ /* 0x000fc400000000ff */
[----:B------:R-:W-:Y:S02]  /*7f820*/  ISETP.LT.AND P2, PT, R7, UR11, !P2 ;  /* 0x0000000b07007c0c */ /* 0x000fe4000d741270 */
[----:B------:R-:W-:Y:S02]  /*7f830*/  PRMT R5, R21, 0x7772, RZ ;  /* 0x0000777215057816 */ /* 0x000fe400000000ff */
[----:B------:R-:W-:Y:S02]  /*7f840*/  ISETP.LT.AND P6, PT, R13, UR9, !P3 ;  /* 0x000000090d007c0c */ /* 0x000fe4000dfc1270 */
[C---:B----4-:R-:W-:Y:S01]  /*7f850*/  PRMT R2, R20.reuse, 0x7770, RZ ;  /* 0x0000777014027816 */ /* 0x050fe200000000ff */
[----:B---3--:R1:W-:Y:S01]  /*7f860*/  @P5 STG.E.U8 desc[UR28][R14.64], R6 ;  /* 0x000000060e005986 */ /* 0x0083e2000c10111c */
[C---:B------:R-:W-:Y:S02]  /*7f870*/  PRMT R0, R20.reuse, 0x7771, RZ ;  /* 0x0000777114007816 */ /* 0x040fe400000000ff */
[----:B------:R-:W-:-:S02]  /*7f880*/  PRMT R3, R20, 0x7772, RZ ;  /* 0x0000777214037816 */ /* 0x000fc400000000ff */
[----:B------:R-:W-:Y:S01]  /*7f890*/  PRMT R4, R20, 0x7773, RZ ;  /* 0x0000777314047816 */ /* 0x000fe200000000ff */
[----:B------:R-:W3:Y:S01]  /*7f8a0*/  LDCU UR12, c[0x0][0x398] ;  /* 0x00007300ff0c77ac */ /* 0x000ee20008000800 */
[----:B------:R-:W4:Y:S04]  /*7f8b0*/  LDL.LU R20, [R1+0x24c] ;  /* 0x00024c0001147983 */ /* 0x000f280000300800 */
[----:B------:R1:W-:Y:S01]  /*7f8c0*/  @P4 STG.E.U8 desc[UR28][R18.64], R5 ;  /* 0x0000000512004986 */ /* 0x0003e2000c10111c */
[----:B0-----:R-:W-:Y:S01]  /*7f8d0*/  ISETP.LT.AND P4, PT, R11, UR10, !P3 ;  /* 0x0000000a0b007c0c */ /* 0x001fe2000df81270 */
[----:B------:R-:W0:Y:S01]  /*7f8e0*/  LDCU UR11, c[0x0][0x398] ;  /* 0x00007300ff0b77ac */ /* 0x000e220008000800 */
[----:B------:R-:W0:Y:S01]  /*7f8f0*/  LDCU UR10, c[0x0][0x398] ;  /* 0x00007300ff0a77ac */ /* 0x000e220008000800 */
[----:B------:R-:W0:Y:S01]  /*7f900*/  LDCU UR9, c[0x0][0x39c] ;  /* 0x00007380ff0977ac */ /* 0x000e220008000800 */
[----:B-1----:R-:W-:Y:S01]  /*7f910*/  PRMT R6, R21, 0x7773, RZ ;  /* 0x0000777315067816 */ /* 0x002fe200000000ff */
[----:B------:R-:W3:Y:S04]  /*7f920*/  LDL.LU.64 R14, [R1+0xc10] ;  /* 0x000c1000010e7983 */ /* 0x000ee80000300a00 */
[----:B------:R1:W-:Y:S04]  /*7f930*/  @P2 STG.E.U8 desc[UR28][R28.64], R6 ;  /* 0x000000061c002986 */ /* 0x0003e8000c10111c */
[----:B------:R-:W3:Y:S04]  /*7f940*/  LDL.LU.64 R18, [R1+0xc08] ;  /* 0x000c080001127983 */ /* 0x000ee80000300a00 */
[----:B------:R-:W4:Y:S04]  /*7f950*/  LDL.LU R5, [R1+0x19c8] ;  /* 0x0019c80001057983 */ /* 0x000f280000300800 */
[----:B-1----:R-:W4:Y:S04]  /*7f960*/  LDL.LU.64 R28, [R1+0x23a0] ;  /* 0x0023a000011c7983 */ /* 0x002f280000300a00 */
[----:B------:R-:W0:Y:S01]  /*7f970*/  LDL.LU R6, [R1+0x19e0] ;  /* 0x0019e00001067983 */ /* 0x000e220000300800 */
[----:B--2---:R-:W-:Y:S01]  /*7f980*/  ISETP.LT.AND P5, PT, R23, UR13, !P3 ;  /* 0x0000000d17007c0c */ /* 0x004fe2000dfa1270 */
[----:B------:R-:W4:-:S12]  /*7f990*/  LDCU UR13, c[0x0][0x398] ;  /* 0x00007300ff0d77ac */ /* 0x000f180008000800 */
[----:B------:R1:W-:Y:S04]  /*7f9a0*/  @P5 STG.E.U8 desc[UR28][R16.64], R2 ;  /* 0x0000000210005986 */ /* 0x0003e8000c10111c */
[----:B------:R2:W-:Y:S04]  /*7f9b0*/  @P6 STG.E.U8 desc[UR28][R24.64], R0 ;  /* 0x0000000018006986 */ /* 0x0005e8000c10111c */
[----:B------:R3:W-:Y:S04]  /*7f9c0*/  @P4 STG.E.U8 desc[UR28][R26.64], R3 ;  /* 0x000000031a004986 */ /* 0x0007e8000c10111c */
[----:B-1----:R-:W4:Y:S04]  /*7f9d0*/  LDL.LU.64 R16, [R1+0xc28] ;  /* 0x000c280001107983 */ /* 0x002f280000300a00 */
[----:B--2---:R-:W2:Y:S04]  /*7f9e0*/  LDL.LU.64 R24, [R1+0xc20] ;  /* 0x000c200001187983 */ /* 0x004ea80000300a00 */
[----:B------:R-:W2:Y:S04]  /*7f9f0*/  LDL.LU R21, [R1+0x25c] ;  /* 0x00025c0001157983 */ /* 0x000ea80000300800 */
[----:B---3--:R-:W3:Y:S01]  /*7fa00*/  LDL.LU.64 R2, [R1+0xbf0] ;  /* 0x000bf00001027983 */ /* 0x008ee20000300a00 */
[----:B------:R-:W-:Y:S01]  /*7fa10*/  ISETP.LT.AND P2, PT, R12, UR12, !P3 ;  /* 0x0000000c0c007c0c */ /* 0x000fe2000df41270 */
[----:B------:R-:W1:Y:S01]  /*7fa20*/  LDCU UR12, c[0x0][0x398] ;  /* 0x00007300ff0c77ac */ /* 0x000e620008000800 */
[----:B------:R-:W-:Y:S01]  /*7fa30*/  VIADD R0, R9, 0x2f ;  /* 0x0000002f09007836 */ /* 0x000fe20000000000 */
[----:B----4-:R-:W-:Y:S01]  /*7fa40*/  ISETP.LT.AND P6, PT, R5, UR13, !P3 ;  /* 0x0000000d05007c0c */ /* 0x010fe2000dfc1270 */
[----:B------:R-:W4:Y:S01]  /*7fa50*/  LDL.LU.64 R26, [R1+0xc18] ;  /* 0x000c1800011a7983 */ /* 0x000f220000300a00 */
[----:B------:R-:W1:Y:S01]  /*7fa60*/  LDCU UR13, c[0x0][0x398] ;  /* 0x00007300ff0d77ac */ /* 0x000e620008000800 */
[----:B0-----:R-:W-:-:S02]  /*7fa70*/  ISETP.LT.AND P5, PT, R6, UR11, !P3 ;  /* 0x0000000b06007c0c */ /* 0x001fc4000dfa1270 */
[----:B------:R-:W-:Y:S02]  /*7fa80*/  ISETP.GE.AND P4, PT, R0, UR4, PT ;  /* 0x0000000400007c0c */ /* 0x000fe4000bf86270 */
[----:B------:R-:W-:Y:S01]  /*7fa90*/  PRMT R0, R20, 0x7770, RZ ;  /* 0x0000777014007816 */ /* 0x000fe200000000ff */
[----:B------:R-:W0:Y:S01]  /*7faa0*/  LDCU UR11, c[0x0][0x398] ;  /* 0x00007300ff0b77ac */ /* 0x000e220008000800 */
[----:B------:R-:W0:Y:S01]  /*7fab0*/  LDCU UR4, c[0x0][0x398] ;  /* 0x00007300ff0477ac */ /* 0x000e220008000800 */
[----:B---3--:R3:W-:Y:S01]  /*7fac0*/  @P2 STG.E.U8 desc[UR28][R2.64], R4 ;  /* 0x0000000402002986 */ /* 0x0087e2000c10111c */
[----:B------:R-:W-:-:S05]  /*7fad0*/  ISETP.LT.AND P2, PT, R8, UR10, !P3 ;  /* 0x0000000a08007c0c */ /* 0x000fca000df41270 */
[----:B------:R0:W-:Y:S01]  /*7fae0*/  @P5 STG.E.U8 desc[UR28][R14.64], R0 ;  /* 0x000000000e005986 */ /* 0x0001e2000c10111c */
[----:B-1----:R-:W-:Y:S01]  /*7faf0*/  ISETP.LT.AND P3, PT, R7, UR12, !P3 ;  /* 0x0000000c07007c0c */ /* 0x002fe2000df61270 */
[----:B------:R-:W1:Y:S01]  /*7fb00*/  LDCU UR10, c[0x0][0x398] ;  /* 0x00007300ff0a77ac */ /* 0x000e620008000800 */
[----:B------:R-:W1:Y:S01]  /*7fb10*/  LDCU UR12, c[0x0][0x398] ;  /* 0x00007300ff0c77ac */ /* 0x000e620008000800 */
[----:B---3--:R-:W-:Y:S01]  /*7fb20*/  PRMT R2, R20, 0x7771, RZ ;  /* 0x0000777114027816 */ /* 0x008fe200000000ff */
[----:B0-----:R-:W3:Y:S04]  /*7fb30*/  LDL.LU.64 R14, [R1+0xc38] ;  /* 0x000c3800010e7983 */ /* 0x001ee80000300a00 */
[----:B------:R0:W-:Y:S01]  /*7fb40*/  @P6 STG.E.U8 desc[UR28][R18.64], R2 ;  /* 0x0000000212006986 */ /* 0x0001e2000c10111c */
[----:B------:R-:W-:Y:S01]  /*7fb50*/  VIADD R0, R9, 0x30 ;  /* 0x0000003009007836 */ /* 0x000fe20000000000 */
[----:B------:R-:W-:-:S02]  /*7fb60*/  ISETP.LT.AND P6, PT, R23, UR11, !P4 ;  /* 0x0000000b17007c0c */ /* 0x000fc4000e7c1270 */
[----:B--2---:R-:W-:Y:S01]  /*7fb70*/  PRMT R3, R21, 0x7773, RZ ;  /* 0x0000777315037816 */ /* 0x004fe200000000ff */
[----:B------:R-:W2:Y:S01]  /*7fb80*/  LDCU UR11, c[0x0][0x398] ;  /* 0x00007300ff0b77ac */ /* 0x000ea20008000800 */
[----:B0-----:R-:W-:Y:S01]  /*7fb90*/  PRMT R2, R20, 0x7772, RZ ;  /* 0x0000777214027816 */ /* 0x001fe200000000ff */
[----:B------:R-:W2:Y:S04]  /*7fba0*/  LDL.LU.64 R18, [R1+0xc30] ;  /* 0x000c300001127983 */ /* 0x000ea80000300a00 */
[----:B------:R-:W-:Y:S04]  /*7fbb0*/  STL [R1+0x239c], R23 ;  /* 0x00239c1701007387 */ /* 0x000fe80000100800 */
[----:B------:R0:W-:Y:S01]  /*7fbc0*/  @P2 STG.E.U8 desc[UR28][R16.64], R2 ;  /* 0x0000000210002986 */ /* 0x0001e2000c10111c */
[----:B------:R-:W-:-:S02]  /*7fbd0*/  ISETP.GE.AND P5, PT, R0, UR5, PT ;  /* 0x0000000500007c0c */ /* 0x000fc4000bfa6270 */
[----:B------:R-:W-:Y:S01]  /*7fbe0*/  PRMT R0, R20, 0x7773, RZ ;  /* 0x0000777314007816 */ /* 0x000fe200000000ff */
[----:B0-----:R-:W2:Y:S04]  /*7fbf0*/  LDL.LU R16, [R1+0x26c] ;  /* 0x00026c0001107983 */ /* 0x001ea80000300800 */
[----:B------:R-:W2:Y:S04]  /*7fc00*/  LDL.LU.64 R22, [R1+0xc58] ;  /* 0x000c580001167983 */ /* 0x000ea80000300a00 */
[----:B------:R0:W-:Y:S01]  /*7fc10*/  @P3 STG.E.U8 desc[UR28][R24.64], R0 ;  /* 0x0000000018003986 */ /* 0x0001e2000c10111c */
[----:B------:R-:W-:Y:S01]  /*7fc20*/  ISETP.LT.AND P2, PT, R13, UR4, !P4 ;  /* 0x000000040d007c0c */ /* 0x000fe2000e741270 */
[----:B------:R-:W1:Y:S02]  /*7fc30*/  LDCU UR5, c[0x0][0x398] ;  /* 0x00007300ff0577ac */ /* 0x000e640008000800 */
[----:B0-----:R-:W2:Y:S01]  /*7fc40*/  LDL.LU.64 R24, [R1+0xc50] ;  /* 0x000c500001187983 */ /* 0x001ea20000300a00 */
[----:B------:R-:W-:-:S02]  /*7fc50*/  PRMT R2, R21, 0x7770, RZ ;  /* 0x0000777015027816 */ /* 0x000fc400000000ff */
[----:B------:R-:W-:Y:S02]  /*7fc60*/  ISETP.LT.AND P3, PT, R11, UR13, !P4 ;  /* 0x0000000d0b007c0c */ /* 0x000fe4000e761270 */
[C---:B------:R-:W-:Y:S01]  /*7fc70*/  PRMT R0, R21.reuse, 0x7772, RZ ;  /* 0x0000777215007816 */ /* 0x040fe200000000ff */
[----:B------:R-:W0:Y:S01]  /*7fc80*/  LDCU UR4, c[0x0][0x398] ;  /* 0x00007300ff0477ac */ /* 0x000e220008000800 */
[----:B------:R-:W0:Y:S01]  /*7fc90*/  LDCU UR13, c[0x0][0x398] ;  /* 0x00007300ff0d77ac */ /* 0x000e220008000800 */
[----:B----4-:R4:W-:Y:S01]  /*7fca0*/  @P6 STG.E.U8 desc[UR28][R26.64], R2 ;  /* 0x000000021a006986 */ /* 0x0109e2000c10111c */
[----:B-1----:R-:W-:Y:S01]  /*7fcb0*/  ISETP.LT.AND P6, PT, R12, UR10, !P4 ;  /* 0x0000000a0c007c0c */ /* 0x002fe2000e7c1270 */
[----:B------:R-:W1:Y:S01]  /*7fcc0*/  LDCU UR10, c[0x0][0x398] ;  /* 0x00007300ff0a77ac */ /* 0x000e620008000800 */
[----:B----4-:R-:W-:Y:S01]  /*7fcd0*/  PRMT R2, R21, 0x7771, RZ ;  /* 0x0000777115027816 */ /* 0x010fe200000000ff */
[----:B------:R-:W4:Y:S04]  /*7fce0*/  LDL.LU.64 R26, [R1+0xc40] ;  /* 0x000c4000011a7983 */ /* 0x000f280000300a00 */
[----:B------:R-:W4:Y:S04]  /*7fcf0*/  LDL.LU R17, [R1+0x270] ;  /* 0x0002700001117983 */ /* 0x000f280000300800 */
[----:B------:R-:W4:Y:S04]  /*7fd00*/  LDL.LU.64 R20, [R1+0xc68] ;  /* 0x000c680001147983 */ /* 0x000f280000300a00 */
[----:B---3--:R3:W-:Y:S01]  /*7fd10*/  @P2 STG.E.U8 desc[UR28][R14.64], R2 ;  /* 0x000000020e002986 */ /* 0x0087e2000c10111c */
[----:B------:R-:W-:Y:S01]  /*7fd20*/  ISETP.LT.AND P2, PT, R6, UR12, !P4 ;  /* 0x0000000c06007c0c */ /* 0x000fe2000e741270 */
[----:B------:R-:W0:Y:S02]  /*7fd30*/  LDCU UR12, c[0x0][0x398] ;  /* 0x00007300ff0c77ac */ /* 0x000e240008000800 */
[----:B---3--:R-:W3:Y:S04]  /*7fd40*/  LDL.LU.64 R14, [R1+0xc60] ;  /* 0x000c6000010e7983 */ /* 0x008ee80000300a00 */
[----:B--2---:R2:W-:Y:S01]  /*7fd50*/  @P3 STG.E.U8 desc[UR28][R18.64], R0 ;  /* 0x0000000012003986 */ /* 0x0045e2000c10111c */
[----:B------:R-:W-:-:S03]  /*7fd60*/  ISETP.LT.AND P3, PT, R5, UR5, !P4 ;  /* 0x0000000505007c0c */ /* 0x000fc6000e761270 */
[----:B------:R0:W-:Y:S01]  /*7fd70*/  @P6 STG.E.U8 desc[UR28][R28.64], R3 ;  /* 0x000000031c006986 */ /* 0x0001e2000c10111c */
[----:B------:R-:W1:Y:S03]  /*7fd80*/  LDCU UR5, c[0x0][0x398] ;  /* 0x00007300ff0577ac */ /* 0x000e660008000800 */
[----:B--2---:R-:W2:Y:S04]  /*7fd90*/  LDL.LU.64 R18, [R1+0xc78] ;  /* 0x000c780001127983 */ /* 0x004ea80000300a00 */
[----:B0-----:R-:W2:Y:S01]  /*7fda0*/  LDL.LU.64 R28, [R1+0xc70] ;  /* 0x000c7000011c7983 */ /* 0x001ea20000300a00 */
[C---:B------:R-:W-:Y:S02]  /*7fdb0*/  PRMT R3, R16.reuse, 0x7770, RZ ;  /* 0x0000777010037816 */ /* 0x040fe400000000ff */
[----:B------:R-:W-:-:S02]  /*7fdc0*/  PRMT R2, R16, 0x7771, RZ ;  /* 0x0000777110027816 */ /* 0x000fc400000000ff */
[C---:B------:R-:W-:Y:S02]  /*7fdd0*/  PRMT R0, R16.reuse, 0x7772, RZ ;  /* 0x0000777210007816 */ /* 0x040fe400000000ff */
[----:B------:R-:W-:Y:S02]  /*7fde0*/  PRMT R4, R16, 0x7773, RZ ;  /* 0x0000777310047816 */ /* 0x000fe400000000ff */
[----:B------:R-:W2:Y:S04]  /*7fdf0*/  LDL.LU R16, [R1+0x220] ;  /* 0x0002200001107983 */ /* 0x000ea80000300800 */
[----:B------:R0:W-:Y:S04]  /*7fe00*/  @P2 STG.E.U8 desc[UR28][R22.64], R3 ;  /* 0x0000000316002986 */ /* 0x0001e8000c10111c */
[----:B0-----:R-:W1:Y:S04]  /*7fe10*/  LDL.LU R23, [R1+0x239c] ;  /* 0x00239c0001177983 */ /* 0x001e680000300800 */
[----:B------:R0:W-:Y:S04]  /*7fe20*/  @P3 STG.E.U8 desc[UR28][R24.64], R2 ;  /* 0x0000000218003986 */ /* 0x0001e8000c10111c */
[----:B0-----:R-:W2:Y:S04]  /*7fe30*/  LDL.LU.64 R2, [R1+0xc48] ;  /* 0x000c480001027983 */ /* 0x001ea80000300a00 */
[----:B------:R-:W3:Y:S01]  /*7fe40*/  LDL.LU.64 R24, [R1+0xc80] ;  /* 0x000c800001187983 */ /* 0x000ee20000300a00 */
[----:B------:R-:W-:-:S02]  /*7fe50*/  ISETP.LT.AND P6, PT, R8, UR11, !P4 ;  /* 0x0000000b08007c0c */ /* 0x000fc4000e7c1270 */
[----:B------:R-:W-:Y:S01]  /*7fe60*/  ISETP.LT.AND P4, PT, R7, UR4, !P4 ;  /* 0x0000000407007c0c */ /* 0x000fe2000e781270 */
[----:B------:R-:W0:Y:S01]  /*7fe70*/  LDCU UR4, c[0x0][0x398] ;  /* 0x00007300ff0477ac */ /* 0x000e220008000800 */
[----:B------:R-:W-:Y:S01]  /*7fe80*/  ISETP.LT.AND P2, PT, R13, UR13, !P5 ;  /* 0x0000000d0d007c0c */ /* 0x000fe2000ef41270 */
[----:B------:R-:W0:Y:S01]  /*7fe90*/  LDCU UR11, c[0x0][0x398] ;  /* 0x00007300ff0b77ac */ /* 0x000e220008000800 */
[----:B------:R-:W0:Y:S01]  /*7fea0*/  LDCU UR13, c[0x0][0x398] ;  /* 0x00007300ff0d77ac */ /* 0x000e220008000800 */
[----:B-1----:R-:W-:Y:S01]  /*7feb0*/  ISETP.LT.AND P3, PT, R23, UR10, !P5 ;  /* 0x0000000a17007c0c */ /* 0x002fe2000ef61270 */
[----:B------:R-:W1:Y:S05]  /*7fec0*/  LDCU UR10, c[0x0][0x398] ;  /* 0x00007300ff0a77ac */ /* 0x000e6a0008000800 */
[----:B--2---:R2:W-:Y:S04]  /*7fed0*/  @P6 STG.E.U8 desc[UR28][R2.64], R0 ;  /* 0x0000000002006986 */ /* 0x0045e8000c10111c */
[----:B----4-:R4:W-:Y:S01]  /*7fee0*/  @P4 STG.E.U8 desc[UR28][R26.64], R4 ;  /* 0x000000041a004986 */ /* 0x0109e2000c10111c */
[----:B------:R-:W-:-:S02]  /*7fef0*/  ISETP.LT.AND P6, PT, R11, UR12, !P5 ;  /* 0x0000000c0b007c0c */ /* 0x000fc4000efc1270 */
[----:B------:R-:W-:Y:S01]  /*7ff00*/  ISETP.LT.AND P4, PT, R12, UR5, !P5 ;  /* 0x000000050c007c0c */ /* 0x000fe2000ef81270 */
[----:B------:R-:W1:Y:S01]  /*7ff10*/  LDCU UR12, c[0x0][0x398] ;  /* 0x00007300ff0c77ac */ /* 0x000e620008000800 */
[----:B------:R-:W1:Y:S01]  /*7ff20*/  LDCU UR5, c[0x0][0x398] ;  /* 0x00007300ff0577ac */ /* 0x000e620008000800 */
[C---:B--2---:R-:W-:Y:S02]  /*7ff30*/  PRMT R0, R17.reuse, 0x7770, RZ ;  /* 0x0000777011007816 */ /* 0x044fe400000000ff */
[----:B------:R-:W-:Y:S01]  /*7ff40*/  PRMT R2, R17, 0x7771, RZ ;  /* 0x0000777111027816 */ /* 0x000fe200000000ff */
[----:B----4-:R-:W2:Y:S04]  /*7ff50*/  LDL.LU.64 R26, [R1+0xc88] ;  /* 0x000c8800011a7983 */ /* 0x010ea80000300a00 */
[----:B------:R4:W-:Y:S01]  /*7ff60*/  @P3 STG.E.U8 desc[UR28][R20.64], R0 ;  /* 0x0000000014003986 */ /* 0x0009e2000c10111c */
[----:B0-----:R-:W-:-:S03]  /*7ff70*/  ISETP.LT.AND P3, PT, R6, UR4, !P5 ;  /* 0x0000000406007c0c */ /* 0x001fc6000ef61270 */
[----:B---3--:R0:W-:Y:S01]  /*7ff80*/  @P2 STG.E.U8 desc[UR28][R14.64], R2 ;  /* 0x000000020e002986 */ /* 0x0081e2000c10111c */
[----:B------:R-:W3:Y:S01]  /*7ff90*/  LDCU UR4, c[0x0][0x398] ;  /* 0x00007300ff0477ac */ /* 0x000ee20008000800 */
[C---:B----4-:R-:W-:Y:S02]  /*7ffa0*/  PRMT R0, R17.reuse, 0x7772, RZ ;  /* 0x0000777211007816 */ /* 0x050fe400000000ff */
[----:B0-----:R-:W-:Y:S01]  /*7ffb0*/  PRMT R2, R17, 0x7773, RZ ;  /* 0x0000777311027816 */ /* 0x001fe200000000ff */
[----:B------:R-:W4:Y:S04]  /*7ffc0*/  LDL.LU R14, [R1+0xf0] ;  /* 0x0000f000010e7983 */ /* 0x000f280000300800 */
[----:B------:R0:W-:Y:S04]  /*7ffd0*/  @P6 STG.E.U8 desc[UR28][R18.64], R0 ;  /* 0x0000000012006986 */ /* 0x0001e8000c10111c */
[----:B------:R1:W-:Y:S04]  /*7ffe0*/  @P4 STG.E.U8 desc[UR28][R28.64], R2 ;  /* 0x000000021c004986 */ /* 0x0003e8000c10111c */
[----:B------:R-:W2:Y:S01]  /*7fff0*/  LDL.LU.64 R20, [R1+0xca0] ;  /* 0x000ca00001147983 */ /* 0x000ea20000300a00 */
[----:B0-----:R-:W-:Y:S01]  /*80000*/  VIADD R0, R9, 0x31 ;  /* 0x0000003109007836 */ /* 0x001fe20000000000 */
[----:B-1----:R-:W-:-:S02]  /*80010*/  PRMT R2, R16, 0x7770, RZ ;  /* 0x0000777010027816 */ /* 0x002fc400000000ff */
[----:B------:R-:W2:Y:S04]  /*80020*/  LDL.LU.64 R18, [R1+0xc98] ;  /* 0x000c980001127983 */ /* 0x000ea80000300a00 */
[----:B------:R-:W2:Y:S01]  /*80030*/  LDL.LU.64 R28, [R1+0xcb0] ;  /* 0x000cb000011c7983 */ /* 0x000ea20000300a00 */
[----:B------:R-:W-:-:S03]  /*80040*/  ISETP.GE.AND P2, PT, R0, UR6, PT ;  /* 0x0000000600007c0c */ /* 0x000fc6000bf46270 */
[----:B------:R0:W-:Y:S01]  /*80050*/  @P3 STG.E.U8 desc[UR28][R24.64], R2 ;  /* 0x0000000218003986 */ /* 0x0001e2000c10111c */
[----:B------:R-:W-:Y:S02]  /*80060*/  ISETP.LT.AND P4, PT, R5, UR10, !P5 ;  /* 0x0000000a05007c0c */ /* 0x000fe4000ef81270 */
[----:B------:R-:W-:Y:S02]  /*80070*/  ISETP.LT.AND P6, PT, R8, UR11, !P5 ;  /* 0x0000000b08007c0c */ /* 0x000fe4000efc1270 */
[----:B------:R-:W-:Y:S02]  /*80080*/  ISETP.LT.AND P3, PT, R23, UR12, !P2 ;  /* 0x0000000c17007c0c */ /* 0x000fe4000d761270 */
[----:B------:R-:W-:Y:S01]  /*80090*/  PRMT R0, R16, 0x7771, RZ ;  /* 0x0000777110007816 */ /* 0x000fe200000000ff */
[----:B------:R-:W1:Y:S01]  /*800a0*/  LDCU UR6, c[0x0][0x398] ;  /* 0x00007300ff0677ac */ /* 0x000e620008000800 */
[----:B0-----:R-:W2:Y:S04]  /*800b0*/  LDL.LU.64 R24, [R1+0xca8] ;  /* 0x000ca80001187983 */ /* 0x001ea80000300a00 */
[----:B------:R-:W2:Y:S04]  /*800c0*/  LDL.LU R17, [R1+0x100] ;  /* 0x0001000001117983 */ /* 0x000ea80000300800 */
[----:B------:R0:W-:Y:S01]  /*800d0*/  STL [R1+0x2398], R23 ;  /* 0x0023981701007387 */ /* 0x0001e20000100800 */
[----:B------:R-:W-:-:S02]  /*800e0*/  ISETP.LT.AND P5, PT, R7, UR5, !P5 ;  /* 0x0000000507007c0c */ /* 0x000fc4000efa1270 */
[----:B------:R-:W-:Y:S01]  /*800f0*/  PRMT R2, R16, 0x7772, RZ ;  /* 0x0000777210027816 */ /* 0x000fe200000000ff */
[----:B------:R-:W1:Y:S01]  /*80100*/  LDCU UR10, c[0x0][0x398] ;  /* 0x00007300ff0a77ac */ /* 0x000e620008000800 */
[----:B------:R-:W1:Y:S01]  /*80110*/  LDCU UR5, c[0x0][0x398] ;  /* 0x00007300ff0577ac */ /* 0x000e620008000800 */
[----:B------:R-:W1:Y:S01]  /*80120*/  LDCU UR11, c[0x0][0x398] ;  /* 0x00007300ff0b77ac */ /* 0x000e620008000800 */
[----:B------:R-:W1:Y:S01]  /*80130*/  LDCU UR12, c[0x0][0x398] ;  /* 0x00007300ff0c77ac */ /* 0x000e620008000800 */
[----:B0-----:R-:W2:Y:S04]  /*80140*/  LDL.LU.64 R22, [R1+0xc90] ;  /* 0x000c900001167983 */ /* 0x001ea80000300a00 */
[----:B--2---:R0:W-:Y:S04]  /*80150*/  @P4 STG.E.U8 desc[UR28][R22.64], R0 ;  /* 0x0000000016004986 */ /* 0x0041e8000c10111c */
[----:B------:R4:W-:Y:S01]  /*80160*/  @P6 STG.E.U8 desc[UR28][R26.64], R2 ;  /* 0x000000021a006986 */ /* 0x0009e2000c10111c */
[----:B---3--:R-:W-:-:S02]  /*80170*/  ISETP.LT.AND P6, PT, R13, UR4, !P2 ;  /* 0x000000040d007c0c */ /* 0x008fc4000d7c1270 */
[----:B0-----:R-:W-:Y:S02]  /*80180*/  PRMT R0, R16, 0x7773, RZ ;  /* 0x0000777310007816 */ /* 0x001fe400000000ff */
[C---:B----4-:R-:W-:Y:S01]  /*80190*/  PRMT R2, R14.reuse, 0x7770, RZ ;  /* 0x000077700e027816 */ /* 0x050fe200000000ff */
[----:B------:R-:W2:Y:S04]  /*801a0*/  LDL.LU.64 R22, [R1+0xcc0] ;  /* 0x000cc00001167983 */ /* 0x000ea80000300a00 */
[----:B------:R0:W-:Y:S04]  /*801b0*/  @P5 STG.E.U8 desc[UR28][R20.64], R0 ;  /* 0x0000000014005986 */ /* 0x0001e8000c10111c */
[----:B------:R-:W3:Y:S04]  /*801c0*/  LDL.LU.64 R26, [R1+0xcb8] ;  /* 0x000cb800011a7983 */ /* 0x000ee80000300a00 */
[----:B------:R4:W-:Y:S01]  /*801d0*/  @P3 STG.E.U8 desc[UR28][R18.64], R2 ;  /* 0x0000000212003986 */ /* 0x0009e2000c10111c */
[----:B------:R-:W-:Y:S01]  /*801e0*/  ISETP.LT.AND P4, PT, R11, UR13, !P2 ;  /* 0x0000000d0b007c0c */ /* 0x000fe2000d781270 */
[----:B------:R-:W1:Y:S01]  /*801f0*/  LDCU UR4, c[0x0][0x398] ;  /* 0x00007300ff0477ac */ /* 0x000e620008000800 */
[----:B0-----:R-:W-:Y:S01]  /*80200*/  PRMT R0, R14, 0x7771, RZ ;  /* 0x000077710e007816 */ /* 0x001fe200000000ff */
[----:B----4-:R-:W4:Y:S04]  /*80210*/  LDL.LU.64 R18, [R1+0xcd0] ;  /* 0x000cd00001127983 */ /* 0x010f280000300a00 */
[----:B------:R-:W2:Y:S04]  /*80220*/  LDL.LU.64 R20, [R1+0xcc8] ;  /* 0x000cc80001147983 */ /* 0x000ea80000300a00 */
[----:B------:R-:W2:Y:S04]  /*80230*/  LDL.LU R16, [R1+0x274] ;  /* 0x0002740001107983 */ /* 0x000ea80000300800 */
[----:B------:R0:W-:Y:S04]  /*80240*/  @P6 STG.E.U8 desc[UR28][R28.64], R0 ;  /* 0x000000001c006986 */ /* 0x0001e8000c10111c */
[----:B0-----:R-:W2:Y:S01]  /*80250*/  LDL.LU.64 R28, [R1+0xcd8] ;  /* 0x000cd800011c7983 */ /* 0x001ea20000300a00 */
[----:B-1----:R-:W-:-:S02]  /*80260*/  ISETP.LT.AND P3, PT, R12, UR10, !P2 ;  /* 0x0000000a0c007c0c */ /* 0x002fc4000d761270 */
[----:B------:R-:W-:Y:S02]  /*80270*/  PRMT R2, R14, 0x7772, RZ ;  /* 0x000077720e027816 */ /* 0x000fe400000000ff */
[----:B------:R-:W-:Y:S01]  /*80280*/  ISETP.LT.AND P5, PT, R6, UR6, !P2 ;  /* 0x0000000606007c0c */ /* 0x000fe2000d7a1270 */
[----:B------:R-:W-:Y:S01]  /*80290*/  VIADD R0, R9, 0x32 ;  /* 0x0000003209007836 */ /* 0x000fe20000000000 */
[----:B------:R-:W-:Y:S02]  /*802a0*/  ISETP.LT.AND P6, PT, R8, UR4, !P2 ;  /* 0x0000000408007c0c */ /* 0x000fe4000d7c1270 */
[----:B------:R-:W-:Y:S01]  /*802b0*/  PRMT R3, R17, 0x7770, RZ ;  /* 0x0000777011037816 */ /* 0x000fe200000000ff */
[----:B------:R-:W-:Y:S01]  /*802c0*/  @P4 STG.E.U8 desc[UR28][R24.64], R2 ;  /* 0x0000000218004986 */ /* 0x000fe2000c10111c */
[----:B------:R-:W-:Y:S02]  /*802d0*/  ISETP.LT.AND P4, PT, R5, UR5, !P2 ;  /* 0x0000000505007c0c */ /* 0x000fe4000d781270 */
[----:B------:R-:W-:Y:S01]  /*802e0*/  ISETP.LT.AND P2, PT, R7, UR11, !P2 ;  /* 0x0000000b07007c0c */ /* 0x000fe2000d741270 */
[----:B------:R-:W0:Y:S01]  /*802f0*/  LDCU UR10, c[0x0][0x398] ;  /* 0x00007300ff0a77ac */ /* 0x000e220008000800 */
[----:B------:R-:W1:Y:S01]  /*80300*/  LDCU UR6, c[0x0][0x398] ;  /* 0x00007300ff0677ac */ /* 0x000e620008000800 */
[----:B------:R-:W0:Y:S01]  /*80310*/  LDCU UR4, c[0x0][0x398] ;  /* 0x00007300ff0477ac */ /* 0x000e220008000800 */
[----:B------:R-:W0:Y:S01]  /*80320*/  LDCU UR5, c[0x0][0x398] ;  /* 0x00007300ff0577ac */ /* 0x000e220008000800 */
[----:B------:R-:W0:Y:S01]  /*80330*/  LDCU UR11, c[0x0][0x398] ;  /* 0x00007300ff0b77ac */ /* 0x000e220008000800 */
[----:B--2---:R2:W-:Y:S04]  /*80340*/  STL.64 [R1+0x2390], R28 ;  /* 0x0023901c01007387 */ /* 0x0045e80000100a00 */
[----:B--2---:R-:W2:Y:S01]  /*80350*/  LDL.LU.64 R28, [R1+0xce0] ;  /* 0x000ce000011c7983 */ /* 0x004ea20000300a00 */
[----:B------:R-:W-:-:S03]  /*80360*/  PRMT R2, R14, 0x7773, RZ ;  /* 0x000077730e027816 */ /* 0x000fc600000000ff */
[----:B------:R-:W2:Y:S04]  /*80370*/  LDL.LU.64 R24, [R1+0xcf0] ;  /* 0x000cf00001187983 */ /* 0x000ea80000300a00 */
[----:B------:R-:W2:Y:S04]  /*80380*/  LDL.LU.64 R14, [R1+0xce8] ;  /* 0x000ce800010e7983 */ /* 0x000ea80000300a00 */
[----:B------:R0:W-:Y:S01]  /*80390*/  @P3 STG.E.U8 desc[UR28][R22.64], R2 ;  /* 0x0000000216003986 */ /* 0x0001e2000c10111c */
[----:B------:R-:W-:Y:S02]  /*803a0*/  ISETP.GE.AND P3, PT, R0, UR7, PT ;  /* 0x0000000700007c0c */ /* 0x000fe4000bf66270 */
[C---:B------:R-:W-:Y:S01]  /*803b0*/  PRMT R0, R17.reuse, 0x7771, RZ ;  /* 0x0000777111007816 */ /* 0x040fe200000000ff */
[----:B---3--:R-:W-:Y:S01]  /*803c0*/  @P5 STG.E.U8 desc[UR28][R26.64], R3 ;  /* 0x000000031a005986 */ /* 0x008fe2000c10111c */
[----:B------:R-:W3:Y:S03]  /*803d0*/  LDCU UR7, c[0x0][0x398] ;  /* 0x00007300ff0777ac */ /* 0x000ee60008000800 */
[----:B0-----:R-:W3:Y:S01]  /*803e0*/  LDL.LU R23, [R1+0x2398] ;  /* 0x0023980001177983 */ /* 0x001ee20000300800 */
[----:B------:R-:W-:-:S03]  /*803f0*/  PRMT R2, R17, 0x7772, RZ ;  /* 0x0000777211027816 */ /* 0x000fc600000000ff */
[----:B----4-:R0:W-:Y:S04]  /*80400*/  @P4 STG.E.U8 desc[UR28][R18.64], R0 ;  /* 0x0000000012004986 */ /* 0x0101e8000c10111c */
[----:B------:R4:W-:Y:S01]  /*80410*/  @P6 STG.E.U8 desc[UR28][R20.64], R2 ;  /* 0x0000000214006986 */ /* 0x0009e2000c10111c */
[----:B0-----:R-:W-:-:S03]  /*80420*/  PRMT R0, R17, 0x7773, RZ ;  /* 0x0000777311007816 */ /* 0x001fc600000000ff */
[----:B------:R-:W3:Y:S04]  /*80430*/  LDL.LU.64 R18, [R1+0xcf8] ;  /* 0x000cf80001127983 */ /* 0x000ee80000300a00 */
[----:B------:R-:W3:Y:S04]  /*80440*/  LDL.LU R10, [R1+0x224] ;  /* 0x00022400010a7983 */ /* 0x000ee80000300800 */
[----:B------:R-:W3:Y:S04]  /*80450*/  LDL.LU.64 R26, [R1+0xd08] ;  /* 0x000d0800011a7983 */ /* 0x000ee80000300a00 */
[----:B----4-:R-:W4:Y:S04]  /*80460*/  LDL.LU.64 R20, [R1+0xd00] ;  /* 0x000d000001147983 */ /* 0x010f280000300a00 */
[----:B--2---:R0:W-:Y:S04]  /*80470*/  @P2 STG.E.U8 desc[UR28][R28.64], R0 ;  /* 0x000000001c002986 */ /* 0x0041e8000c10111c */
[----:B0-----:R-:W2:Y:S01]  /*80480*/  LDL.LU.64 R28, [R1+0x2390] ;  /* 0x00239000011c7983 */ /* 0x001ea20000300a00 */
[----:B------:R-:W-:-:S02]  /*80490*/  ISETP.LT.AND P6, PT, R13, UR10, !P3 ;  /* 0x0000000a0d007c0c */ /* 0x000fc4000dfc1270 */
[----:B---3--:R-:W-:Y:S02]  /*804a0*/  ISETP.LT.AND P5, PT, R23, UR12, !P3 ;  /* 0x0000000c17007c0c */ /* 0x008fe4000dfa1270 */
[----:B-1----:R-:W-:Y:S02]  /*804b0*/  ISETP.LT.AND P4, PT, R11, UR6, !P3 ;  /* 0x000000060b007c0c */ /* 0x002fe4000df81270 */
        /* <DEDUP_REMOVED lines=8> */
[----:B------:R-:W-:Y:S01]  /*80540*/  ISETP.LT.AND P6, PT, R5, UR7, !P3 ;  /* 0x0000000705007c0c */ /* 0x000fe2000dfc1270 */
[----:B------:R-:W1:Y:S01]  /*80550*/  LDCU UR4, c[0x0][0x398] ;  /* 0x00007300ff0477ac */ /* 0x000e620008000800 */
[----:B------:R-:W1:Y:S01]  /*80560*/  LDCU UR7, c[0x0][0x398] ;  /* 0x00007300ff0777ac */ /* 0x000e620008000800 */
[----:B--2---:R-:W-:Y:S01]  /*80570*/  PRMT R2, R16, 0x7772, RZ ;  /* 0x0000777210027816 */ /* 0x004fe200000000ff */
[----:B------:R-:W2:Y:S01]  /*80580*/  LDL.LU.64 R28, [R1+0xd18] ;  /* 0x000d1800011c7983 */ /* 0x000ea20000300a00 */
[----:B0-----:R-:W-:-:S03]  /*80590*/  VIADD R0, R9, 0x33 ;  /* 0x0000003309007836 */ /* 0x001fc60000000000 */
[----:B------:R0:W-:Y:S01]  /*805a0*/  @P4 STG.E.U8 desc[UR28][R14.64], R2 ;  /* 0x000000020e004986 */ /* 0x0001e2000c10111c */
[----:B------:R-:W-:Y:S02]  /*805b0*/  ISETP.LT.AND P4, PT, R6, UR5, !P3 ;  /* 0x0000000506007c0c */ /* 0x000fe4000df81270 */
[----:B------:R-:W-:Y:S02]  /*805c0*/  ISETP.GE.AND P2, PT, R0, UR8, PT ;  /* 0x0000000800007c0c */ /* 0x000fe4000bf46270 */
[----:B------:R-:W-:Y:S01]  /*805d0*/  PRMT R0, R10, 0x7770, RZ ;  /* 0x000077700a007816 */ /* 0x000fe200000000ff */
[----:B------:R-:W1:Y:S01]  /*805e0*/  LDCU UR5, c[0x0][0x398] ;  /* 0x00007300ff0577ac */ /* 0x000e620008000800 */
[----:B------:R-:W1:Y:S01]  /*805f0*/  LDCU UR8, c[0x0][0x398] ;  /* 0x00007300ff0877ac */ /* 0x000e620008000800 */
[----:B0-----:R-:W3:Y:S04]  /*80600*/  LDL.LU.64 R14, [R1+0xd10] ;  /* 0x000d1000010e7983 */ /* 0x001ee80000300a00 */
[----:B------:R-:W3:Y:S01]  /*80610*/  LDL.LU R17, [R1+0xf4] ;  /* 0x0000f40001117983 */ /* 0x000ee20000300800 */
[----:B------:R-:W-:-:S03]  /*80620*/  PRMT R2, R16, 0x7773, RZ ;  /* 0x0000777310027816 */ /* 0x000fc600000000ff */
[----:B------:R-:W3:Y:S04]  /*80630*/  LDL.LU.64 R24, [R1+0xd28] ;  /* 0x000d280001187983 */ /* 0x000ee80000300a00 */
[----:B------:R0:W-:Y:S04]  /*80640*/  @P5 STG.E.U8 desc[UR28][R18.64], R2 ;  /* 0x0000000212005986 */ /* 0x0001e8000c10111c */
[----:B------:R-:W-:Y:S04]  /*80650*/  @P4 STG.E.U8 desc[UR28][R26.64], R0 ;  /* 0x000000001a004986 */ /* 0x000fe8000c10111c */
[----:B0-----:R-:W3:Y:S01]  /*80660*/  LDL.LU.64 R18, [R1+0xd20] ;  /* 0x000d200001127983 */ /* 0x001ee20000300a00 */
[----:B------:R-:W-:-:S05]  /*80670*/  PRMT R2, R10, 0x7771, RZ ;  /* 0x000077710a027816 */ /* 0x000fca00000000ff */
[----:B----4-:R0:W-:Y:S01]  /*80680*/  @P6 STG.E.U8 desc[UR28][R20.64], R2 ;  /* 0x0000000214006986 */ /* 0x0101e2000c10111c */
[----:B-1----:R-:W-:Y:S02]  /*80690*/  ISETP.LT.AND P6, PT, R23, UR4, !P2 ;  /* 0x0000000417007c0c */ /* 0x002fe4000d7c1270 */
[----:B------:R-:W-:Y:S01]  /*806a0*/  ISETP.LT.AND P5, PT, R8, UR6, !P3 ;  /* 0x0000000608007c0c */ /* 0x000fe2000dfa1270 */
[----:B0-----:R-:W4:Y:S04]  /*806b0*/  LDL.LU.64 R20, [R1+0xd38] ;  /* 0x000d380001147983 */ /* 0x001f280000300a00 */
[----:B------:R-:W4:Y:S04]  /*806c0*/  LDL.LU.64 R26, [R1+0xd30] ;  /* 0x000d3000011a7983 */ /* 0x000f280000300a00 */
[----:B------:R-:W4:Y:S04]  /*806d0*/  LDL.LU R16, [R1+0x104] ;  /* 0x0001040001107983 */ /* 0x000f280000300800 */
[----:B------:R0:W-:Y:S01]  /*806e0*/  STL [R1+0x2388], R23 ;  /* 0x0023881701007387 */ /* 0x0001e20000100800 */
[----:B------:R-:W1:Y:S01]  /*806f0*/  LDCU UR6, c[0x0][0x398] ;  /* 0x00007300ff0677ac */ /* 0x000e620008000800 */
[----:B------:R-:W-:-:S02]  /*80700*/  PRMT R0, R10, 0x7772, RZ ;  /* 0x000077720a007816 */ /* 0x000fc400000000ff */
[----:B------:R-:W-:Y:S02]  /*80710*/  ISETP.LT.AND P4, PT, R13, UR11, !P2 ;  /* 0x0000000b0d007c0c */ /* 0x000fe4000d781270 */
[----:B------:R-:W-:Y:S02]  /*80720*/  ISETP.LT.AND P3, PT, R7, UR10, !P3 ;  /* 0x0000000a07007c0c */ /* 0x000fe4000df61270 */
[----:B------:R-:W-:Y:S01]  /*80730*/  PRMT R2, R10, 0x7773, RZ ;  /* 0x000077730a027816 */ /* 0x000fe200000000ff */
[----:B------:R-:W1:Y:S01]  /*80740*/  LDCU UR4, c[0x0][0x398] ;  /* 0x00007300ff0477ac */ /* 0x000e620008000800 */
[----:B------:R-:W1:Y:S01]  /*80750*/  LDCU UR10, c[0x0][0x398] ;  /* 0x00007300ff0a77ac */ /* 0x000e620008000800 */
[----:B------:R-:W1:Y:S01]  /*80760*/  LDCU UR11, c[0x0][0x398] ;  /* 0x00007300ff0b77ac */ /* 0x000e620008000800 */
[----:B0-----:R-:W4:Y:S04]  /*80770*/  LDL.LU.64 R22, [R1+0xd48] ;  /* 0x000d480001167983 */ /* 0x001f280000300a00 */
[----:B--2---:R0:W-:Y:S01]  /*80780*/  @P5 STG.E.U8 desc[UR28][R28.64], R0 ;  /* 0x000000001c005986 */ /* 0x0041e2000c10111c */
[----:B------:R-:W-:Y:S01]  /*80790*/  ISETP.LT.AND P5, PT, R12, UR7, !P2 ;  /* 0x000000070c007c0c */ /* 0x000fe2000d7a1270 */
[----:B------:R-:W2:Y:S02]  /*807a0*/  LDCU UR7, c[0x0][0x398] ;  /* 0x00007300ff0777ac */ /* 0x000ea40008000800 */
[----:B---3--:R3:W-:Y:S01]  /*807b0*/  @P3 STG.E.U8 desc[UR28][R14.64], R2 ;  /* 0x000000020e003986 */ /* 0x0087e2000c10111c */
[----:B0-----:R-:W-:-:S02]  /*807c0*/  PRMT R0, R17, 0x7770, RZ ;  /* 0x0000777011007816 */ /* 0x001fc400000000ff */
[----:B------:R-:W-:Y:S02]  /*807d0*/  ISETP.LT.AND P3, PT, R11, UR5, !P2 ;  /* 0x000000050b007c0c */ /* 0x000fe4000d761270 */
[C---:B------:R-:W-:Y:S01]  /*807e0*/  PRMT R3, R17.reuse, 0x7773, RZ ;  /* 0x0000777311037816 */ /* 0x040fe200000000ff */
[----:B------:R-:W0:Y:S01]  /*807f0*/  LDCU UR5, c[0x0][0x398] ;  /* 0x00007300ff0577ac */ /* 0x000e220008000800 */
[----:B------:R1:W-:Y:S01]  /*80800*/  @P6 STG.E.U8 desc[UR28][R24.64], R0 ;  /* 0x0000000018006986 */ /* 0x0003e2000c10111c */
[----:B---3--:R-:W-:-:S03]  /*80810*/  PRMT R2, R17, 0x7771, RZ ;  /* 0x0000777111027816 */ /* 0x008fc600000000ff */
[----:B------:R-:W3:Y:S04]  /*80820*/  LDL.LU.64 R14, [R1+0xd40] ;  /* 0x000d4000010e7983 */ /* 0x000ee80000300a00 */
[----:B------:R-:W3:Y:S04]  /*80830*/  LDL.LU.64 R28, [R1+0xd58] ;  /* 0x000d5800011c7983 */ /* 0x000ee80000300a00 */
[----:B------:R0:W-:Y:S01]  /*80840*/  @P4 STG.E.U8 desc[UR28][R18.64], R2 ;  /* 0x0000000212004986 */ /* 0x0001e2000c10111c */
[----:B-1----:R-:W-:Y:S01]  /*80850*/  ISETP.LT.AND P4, PT, R6, UR6, !P2 ;  /* 0x0000000606007c0c */ /* 0x002fe2000d781270 */
[----:B------:R-:W-:Y:S01]  /*80860*/  VIADD R0, R9, 0x34 ;  /* 0x0000003409007836 */ /* 0x000fe20000000000 */
[----:B------:R-:W-:Y:S01]  /*80870*/  ISETP.LT.AND P6, PT, R5, UR4, !P2 ;  /* 0x0000000405007c0c */ /* 0x000fe2000d7c1270 */
[----:B------:R-:W1:Y:S01]  /*80880*/  LDCU UR4, c[0x0][0x398] ;  /* 0x00007300ff0477ac */ /* 0x000e620008000800 */
[----:B------:R-:W1:Y:S01]  /*80890*/  LDCU UR6, c[0x0][0x398] ;  /* 0x00007300ff0677ac */ /* 0x000e620008000800 */
[----:B0-----:R-:W-:Y:S01]  /*808a0*/  PRMT R2, R17, 0x7772, RZ ;  /* 0x0000777211027816 */ /* 0x001fe200000000ff */
[----:B------:R-:W3:Y:S04]  /*808b0*/  LDL.LU.64 R18, [R1+0xd50] ;  /* 0x000d500001127983 */ /* 0x000ee80000300a00 */
[----:B------:R-:W3:Y:S04]  /*808c0*/  LDL.LU.64 R24, [R1+0xd68] ;  /* 0x000d680001187983 */ /* 0x000ee80000300a00 */
[----:B------:R-:W3:Y:S04]  /*808d0*/  LDL.LU R10, [R1+0x278] ;  /* 0x00027800010a7983 */ /* 0x000ee80000300800 */
[----:B----4-:R0:W-:Y:S01]  /*808e0*/  @P3 STG.E.U8 desc[UR28][R20.64], R2 ;  /* 0x0000000214003986 */ /* 0x0101e2000c10111c */
[----:B------:R-:W-:-:S02]  /*808f0*/  ISETP.GE.AND P3, PT, R0, UR9, PT ;  /* 0x0000000900007c0c */ /* 0x000fc4000bf66270 */
[----:B------:R-:W-:Y:S01]  /*80900*/  PRMT R0, R16, 0x7770, RZ ;  /* 0x0000777010007816 */ /* 0x000fe200000000ff */
[----:B------:R4:W-:Y:S01]  /*80910*/  @P5 STG.E.U8 desc[UR28][R26.64], R3 ;  /* 0x000000031a005986 */ /* 0x0009e2000c10111c */
[----:B------:R-:W1:Y:S03]  /*80920*/  LDCU UR9, c[0x0][0x398] ;  /* 0x00007300ff0977ac */ /* 0x000e660008000800 */
[----:B0-----:R-:W3:Y:S04]  /*80930*/  LDL.LU.64 R20, [R1+0xd60] ;  /* 0x000d600001147983 */ /* 0x001ee80000300a00 */
[----:B----4-:R-:W4:Y:S04]  /*80940*/  LDL.LU.64 R26, [R1+0xd78] ;  /* 0x000d7800011a7983 */ /* 0x010f280000300a00 */
[----:B------:R0:W-:Y:S04]  /*80950*/  @P4 STG.E.U8 desc[UR28][R22.64], R0 ;  /* 0x0000000016004986 */ /* 0x0001e8000c10111c */
[----:B0-----:R-:W4:Y:S01]  /*80960*/  LDL.LU R23, [R1+0x2388] ;  /* 0x0023880001177983 */ /* 0x001f220000300800 */
[----:B------:R-:W-:-:S02]  /*80970*/  ISETP.LT.AND P5, PT, R8, UR8, !P2 ;  /* 0x0000000808007c0c */ /* 0x000fc4000d7a1270 */
[C---:B------:R-:W-:Y:S02]  /*80980*/  PRMT R2, R16.reuse, 0x7771, RZ ;  /* 0x0000777110027816 */ /* 0x040fe400000000ff */
[----:B------:R-:W-:Y:S02]  /*80990*/  ISETP.LT.AND P2, PT, R7, UR10, !P2 ;  /* 0x0000000a07007c0c */ /* 0x000fe4000d741270 */
[C---:B------:R-:W-:Y:S02]  /*809a0*/  PRMT R0, R16.reuse, 0x7772, RZ ;  /* 0x0000777210007816 */ /* 0x040fe400000000ff */
[----:B--2---:R-:W-:Y:S01]  /*809b0*/  ISETP.LT.AND P4, PT, R13, UR7, !P3 ;  /* 0x000000070d007c0c */ /* 0x004fe2000df81270 */
[----:B------:R-:W0:Y:S01]  /*809c0*/  LDCU UR8, c[0x0][0x398] ;  /* 0x00007300ff0877ac */ /* 0x000e220008000800 */
[----:B------:R-:W2:Y:S01]  /*809d0*/  LDCU UR7, c[0x0][0x398] ;  /* 0x00007300ff0777ac */ /* 0x000ea20008000800 */
[----:B------:R-:W0:Y:S01]  /*809e0*/  LDCU UR10, c[0x0][0x398] ;  /* 0x00007300ff0a77ac */ /* 0x000e220008000800 */
[----:B---3--:R3:W-:Y:S04]  /*809f0*/  @P6 STG.E.U8 desc[UR28][R14.64], R2 ;  /* 0x000000020e006986 */ /* 0x0087e8000c10111c */
[----:B------:R0:W-:Y:S01]  /*80a00*/  @P5 STG.E.U8 desc[UR28][R28.64], R0 ;  /* 0x000000001c005986 */ /* 0x0001e2000c10111c */
[----:B-1----:R-:W-:Y:S01]  /*80a10*/  ISETP.LT.AND P5, PT, R11, UR4, !P3 ;  /* 0x000000040b007c0c */ /* 0x002fe2000dfa1270 */
[----:B------:R-:W1:Y:S01]  /*80a20*/  LDCU UR4, c[0x0][0x398] ;  /* 0x00007300ff0477ac */ /* 0x000e620008000800 */
[----:B---3--:R-:W-:Y:S01]  /*80a30*/  PRMT R2, R16, 0x7773, RZ ;  /* 0x0000777310027816 */ /* 0x008fe200000000ff */
[----:B------:R-:W3:Y:S04]  /*80a40*/  LDL.LU.64 R14, [R1+0xd70] ;  /* 0x000d7000010e7983 */ /* 0x000ee80000300a00 */
[----:B------:R-:W2:Y:S01]  /*80a50*/  LDL.LU R17, [R1+0x228] ;  /* 0x0002280001117983 */ /* 0x000ea20000300800 */
[----:B0-----:R-:W-:-:S03]  /*80a60*/  PRMT R0, R10, 0x7770, RZ ;  /* 0x000077700a007816 */ /* 0x001fc600000000ff */
[----:B------:R0:W-:Y:S02]  /*80a70*/  @P2 STG.E.U8 desc[UR28][R18.64], R2 ;  /* 0x0000000212002986 */ /* 0x0001e4000c10111c */
[----:B0-----:R-:W-:Y:S02]  /*80a80*/  PRMT R2, R10, 0x7771, RZ ;  /* 0x000077710a027816 */ /* 0x001fe400000000ff */
[----:B------:R-:W2:Y:S01]  /*80a90*/  LDL.LU.64 R18, [R1+0xd80] ;  /* 0x000d800001127983 */ /* 0x000ea20000300a00 */
[----:B----4-:R-:W-:Y:S01]  /*80aa0*/  ISETP.LT.AND P6, PT, R23, UR5, !P3 ;  /* 0x0000000517007c0c */ /* 0x010fe2000dfc1270 */
[----:B------:R-:W0:-:S12]  /*80ab0*/  LDCU UR5, c[0x0][0x398] ;  /* 0x00007300ff0577ac */ /* 0x000e180008000800 */
[----:B------:R4:W-:Y:S04]  /*80ac0*/  @P6 STG.E.U8 desc[UR28][R24.64], R0 ;  /* 0x0000000018006986 */ /* 0x0009e8000c10111c */
[----:B------:R0:W-:Y:S01]  /*80ad0*/  @P4 STG.E.U8 desc[UR28][R20.64], R2 ;  /* 0x0000000214004986 */ /* 0x0001e2000c10111c */
[----:B----4-:R-:W-:-:S03]  /*80ae0*/  PRMT R0, R10, 0x7772, RZ ;  /* 0x000077720a007816 */ /* 0x010fc600000000ff */
[----:B------:R-:W4:Y:S04]  /*80af0*/  LDL.LU.64 R24, [R1+0xd90] ;  /* 0x000d900001187983 */ /* 0x000f280000300a00 */
[----:B------:R-:W2:Y:S04]  /*80b00*/  LDL.LU R16, [R1+0xf8] ;  /* 0x0000f80001107983 */ /* 0x000ea80000300800 */
[----:B0-----:R-:W2:Y:S04]  /*80b10*/  LDL.LU.64 R20, [R1+0xd88] ;  /* 0x000d880001147983 */ /* 0x001ea80000300a00 */
[----:B------:R0:W-:Y:S04]  /*80b20*/  STL [R1+0x2378], R5 ;  /* 0x0023780501007387 */ /* 0x0001e80000100800 */
[----:B------:R0:W-:Y:S01]  /*80b30*/  @P5 STG.E.U8 desc[UR28][R26.64], R0 ;  /* 0x000000001a005986 */ /* 0x0001e2000c10111c */
[----:B------:R-:W-:-:S02]  /*80b40*/  ISETP.LT.AND P5, PT, R5, UR5, !P3 ;  /* 0x0000000505007c0c */ /* 0x000fc4000dfa1270 */
[----:B------:R-:W-:Y:S01]  /*80b50*/  ISETP.LT.AND P2, PT, R12, UR6, !P3 ;  /* 0x000000060c007c0c */ /* 0x000fe2000df41270 */
[----:B------:R-:W0:Y:S01]  /*80b60*/  LDCU UR6, c[0x0][0x398] ;  /* 0x00007300ff0677ac */ /* 0x000e220008000800 */
[----:B------:R-:W-:Y:S02]  /*80b70*/  ISETP.LT.AND P4, PT, R6, UR8, !P3 ;  /* 0x0000000806007c0c */ /* 0x000fe4000df81270 */
[----:B------:R-:W-:Y:S02]  /*80b80*/  PRMT R2, R10, 0x7773, RZ ;  /* 0x000077730a027816 */ /* 0x000fe400000000ff */
[----:B-1----:R-:W-:Y:S01]  /*80b90*/  ISETP.LT.AND P6, PT, R8, UR4, !P3 ;  /* 0x0000000408007c0c */ /* 0x002fe2000dfc1270 */
[----:B------:R-:W1:Y:S01]  /*80ba0*/  LDCU UR8, c[0x0][0x398] ;  /* 0x00007300ff0877ac */ /* 0x000e620008000800 */
[----:B------:R-:W1:Y:S01]  /*80bb0*/  LDCU UR5, c[0x0][0x398] ;  /* 0x00007300ff0577ac */ /* 0x000e620008000800 */
[----:B0-----:R-:W2:Y:S01]  /*80bc0*/  LDL.LU.64 R4, [R1+0xd98] ;  /* 0x000d980001047983 */ /* 0x001ea20000300a00 */
[----:B------:R-:W0:Y:S01]  /*80bd0*/  LDCU UR4, c[0x0][0x398] ;  /* 0x00007300ff0477ac */ /* 0x000e220008000800 */
[----:B------:R-:W-:Y:S01]  /*80be0*/  VIADD R0, R9, 0x36 ;  /* 0x0000003609007836 */ /* 0x000fe20000000000 */
[----:B------:R-:W-:Y:S01]  /*80bf0*/  ISETP.LT.AND P3, PT, R7, UR6, !P3 ;  /* 0x0000000607007c0c */ /* 0x000fe2000df61270 */
[----:B------:R-:W0:Y:S01]  /*80c00*/  LDCU UR6, c[0x0][0x398] ;  /* 0x00007300ff0677ac */ /* 0x000e220008000800 */
[----:B--2---:R2:W-:Y:S04]  /*80c10*/  STL.64 [R1+0x2380], R4 ;  /* 0x0023800401007387 */ /* 0x0045e80000100a00 */
[----:B--2---:R-:W2:Y:S04]  /*80c20*/  LDL.LU.64 R4, [R1+0xda0] ;  /* 0x000da00001047983 */ /* 0x004ea80000300a00 */
[----:B---3--:R3:W-:Y:S01]  /*80c30*/  @P2 STG.E.U8 desc[UR28][R14.64], R2 ;  /* 0x000000020e002986 */ /* 0x0087e2000c10111c */
[----:B------:R-:W-:-:S02]  /*80c40*/  ISETP.GE.AND P2, PT, R0, UR35, PT ;  /* 0x0000002300007c0c */ /* 0x000fc4000bf46270 */
[C---:B------:R-:W-:Y:S02]  /*80c50*/  PRMT R0, R17.reuse, 0x7771, RZ ;  /* 0x0000777111007816 */ /* 0x040fe400000000ff */
[C---:B---3--:R-:W-:Y:S01]  /*80c60*/  PRMT R2, R17.reuse, 0x7770, RZ ;  /* 0x0000777011027816 */ /* 0x048fe200000000ff */
[----:B------:R-:W3:Y:S04]  /*80c70*/  LDL.LU.64 R14, [R1+0xdb0] ;  /* 0x000db000010e7983 */ /* 0x000ee80000300a00 */
[----:B------:R-:W3:Y:S04]  /*80c80*/  LDL.LU.64 R28, [R1+0xda8] ;  /* 0x000da800011c7983 */ /* 0x000ee80000300a00 */
[----:B------:R-:W3:Y:S04]  /*80c90*/  LDL.LU.64 R26, [R1+0xdb8] ;  /* 0x000db800011a7983 */ /* 0x000ee80000300a00 */
[----:B------:R0:W-:Y:S04]  /*80ca0*/  @P4 STG.E.U8 desc[UR28][R18.64], R2 ;  /* 0x0000000212004986 */ /* 0x0001e8000c10111c */
[----:B----4-:R4:W-:Y:S01]  /*80cb0*/  @P5 STG.E.U8 desc[UR28][R24.64], R0 ;  /* 0x0000000018005986 */ /* 0x0109e2000c10111c */
[----:B0-----:R-:W-:-:S02]  /*80cc0*/  PRMT R2, R17, 0x7772, RZ ;  /* 0x0000777211027816 */ /* 0x001fc400000000ff */
[----:B----4-:R-:W-:Y:S01]  /*80cd0*/  PRMT R0, R17, 0x7773, RZ ;  /* 0x0000777311007816 */ /* 0x010fe200000000ff */
[----:B------:R-:W4:Y:S04]  /*80ce0*/  LDL.LU R18, [R1+0x108] ;  /* 0x0001080001127983 */ /* 0x000f280000300800 */
[----:B------:R0:W-:Y:S04]  /*80cf0*/  @P6 STG.E.U8 desc[UR28][R20.64], R2 ;  /* 0x0000000214006986 */ /* 0x0001e8000c10111c */
[----:B------:R-:W3:Y:S04]  /*80d00*/  LDL.LU.64 R24, [R1+0xdc8] ;  /* 0x000dc80001187983 */ /* 0x000ee80000300a00 */
[----:B0-----:R-:W3:Y:S04]  /*80d10*/  LDL.LU.64 R20, [R1+0xdc0] ;  /* 0x000dc00001147983 */ /* 0x001ee80000300a00 */
[----:B--2---:R0:W-:Y:S04]  /*80d20*/  @P3 STG.E.U8 desc[UR28][R4.64], R0 ;  /* 0x0000000004003986 */ /* 0x0041e8000c10111c */
[----:B0-----:R-:W2:Y:S01]  /*80d30*/  LDL.LU.64 R4, [R1+0x2380] ;  /* 0x0023800001047983 */ /* 0x001ea20000300a00 */
[----:B------:R-:W-:-:S02]  /*80d40*/  ISETP.LT.AND P4, PT, R23, UR7, !P0 ;  /* 0x0000000717007c0c */ /* 0x000fc4000c781270 */
[C---:B------:R-:W-:Y:S02]  /*80d50*/  PRMT R2, R16.reuse, 0x7770, RZ ;  /* 0x0000777010027816 */ /* 0x040fe400000000ff */
[----:B-1----:R-:W-:Y:S02]  /*80d60*/  ISETP.LT.AND P5, PT, R13, UR8, !P0 ;  /* 0x000000080d007c0c */ /* 0x002fe4000c7a1270 */
[----:B------:R-:W-:Y:S01]  /*80d70*/  PRMT R0, R16, 0x7771, RZ ;  /* 0x0000777110007816 */ /* 0x000fe200000000ff */
[----:B------:R-:W0:Y:S01]  /*80d80*/  LDCU UR7, c[0x0][0x398] ;  /* 0x00007300ff0777ac */ /* 0x000e220008000800 */
[----:B------:R-:W-:Y:S01]  /*80d90*/  ISETP.LT.AND P6, PT, R11, UR5, !P0 ;  /* 0x000000050b007c0c */ /* 0x000fe2000c7c1270 */
[----:B------:R-:W1:Y:S01]  /*80da0*/  LDCU UR5, c[0x0][0x398] ;  /* 0x00007300ff0577ac */ /* 0x000e620008000800 */
[----:B------:R-:W0:Y:S03]  /*80db0*/  LDCU UR8, c[0x0][0x398] ;  /* 0x00007300ff0877ac */ /* 0x000e260008000800 */
[----:B--2---:R2:W-:Y:S04]  /*80dc0*/  @P4 STG.E.U8 desc[UR28][R4.64], R2 ;  /* 0x0000000204004986 */ /* 0x0045e8000c10111c */
[----:B--2---:R-:W0:Y:S04]  /*80dd0*/  LDL.LU R5, [R1+0x2378] ;  /* 0x0023780001057983 */ /* 0x004e280000300800 */
[----:B---3--:R2:W-:Y:S04]  /*80de0*/  @P5 STG.E.U8 desc[UR28][R14.64], R0 ;  /* 0x000000000e005986 */ /* 0x0085e8000c10111c */
[----:B--2---:R-:W2:Y:S01]  /*80df0*/  LDL.LU.64 R14, [R1+0xdd8] ;  /* 0x000dd800010e7983 */ /* 0x004ea20000300a00 */
[----:B------:R-:W-:-:S02]  /*80e00*/  ISETP.LT.AND P4, PT, R12, UR4, !P0 ;  /* 0x000000040c007c0c */ /* 0x000fc4000c781270 */
[----:B------:R-:W-:Y:S02]  /*80e10*/  PRMT R2, R16, 0x7772, RZ ;  /* 0x0000777210027816 */ /* 0x000fe400000000ff */
[----:B------:R-:W-:Y:S01]  /*80e20*/  ISETP.LT.AND P5, PT, R6, UR6, !P0 ;  /* 0x0000000606007c0c */ /* 0x000fe2000c7a1270 */
[----:B------:R-:W-:Y:S01]  /*80e30*/  VIADD R0, R9, 0x37 ;  /* 0x0000003709007836 */ /* 0x000fe20000000000 */
[----:B------:R-:W3:Y:S01]  /*80e40*/  LDCU UR4, c[0x0][0x398] ;  /* 0x00007300ff0477ac */ /* 0x000ee20008000800 */
[----:B------:R-:W0:Y:S01]  /*80e50*/  LDCU UR6, c[0x0][0x398] ;  /* 0x00007300ff0677ac */ /* 0x000e220008000800 */
[----:B------:R1:W-:Y:S02]  /*80e60*/  @P6 STG.E.U8 desc[UR28][R28.64], R2 ;  /* 0x000000021c006986 */ /* 0x0003e4000c10111c */
[----:B------:R-:W-:Y:S02]  /*80e70*/  ISETP.GE.AND P3, PT, R0, UR37, PT ;  /* 0x0000002500007c0c */ /* 0x000fe4000bf66270 */
[----:B----4-:R-:W-:-:S02]  /*80e80*/  PRMT R0, R18, 0x7770, RZ ;  /* 0x0000777012007816 */ /* 0x010fc400000000ff */
[----:B-1----:R-:W-:Y:S01]  /*80e90*/  PRMT R2, R16, 0x7773, RZ ;  /* 0x0000777310027816 */ /* 0x002fe200000000ff */
[----:B------:R-:W4:Y:S04]  /*80ea0*/  LDL.LU.64 R28, [R1+0xde8] ;  /* 0x000de800011c7983 */ /* 0x000f280000300a00 */
[----:B------:R-:W3:Y:S04]  /*80eb0*/  LDL.LU R10, [R1+0x27c] ;  /* 0x00027c00010a7983 */ /* 0x000ee80000300800 */
[----:B------:R-:W3:Y:S04]  /*80ec0*/  LDL.LU.64 R16, [R1+0xde0] ;  /* 0x000de00001107983 */ /* 0x000ee80000300a00 */
[----:B------:R1:W-:Y:S01]  /*80ed0*/  @P4 STG.E.U8 desc[UR28][R26.64], R2 ;  /* 0x000000021a004986 */ /* 0x0003e2000c10111c */
[----:B------:R-:W-:-:S03]  /*80ee0*/  ISETP.LT.AND P4, PT, R8, UR5, !P0 ;  /* 0x0000000508007c0c */ /* 0x000fc6000c781270 */
[----:B------:R1:W-:Y:S01]  /*80ef0*/  @P5 STG.E.U8 desc[UR28][R24.64], R0 ;  /* 0x0000000018005986 */ /* 0x0003e2000c10111c */
[----:B------:R-:W0:Y:S01]  /*80f00*/  LDCU UR5, c[0x0][0x398] ;  /* 0x00007300ff0577ac */ /* 0x000e220008000800 */
[----:B-1----:R-:W-:Y:S02]  /*80f10*/  PRMT R2, R18, 0x7771, RZ ;  /* 0x0000777112027816 */ /* 0x002fe400000000ff */
[----:B------:R-:W4:Y:S04]  /*80f20*/  LDL.LU.64 R24, [R1+0xe00] ;  /* 0x000e000001187983 */ /* 0x000f280000300a00 */
[----:B------:R-:W4:Y:S01]  /*80f30*/  LDL.LU.64 R26, [R1+0xdf8] ;  /* 0x000df800011a7983 */ /* 0x000f220000300a00 */
[----:B------:R-:W-:-:S05]  /*80f40*/  VIADD R0, R9, 0x38 ;  /* 0x0000003809007836 */ /* 0x000fca0000000000 */
[----:B------:R-:W-:Y:S02]  /*80f50*/  ISETP.GE.AND P5, PT, R0, UR39, PT ;  /* 0x0000002700007c0c */ /* 0x000fe4000bfa6270 */
[----:B------:R-:W-:Y:S02]  /*80f60*/  PRMT R0, R18, 0x7773, RZ ;  /* 0x0000777312007816 */ /* 0x000fe400000000ff */
[----:B0-----:R-:W-:Y:S01]  /*80f70*/  ISETP.LT.AND P6, PT, R5, UR7, !P0 ;  /* 0x0000000705007c0c */ /* 0x001fe2000c7c1270 */
[----:B------:R-:W0:-:S12]  /*80f80*/  LDCU UR7, c[0x0][0x398] ;  /* 0x00007300ff0777ac */ /* 0x000e180008000800 */
[----:B------:R1:W-:Y:S02]  /*80f90*/  @P6 STG.E.U8 desc[UR28][R20.64], R2 ;  /* 0x0000000214006986 */ /* 0x0003e4000c10111c */
[----:B-1----:R-:W-:Y:S02]  /*80fa0*/  PRMT R2, R18, 0x7772, RZ ;  /* 0x0000777212027816 */ /* 0x002fe400000000ff */
[----:B------:R-:W4:Y:S04]  /*80fb0*/  LDL.LU.64 R20, [R1+0xdf0] ;  /* 0x000df00001147983 */ /* 0x000f280000300a00 */
[----:B--2---:R1:W-:Y:S04]  /*80fc0*/  @P4 STG.E.U8 desc[UR28][R14.64], R2 ;  /* 0x000000020e004986 */ /* 0x0043e8000c10111c */
[----:B-1----:R-:W2:Y:S04]  /*80fd0*/  LDL.LU R15, [R1+0x22c] ;  /* 0x00022c00010f7983 */ /* 0x002ea80000300800 */
[----:B------:R-:W2:Y:S01]  /*80fe0*/  LDL.LU.64 R18, [R1+0xe20] ;  /* 0x000e200001127983 */ /* 0x000ea20000300a00 */
[----:B---3--:R-:W-:Y:S01]  /*80ff0*/  ISETP.LT.AND P0, PT, R7, UR4, !P0 ;  /* 0x0000000407007c0c */ /* 0x008fe2000c701270 */
[----:B------:R-:W1:Y:S01]  /*81000*/  LDCU UR4, c[0x0][0x398] ;  /* 0x00007300ff0477ac */ /* 0x000e620008000800 */
[----:B------:R-:W-:-:S02]  /*81010*/  ISETP.LT.AND P6, PT, R23, UR6, !P2 ;  /* 0x0000000617007c0c */ /* 0x000fc4000d7c1270 */
[----:B0-----:R-:W-:Y:S02]  /*81020*/  ISETP.LT.AND P4, PT, R13, UR7, !P2 ;  /* 0x000000070d007c0c */ /* 0x001fe4000d781270 */
[C---:B------:R-:W-:Y:S02]  /*81030*/  PRMT R2, R10.reuse, 0x7770, RZ ;  /* 0x000077700a027816 */ /* 0x040fe400000000ff */
[----:B------:R-:W-:Y:S01]  /*81040*/  PRMT R3, R10, 0x7773, RZ ;  /* 0x000077730a037816 */ /* 0x000fe200000000ff */
[----:B------:R-:W0:Y:S01]  /*81050*/  LDCU UR6, c[0x0][0x398] ;  /* 0x00007300ff0677ac */ /* 0x000e220008000800 */
[----:B------:R-:W3:Y:S03]  /*81060*/  LDCU UR7, c[0x0][0x398] ;  /* 0x00007300ff0777ac */ /* 0x000ee60008000800 */
[----:B----4-:R4:W-:Y:S04]  /*81070*/  @P0 STG.E.U8 desc[UR28][R28.64], R0 ;  /* 0x000000001c000986 */ /* 0x0109e8000c10111c */
[----:B------:R0:W-:Y:S01]  /*81080*/  @P6 STG.E.U8 desc[UR28][R16.64], R2 ;  /* 0x0000000210006986 */ /* 0x0001e2000c10111c */
[----:B------:R-:W-:Y:S01]  /*81090*/  ISETP.LT.AND P6, PT, R12, UR5, !P2 ;  /* 0x000000050c007c0c */ /* 0x000fe2000d7c1270 */
[----:B------:R-:W2:Y:S01]  /*810a0*/  LDCU UR5, c[0x0][0x398] ;  /* 0x00007300ff0577ac */ /* 0x000ea20008000800 */
[----:B------:R-:W-:Y:S01]  /*810b0*/  ISETP.LT.AND P0, PT, R11, UR8, !P2 ;  /* 0x000000080b007c0c */ /* 0x000fe2000d701270 */
[----:B------:R-:W2:Y:S01]  /*810c0*/  LDCU UR8, c[0x0][0x398] ;  /* 0x00007300ff0877ac */ /* 0x000ea20008000800 */
[----:B----4-:R-:W-:-:S02]  /*810d0*/  PRMT R0, R10, 0x7771, RZ ;  /* 0x000077710a007816 */ /* 0x010fc400000000ff */
[----:B0-----:R-:W-:Y:S01]  /*810e0*/  PRMT R2, R10, 0x7772, RZ ;  /* 0x000077720a027816 */ /* 0x001fe200000000ff */
[----:B------:R-:W4:Y:S04]  /*810f0*/  LDL.LU.64 R16, [R1+0xe18] ;  /* 0x000e180001107983 */ /* 0x000f280000300a00 */
[----:B------:R0:W-:Y:S01]  /*81100*/  @P4 STG.E.U8 desc[UR28][R24.64], R0 ;  /* 0x0000000018004986 */ /* 0x0001e2000c10111c */
[----:B-1----:R-:W-:-:S03]  /*81110*/  ISETP.LT.AND P4, PT, R6, UR4, !P2 ;  /* 0x0000000406007c0c */ /* 0x002fc6000d781270 */
[----:B------:R-:W3:Y:S04]  /*81120*/  LDL.LU.64 R28, [R1+0xe08] ;  /* 0x000e0800011c7983 */ /* 0x000ee80000300a00 */
[----:B------:R-:W3:Y:S04]  /*81130*/  LDL.LU R14, [R1+0xfc] ;  /* 0x0000fc00010e7983 */ /* 0x000ee80000300800 */
[----:B------:R1:W-:Y:S01]  /*81140*/  @P0 STG.E.U8 desc[UR28][R26.64], R2 ;  /* 0x000000021a000986 */ /* 0x0003e2000c10111c */
[----:B------:R-:W2:Y:S03]  /*81150*/  LDCU UR4, c[0x0][0x398] ;  /* 0x00007300ff0477ac */ /* 0x000ea60008000800 */
[----:B0-----:R-:W3:Y:S04]  /*81160*/  LDL.LU.64 R24, [R1+0xe28] ;  /* 0x000e280001187983 */ /* 0x001ee80000300a00 */
[----:B-1----:R-:W3:Y:S04]  /*81170*/  LDL.LU.64 R26, [R1+0xe40] ;  /* 0x000e4000011a7983 */ /* 0x002ee80000300a00 */
[----:B------:R0:W-:Y:S04]  /*81180*/  @P6 STG.E.U8 desc[UR28][R20.64], R3 ;  /* 0x0000000314006986 */ /* 0x0001e8000c10111c */
[----:B0-----:R-:W3:Y:S01]  /*81190*/  LDL.LU.64 R20, [R1+0xe38] ;  /* 0x000e380001147983 */ /* 0x001ee20000300a00 */
[----:B--2---:R-:W-:-:S05]  /*811a0*/  PRMT R0, R15, 0x7770, RZ ;  /* 0x000077700f007816 */ /* 0x004fca00000000ff */
[----:B------:R0:W-:Y:S01]  /*811b0*/  @P4 STG.E.U8 desc[UR28][R18.64], R0 ;  /* 0x0000000012004986 */ /* 0x0001e2000c10111c */
[----:B------:R-:W-:Y:S02]  /*811c0*/  ISETP.LT.AND P4, PT, R23, UR5, !P3 ;  /* 0x0000000517007c0c */ /* 0x000fe4000df81270 */
[----:B------:R-:W-:Y:S02]  /*811d0*/  ISETP.LT.AND P0, PT, R5, UR6, !P2 ;  /* 0x0000000605007c0c */ /* 0x000fe4000d701270 */
[----:B------:R-:W-:Y:S01]  /*811e0*/  ISETP.LT.AND P6, PT, R8, UR9, !P2 ;  /* 0x0000000908007c0c */ /* 0x000fe2000d7c1270 */
[----:B0-----:R-:W2:Y:S04]  /*811f0*/  LDL.LU.64 R18, [R1+0xe30] ;  /* 0x000e300001127983 */ /* 0x001ea80000300a00 */
[----:B------:R0:W-:Y:S01]  /*81200*/  STL [R1+0x2370], R23 ;  /* 0x0023701701007387 */ /* 0x0001e20000100800 */
[----:B------:R-:W-:-:S02]  /*81210*/  PRMT R2, R15, 0x7771, RZ ;  /* 0x000077710f027816 */ /* 0x000fc400000000ff */
[C---:B------:R-:W-:Y:S01]  /*81220*/  PRMT R3, R15.reuse, 0x7772, RZ ;  /* 0x000077720f037816 */ /* 0x040fe200000000ff */
[----:B------:R-:W1:Y:S01]  /*81230*/  LDCU UR6, c[0x0][0x398] ;  /* 0x00007300ff0677ac */ /* 0x000e620008000800 */
[----:B------:R-:W-:Y:S01]  /*81240*/  PRMT R4, R15, 0x7773, RZ ;  /* 0x000077730f047816 */ /* 0x000fe200000000ff */
[----:B------:R-:W1:Y:S01]  /*81250*/  LDCU UR5, c[0x0][0x398] ;  /* 0x00007300ff0577ac */ /* 0x000e620008000800 */
[----:B------:R-:W1:Y:S01]  /*81260*/  LDCU UR9, c[0x0][0x398] ;  /* 0x00007300ff0977ac */ /* 0x000e620008000800 */
[----:B0-----:R-:W2:Y:S04]  /*81270*/  LDL.LU.64 R22, [R1+0xe10] ;  /* 0x000e100001167983 */ /* 0x001ea80000300a00 */
[----:B----4-:R0:W-:Y:S04]  /*81280*/  @P0 STG.E.U8 desc[UR28][R16.64], R2 ;  /* 0x0000000210000986 */ /* 0x0101e8000c10111c */
[----:B0-----:R-:W4:Y:S04]  /*81290*/  LDL.LU R17, [R1+0x2374] ;  /* 0x0023740001117983 */ /* 0x001f280000300800 */
[----:B------:R-:W4:Y:S01]  /*812a0*/  LDL.LU R16, [R1+0x10c] ;  /* 0x00010c0001107983 */ /* 0x000f220000300800 */
[----:B---3--:R-:W-:Y:S01]  /*812b0*/  ISETP.LT.AND P2, PT, R7, UR7, !P2 ;  /* 0x0000000707007c0c */ /* 0x008fe2000d741270 */
[----:B------:R-:W0:Y:S01]  /*812c0*/  LDCU UR7, c[0x0][0x398] ;  /* 0x00007300ff0777ac */ /* 0x000e220008000800 */
[----:B------:R-:W-:Y:S01]  /*812d0*/  PRMT R0, R14, 0x7770, RZ ;  /* 0x000077700e007816 */ /* 0x000fe200000000ff */
[----:B--2---:R2:W-:Y:S04]  /*812e0*/  @P6 STG.E.U8 desc[UR28][R22.64], R3 ;  /* 0x0000000316006986 */ /* 0x0045e8000c10111c */
[----:B--2---:R-:W2:Y:S06]  /*812f0*/  LDL.LU.64 R22, [R1+0xe68] ;  /* 0x000e680001167983 */ /* 0x004eac0000300a00 */
[----:B------:R3:W-:Y:S01]  /*81300*/  @P2 STG.E.U8 desc[UR28][R28.64], R4 ;  /* 0x000000041c002986 */ /* 0x0007e2000c10111c */
[----:B------:R-:W-:-:S03]  /*81310*/  ISETP.LT.AND P2, PT, R13, UR8, !P3 ;  /* 0x000000080d007c0c */ /* 0x000fc6000df41270 */
[----:B------:R0:W-:Y:S01]  /*81320*/  @P4 STG.E.U8 desc[UR28][R24.64], R0 ;  /* 0x0000000018004986 */ /* 0x0001e2000c10111c */
[----:B------:R-:W-:Y:S02]  /*81330*/  ISETP.LT.AND P6, PT, R11, UR4, !P3 ;  /* 0x000000040b007c0c */ /* 0x000fe4000dfc1270 */
[----:B-1----:R-:W-:Y:S01]  /*81340*/  ISETP.LT.AND P4, PT, R12, UR6, !P3 ;  /* 0x000000060c007c0c */ /* 0x002fe2000df81270 */
[----:B------:R-:W-:Y:S01]  /*81350*/  VIADD R2, R9, 0x39 ;  /* 0x0000003909027836 */ /* 0x000fe20000000000 */
[C---:B------:R-:W-:Y:S01]  /*81360*/  PRMT R3, R14.reuse, 0x7773, RZ ;  /* 0x000077730e037816 */ /* 0x040fe200000000ff */
[----:B------:R-:W1:Y:S01]  /*81370*/  LDCU UR6, c[0x0][0x398] ;  /* 0x00007300ff0677ac */ /* 0x000e620008000800 */
[----:B------:R-:W1:Y:S01]  /*81380*/  LDCU UR8, c[0x0][0x398] ;  /* 0x00007300ff0877ac */ /* 0x000e620008000800 */
[----:B------:R-:W1:Y:S01]  /*81390*/  LDCU UR4, c[0x0][0x398] ;  /* 0x00007300ff0477ac */ /* 0x000e620008000800 */
[----:B---3--:R-:W3:Y:S01]  /*813a0*/  LDL.LU.64 R28, [R1+0xe60] ;  /* 0x000e6000011c7983 */ /* 0x008ee20000300a00 */
[----:B0-----:R-:W-:-:S02]  /*813b0*/  PRMT R0, R14, 0x7771, RZ ;  /* 0x000077710e007816 */ /* 0x001fc400000000ff */
[----:B------:R-:W-:Y:S01]  /*813c0*/  ISETP.GE.AND P0, PT, R2, UR41, PT ;  /* 0x0000002902007c0c */ /* 0x000fe2000bf06270 */
[----:B------:R-:W3:Y:S04]  /*813d0*/  LDL.LU.64 R24, [R1+0xe58] ;  /* 0x000e580001187983 */ /* 0x000ee80000300a00 */
[----:B------:R0:W-:Y:S01]  /*813e0*/  @P2 STG.E.U8 desc[UR28][R26.64], R0 ;  /* 0x000000001a002986 */ /* 0x0001e2000c10111c */
[----:B------:R-:W-:Y:S02]  /*813f0*/  ISETP.LT.AND P2, PT, R6, UR7, !P3 ;  /* 0x0000000706007c0c */ /* 0x000fe4000df41270 */
[----:B------:R-:W-:Y:S02]  /*81400*/  PRMT R2, R14, 0x7772, RZ ;  /* 0x000077720e027816 */ /* 0x000fe400000000ff */
[C---:B----4-:R-:W-:Y:S01]  /*81410*/  PRMT R4, R16.reuse, 0x7773, RZ ;  /* 0x0000777310047816 */ /* 0x050fe200000000ff */
[----:B------:R-:W4:Y:S04]  /*81420*/  LDL.LU R14, [R1+0xe0] ;  /* 0x0000e000010e7983 */ /* 0x000f280000300800 */
[----:B------:R1:W-:Y:S04]  /*81430*/  @P6 STG.E.U8 desc[UR28][R20.64], R2 ;  /* 0x0000000214006986 */ /* 0x0003e8000c10111c */
[----:B------:R1:W-:Y:S01]  /*81440*/  @P4 STG.E.U8 desc[UR28][R18.64], R3 ;  /* 0x0000000312004986 */ /* 0x0003e2000c10111c */
[----:B------:R-:W2:Y:S01]  /*81450*/  LDCU UR7, c[0x0][0x398] ;  /* 0x00007300ff0777ac */ /* 0x000ea20008000800 */
[----:B0-----:R-:W-:-:S02]  /*81460*/  PRMT R0, R16, 0x7770, RZ ;  /* 0x0000777010007816 */ /* 0x001fc400000000ff */
[----:B------:R-:W3:Y:S04]  /*81470*/  LDL.LU.64 R26, [R1+0xe48] ;  /* 0x000e4800011a7983 */ /* 0x000ee80000300a00 */
[----:B-1----:R-:W3:Y:S04]  /*81480*/  LDL.LU.64 R20, [R1+0xe80] ;  /* 0x000e800001147983 */ /* 0x002ee80000300a00 */
[----:B------:R-:W3:Y:S01]  /*81490*/  LDL.LU.64 R18, [R1+0xe78] ;  /* 0x000e780001127983 */ /* 0x000ee20000300a00 */
[C---:B------:R-:W-:Y:S02]  /*814a0*/  PRMT R2, R16.reuse, 0x7771, RZ ;  /* 0x0000777110027816 */ /* 0x040fe400000000ff */
[----:B------:R-:W-:-:S02]  /*814b0*/  PRMT R3, R16, 0x7772, RZ ;  /* 0x0000777210037816 */ /* 0x000fc400000000ff */
[----:B------:R-:W3:Y:S04]  /*814c0*/  LDL.LU R16, [R1+0x90] ;  /* 0x0000900001107983 */ /* 0x000ee80000300800 */
[----:B--2---:R0:W-:Y:S04]  /*814d0*/  @P2 STG.E.U8 desc[UR28][R22.64], R0 ;  /* 0x0000000016002986 */ /* 0x0041e8000c10111c */
[----:B0-----:R-:W2:Y:S01]  /*814e0*/  LDL.LU R23, [R1+0x2370] ;  /* 0x0023700001177983 */ /* 0x001ea20000300800 */
[----:B------:R-:W-:Y:S02]  /*814f0*/  ISETP.LT.AND P4, PT, R5, UR5, !P3 ;  /* 0x0000000505007c0c */ /* 0x000fe4000df81270 */
[----:B------:R-:W-:Y:S01]  /*81500*/  ISETP.LT.AND P6, PT, R8, UR8, !P3 ;  /* 0x0000000808007c0c */ /* 0x000fe2000dfc1270 */
[----:B------:R-:W0:Y:S01]  /*81510*/  LDCU UR5, c[0x0][0x398] ;  /* 0x00007300ff0577ac */ /* 0x000e220008000800 */
[----:B--2---:R-:W-:Y:S01]  /*81520*/  ISETP.LT.AND P2, PT, R23, UR6, !P5 ;  /* 0x0000000617007c0c */ /* 0x004fe2000ef41270 */
[----:B------:R1:W-:Y:S08]  /*81530*/  STL [R1+0x2364], R23 ;  /* 0x0023641701007387 */ /* 0x0003f00000100800 */
[----:B---3--:R-:W-:Y:S01]  /*81540*/  @P4 STG.E.U8 desc[UR28][R28.64], R2 ;  /* 0x000000021c004986 */ /* 0x008fe2000c10111c */
[----:B------:R-:W-:-:S02]  /*81550*/  ISETP.LT.AND P3, PT, R7, UR4, !P3 ;  /* 0x0000000407007c0c */ /* 0x000fc4000df61270 */
[----:B----4-:R-:W-:Y:S01]  /*81560*/  PRMT R0, R14, 0x7770, RZ ;  /* 0x000077700e007816 */ /* 0x010fe200000000ff */
[----:B------:R-:W2:Y:S01]  /*81570*/  LDCU UR8, c[0x0][0x398] ;  /* 0x00007300ff0877ac */ /* 0x000ea20008000800 */
[----:B------:R-:W3:Y:S01]  /*81580*/  LDCU UR6, c[0x0][0x398] ;  /* 0x00007300ff0677ac */ /* 0x000ee20008000800 */
[----:B-1----:R-:W4:Y:S04]  /*81590*/  LDL.LU.64 R22, [R1+0xe88] ;  /* 0x000e880001167983 */ /* 0x002f280000300a00 */
[----:B------:R-:W-:Y:S01]  /*815a0*/  @P6 STG.E.U8 desc[UR28][R24.64], R3 ;  /* 0x0000000318006986 */ /* 0x000fe2000c10111c */
[----:B------:R-:W-:Y:S02]  /*815b0*/  ISETP.LT.AND P6, PT, R13, UR9, !P5 ;  /* 0x000000090d007c0c */ /* 0x000fe4000efc1270 */
[----:B------:R-:W-:Y:S01]  /*815c0*/  ISETP.LT.AND P4, PT, R11, UR7, !P5 ;  /* 0x000000070b007c0c */ /* 0x000fe2000ef81270 */
[----:B------:R-:W1:Y:S01]  /*815d0*/  LDCU UR4, c[0x0][0x398] ;  /* 0x00007300ff0477ac */ /* 0x000e620008000800 */
[----:B------:R-:W0:Y:S01]  /*815e0*/  LDCU UR7, c[0x0][0x398] ;  /* 0x00007300ff0777ac */ /* 0x000e220008000800 */
[----:B------:R-:W0:Y:S01]  /*815f0*/  LDCU UR9, c[0x0][0x398] ;  /* 0x00007300ff0977ac */ /* 0x000e220008000800 */
[----:B----4-:R4:W-:Y:S04]  /*81600*/  STL.64 [R1+0x2368], R22 ;  /* 0x0023681601007387 */ /* 0x0109e80000100a00 */
[----:B----4-:R-:W4:Y:S04]  /*81610*/  LDL.LU.64 R22, [R1+0xe90] ;  /* 0x000e900001167983 */ /* 0x010f280000300a00 */
[----:B------:R-:W2:Y:S04]  /*81620*/  LDL.LU.64 R2, [R1+0xe50] ;  /* 0x000e500001027983 */ /* 0x000ea80000300a00 */
[----:B------:R-:W3:Y:S04]  /*81630*/  LDL.LU.64 R28, [R1+0xea0] ;  /* 0x000ea000011c7983 */ /* 0x000ee80000300a00 */
[----:B------:R-:W3:Y:S04]  /*81640*/  LDL.LU.64 R24, [R1+0xe98] ;  /* 0x000e980001187983 */ /* 0x000ee80000300a00 */
[----:B--2---:R-:W-:Y:S01]  /*81650*/  @P3 STG.E.U8 desc[UR28][R2.64], R4 ;  /* 0x0000000402003986 */ /* 0x004fe2000c10111c */
[----:B0-----:R-:W-:-:S03]  /*81660*/  ISETP.LT.AND P3, PT, R12, UR5, !P5 ;  /* 0x000000050c007c0c */ /* 0x001fc6000ef61270 */
[----:B------:R0:W-:Y:S01]  /*81670*/  @P2 STG.E.U8 desc[UR28][R26.64], R0 ;  /* 0x000000001a002986 */ /* 0x0001e2000c10111c */
[----:B------:R-:W2:Y:S01]  /*81680*/  LDCU UR5, c[0x0][0x398] ;  /* 0x00007300ff0577ac */ /* 0x000ea20008000800 */
[C---:B0-----:R-:W-:Y:S02]  /*81690*/  PRMT R0, R14.reuse, 0x7771, RZ ;  /* 0x000077710e007816 */ /* 0x041fe400000000ff */
[C---:B------:R-:W-:Y:S01]  /*816a0*/  PRMT R2, R14.reuse, 0x7772, RZ ;  /* 0x000077720e027816 */ /* 0x040fe200000000ff */
[----:B------:R-:W2:Y:S04]  /*816b0*/  LDL.LU.64 R26, [R1+0xea8] ;  /* 0x000ea800011a7983 */ /* 0x000ea80000300a00 */
[----:B------:R0:W-:Y:S04]  /*816c0*/  @P6 STG.E.U8 desc[UR28][R20.64], R0 ;  /* 0x0000000014006986 */ /* 0x0001e8000c10111c */
[----:B------:R-:W2:Y:S04]  /*816d0*/  LDL.LU R15, [R1+0xa0] ;  /* 0x0000a000010f7983 */ /* 0x000ea80000300800 */
[----:B------:R1:W-:Y:S01]  /*816e0*/  @P4 STG.E.U8 desc[UR28][R18.64], R2 ;  /* 0x0000000212004986 */ /* 0x0003e2000c10111c */
[----:B0-----:R-:W-:-:S03]  /*816f0*/  PRMT R0, R14, 0x7773, RZ ;  /* 0x000077730e007816 */ /* 0x001fc600000000ff */
[----:B------:R-:W2:Y:S04]  /*81700*/  LDL.LU.64 R20, [R1+0xec0] ;  /* 0x000ec00001147983 */ /* 0x000ea80000300a00 */
[----:B-1----:R-:W2:Y:S04]  /*81710*/  LDL.LU.64 R18, [R1+0xeb8] ;  /* 0x000eb80001127983 */ /* 0x002ea80000300a00 */
[----:B----4-:R0:W-:Y:S04]  /*81720*/  @P3 STG.E.U8 desc[UR28][R22.64], R0 ;  /* 0x0000000016003986 */ /* 0x0101e8000c10111c */
[----:B0-----:R-:W4:Y:S01]  /*81730*/  LDL.LU.64 R22, [R1+0x2368] ;  /* 0x0023680001167983 */ /* 0x001f220000300a00 */
[----:B------:R-:W-:-:S02]  /*81740*/  ISETP.LT.AND P2, PT, R6, UR8, !P5 ;  /* 0x0000000806007c0c */ /* 0x000fc4000ef41270 */
[----:B------:R-:W-:Y:S01]  /*81750*/  PRMT R3, R16, 0x7770, RZ ;  /* 0x0000777010037816 */ /* 0x000fe200000000ff */
[----:B------:R-:W0:Y:S01]  /*81760*/  LDCU UR8, c[0x0][0x398] ;  /* 0x00007300ff0877ac */ /* 0x000e220008000800 */
[----:B------:R-:W-:Y:S02]  /*81770*/  ISETP.LT.AND P6, PT, R5, UR4, !P5 ;  /* 0x0000000405007c0c */ /* 0x000fe4000efc1270 */
[----:B---3--:R-:W-:Y:S01]  /*81780*/  ISETP.LT.AND P4, PT, R8, UR6, !P5 ;  /* 0x0000000608007c0c */ /* 0x008fe2000ef81270 */
[----:B------:R-:W-:-:S06]  /*81790*/  VIADD R2, R9, 0x3a ;  /* 0x0000003a09027836 */ /* 0x000fcc0000000000 */
[----:B----4-:R1:W-:Y:S01]  /*817a0*/  @P2 STG.E.U8 desc[UR28][R22.64], R3 ;  /* 0x0000000316002986 */ /* 0x0103e2000c10111c */
[----:B------:R-:W-:Y:S01]  /*817b0*/  PRMT R0, R16, 0x7771, RZ ;  /* 0x0000777110007816 */ /* 0x000fe200000000ff */
[----:B------:R-:W3:Y:S01]  /*817c0*/  LDCU UR4, c[0x0][0x398] ;  /* 0x00007300ff0477ac */ /* 0x000ee20008000800 */
[----:B------:R-:W4:Y:S01]  /*817d0*/  LDCU UR6, c[0x0][0x398] ;  /* 0x00007300ff0677ac */ /* 0x000f220008000800 */
[----:B-1----:R-:W3:Y:S01]  /*817e0*/  LDL.LU R23, [R1+0x2364] ;  /* 0x0023640001177983 */ /* 0x002ee20000300800 */
[----:B------:R-:W-:Y:S02]  /*817f0*/  ISETP.GE.AND P3, PT, R2, UR43, PT ;  /* 0x0000002b02007c0c */ /* 0x000fe4000bf66270 */
[----:B------:R-:W-:Y:S02]  /*81800*/  ISETP.LT.AND P5, PT, R7, UR7, !P5 ;  /* 0x0000000707007c0c */ /* 0x000fe4000efa1270 */
[C---:B------:R-:W-:Y:S01]  /*81810*/  PRMT R2, R16.reuse, 0x7772, RZ ;  /* 0x0000777210027816 */ /* 0x040fe200000000ff */
[----:B------:R-:W-:Y:S01]  /*81820*/  @P6 STG.E.U8 desc[UR28][R28.64], R0 ;  /* 0x000000001c006986 */ /* 0x000fe2000c10111c */
[----:B--2---:R-:W-:Y:S01]  /*81830*/  PRMT R3, R15, 0x7771, RZ ;  /* 0x000077710f037816 */ /* 0x004fe200000000ff */
[----:B------:R-:W1:Y:S02]  /*81840*/  LDCU UR7, c[0x0][0x398] ;  /* 0x00007300ff0777ac */ /* 0x000e640008000800 */
[----:B------:R2:W-:Y:S01]  /*81850*/  @P4 STG.E.U8 desc[UR28][R24.64], R2 ;  /* 0x0000000218004986 */ /* 0x0005e2000c10111c */
[----:B0-----:R-:W-:Y:S01]  /*81860*/  ISETP.LT.AND P4, PT, R13, UR8, !P0 ;  /* 0x000000080d007c0c */ /* 0x001fe2000c781270 */
[----:B------:R-:W0:Y:S01]  /*81870*/  LDCU UR8, c[0x0][0x398] ;  /* 0x00007300ff0877ac */ /* 0x000e220008000800 */
[----:B--2---:R-:W-:Y:S01]  /*81880*/  PRMT R2, R16, 0x7773, RZ ;  /* 0x0000777310027816 */ /* 0x004fe200000000ff */
[----:B------:R-:W2:Y:S04]  /*81890*/  LDL.LU.64 R24, [R1+0xed0] ;  /* 0x000ed00001187983 */ /* 0x000ea80000300a00 */
[----:B------:R-:W2:Y:S04]  /*818a0*/  LDL.LU.64 R28, [R1+0xee0] ;  /* 0x000ee000011c7983 */ /* 0x000ea80000300a00 */
[----:B------:R0:W-:Y:S02]  /*818b0*/  @P5 STG.E.U8 desc[UR28][R26.64], R2 ;  /* 0x000000021a005986 */ /* 0x0001e4000c10111c */
[----:B0-----:R-:W-:-:S02]  /*818c0*/  PRMT R2, R15, 0x7770, RZ ;  /* 0x000077700f027816 */ /* 0x001fc400000000ff */
[----:B------:R-:W2:Y:S01]  /*818d0*/  LDL.LU.64 R26, [R1+0xef0] ;  /* 0x000ef000011a7983 */ /* 0x000ea20000300a00 */
[----:B---3--:R-:W-:Y:S01]  /*818e0*/  ISETP.LT.AND P6, PT, R23, UR5, !P0 ;  /* 0x0000000517007c0c */ /* 0x008fe2000c7c1270 */
[C---:B------:R-:W-:Y:S01]  /*818f0*/  VIADD R0, R9.reuse, 0x3b ;  /* 0x0000003b09007836 */ /* 0x040fe20000000000 */
[----:B------:R-:W0:Y:S11]  /*81900*/  LDCU UR5, c[0x0][0x398] ;  /* 0x00007300ff0577ac */ /* 0x000e360008000800 */
[----:B------:R-:W-:Y:S04]  /*81910*/  @P6 STG.E.U8 desc[UR28][R20.64], R2 ;  /* 0x0000000214006986 */ /* 0x000fe8000c10111c */
[----:B------:R3:W-:Y:S04]  /*81920*/  @P4 STG.E.U8 desc[UR28][R18.64], R3 ;  /* 0x0000000312004986 */ /* 0x0007e8000c10111c */
[----:B------:R-:W0:Y:S04]  /*81930*/  LDS.128 R16, [R17] ;  /* 0x0000000011107984 */ /* 0x000e280000000c00 */
[----:B---3--:R-:W3:Y:S04]  /*81940*/  LDL.LU.64 R2, [R1+0xed8] ;  /* 0x000ed80001027983 */ /* 0x008ee80000300a00 */
[----:B------:R-:W2:Y:S04]  /*81950*/  LDL.LU.64 R20, [R1+0xee8] ;  /* 0x000ee80001147983 */ /* 0x000ea80000300a00 */
[----:B------:R-:W2:Y:S04]  /*81960*/  LDL.LU R14, [R1+0xe4] ;  /* 0x0000e400010e7983 */ /* 0x000ea80000300800 */
[----:B0-----:R0:W-:Y:S04]  /*81970*/  STL.64 [R1+0x2358], R18 ;  /* 0x0023581201007387 */ /* 0x0011e80000100a00 */
[----:B0-----:R-:W2:Y:S01]  /*81980*/  LDL.LU.64 R18, [R1+0xec8] ;  /* 0x000ec80001127983 */ /* 0x001ea20000300a00 */
[----:B------:R-:W-:Y:S01]  /*81990*/  ISETP.GE.AND P2, PT, R0, UR45, PT ;  /* 0x0000002d00007c0c */ /* 0x000fe2000bf46270 */
[----:B------:R-:W-:Y:S01]  /*819a0*/  VIADD R0, R9, 0x3c ;  /* 0x0000003c09007836 */ /* 0x000fe20000000000 */
[----:B------:R-:W-:Y:S01]  /*819b0*/  ISETP.LT.AND P4, PT, R11, UR4, !P0 ;  /* 0x000000040b007c0c */ /* 0x000fe2000c781270 */
[----:B------:R-:W0:Y:S03]  /*819c0*/  LDCU UR4, c[0x0][0x398] ;  /* 0x00007300ff0477ac */ /* 0x000e260008000800 */
[----:B------:R-:W-:Y:S01]  /*819d0*/  ISETP.GE.AND P5, PT, R0, UR49, PT ;  /* 0x0000003100007c0c */ /* 0x000fe2000bfa6270 */
[----:B------:R-:W-:-:S05]  /*819e0*/  VIADD R0, R9, 0x3d ;  /* 0x0000003d09007836 */ /* 0x000fca0000000000 */
[----:B------:R-:W-:Y:S02]  /*819f0*/  ISETP.GE.AND P6, PT, R0, UR51, PT ;  /* 0x0000003300007c0c */ /* 0x000fe4000bfc6270 */
[----:B------:R-:W-:-:S05]  /*81a00*/  PRMT R0, R15, 0x7772, RZ ;  /* 0x000077720f007816 */ /* 0x000fca00000000ff */
[----:B--2---:R2:W-:Y:S01]  /*81a10*/  @P4 STG.E.U8 desc[UR28][R18.64], R0 ;  /* 0x0000000012004986 */ /* 0x0045e2000c10111c */
[----:B------:R-:W-:Y:S01]  /*81a20*/  ISETP.LT.AND P4, PT, R12, UR5, !P0 ;  /* 0x000000050c007c0c */ /* 0x000fe2000c781270 */
[----:B------:R-:W1:Y:S01]  /*81a30*/  LDCU UR5, c[0x0][0x398] ;  /* 0x00007300ff0577ac */ /* 0x000e620008000800 */
[----:B--2---:R-:W-:Y:S01]  /*81a40*/  PRMT R0, R15, 0x7773, RZ ;  /* 0x000077730f007816 */ /* 0x004fe200000000ff */
[----:B------:R-:W2:Y:S10]  /*81a50*/  LDL.LU.64 R18, [R1+0xf00] ;  /* 0x000f000001127983 */ /* 0x000eb40000300a00 */
[----:B---3--:R3:W-:Y:S01]  /*81a60*/  @P4 STG.E.U8 desc[UR28][R2.64], R0 ;  /* 0x0000000002004986 */ /* 0x0087e2000c10111c */
[----:B0-----:R-:W-:Y:S01]  /*81a70*/  ISETP.LT.AND P4, PT, R6, UR4, !P0 ;  /* 0x0000000406007c0c */ /* 0x001fe2000c781270 */
[----:B------:R-:W0:Y:S01]  /*81a80*/  LDCU UR4, c[0x0][0x398] ;  /* 0x00007300ff0477ac */ /* 0x000e220008000800 */
[----:B---3--:R-:W-:-:S11]  /*81a90*/  PRMT R0, R16, 0x7770, RZ ;  /* 0x0000777010007816 */ /* 0x008fd600000000ff */
[----:B------:R3:W-:Y:S01]  /*81aa0*/  @P4 STG.E.U8 desc[UR28][R24.64], R0 ;  /* 0x0000000018004986 */ /* 0x0007e2000c10111c */
[----:B-1----:R-:W-:Y:S01]  /*81ab0*/  ISETP.LT.AND P4, PT, R5, UR5, !P0 ;  /* 0x0000000505007c0c */ /* 0x002fe2000c781270 */
[----:B------:R-:W-:Y:S01]  /*81ac0*/  VIADD R2, R9, 0x3e ;  /* 0x0000003e09027836 */ /* 0x000fe20000000000 */
[----:B------:R-:W1:Y:S01]  /*81ad0*/  LDCU UR5, c[0x0][0x398] ;  /* 0x00007300ff0577ac */ /* 0x000e620008000800 */
[----:B---3--:R-:W-:Y:S01]  /*81ae0*/  PRMT R0, R16, 0x7771, RZ ;  /* 0x0000777110007816 */ /* 0x008fe200000000ff */
[----:B------:R-:W3:Y:S04]  /*81af0*/  LDL.LU.64 R24, [R1+0xf08] ;  /* 0x000f080001187983 */ /* 0x000ee80000300a00 */
[----:B------:R-:W2:Y:S05]  /*81b00*/  LDL.LU R10, [R1+0x94] ;  /* 0x00009400010a7983 */ /* 0x000eaa0000300800 */
[----:B------:R1:W-:Y:S01]  /*81b10*/  @P4 STG.E.U8 desc[UR28][R28.64], R0 ;  /* 0x000000001c004986 */ /* 0x0003e2000c10111c */
[----:B0-----:R-:W-:Y:S01]  /*81b20*/  ISETP.LT.AND P4, PT, R8, UR4, !P0 ;  /* 0x0000000408007c0c */ /* 0x001fe2000c781270 */
[----:B------:R-:W0:Y:S01]  /*81b30*/  LDCU UR4, c[0x0][0x398] ;  /* 0x00007300ff0477ac */ /* 0x000e220008000800 */
[----:B-1----:R-:W-:Y:S01]  /*81b40*/  PRMT R0, R16, 0x7772, RZ ;  /* 0x0000777210007816 */ /* 0x002fe200000000ff */
[----:B------:R-:W2:Y:S10]  /*81b50*/  LDL.LU.64 R28, [R1+0xf18] ;  /* 0x000f1800011c7983 */ /* 0x000eb40000300a00 */
[----:B------:R1:W-:Y:S01]  /*81b60*/  @P4 STG.E.U8 desc[UR28][R26.64], R0 ;  /* 0x000000001a004986 */ /* 0x0003e2000c10111c */
[----:B------:R-:W-:-:S03]  /*81b70*/  ISETP.GE.AND P4, PT, R2, UR53, PT ;  /* 0x0000003502007c0c */ /* 0x000fc6000bf86270 */
[----:B-1----:R-:W2:Y:S04]  /*81b80*/  LDL.LU.64 R26, [R1+0xf10] ;  /* 0x000f1000011a7983 */ /* 0x002ea80000300a00 */
[----:B------:R-:W2:Y:S01]  /*81b90*/  LDL.LU.64 R2, [R1+0xef8] ;  /* 0x000ef80001027983 */ /* 0x000ea20000300a00 */
[----:B0-----:R-:W-:Y:S02]  /*81ba0*/  ISETP.LT.AND P0, PT, R7, UR4, !P0 ;  /* 0x0000000407007c0c */ /* 0x001fe4000c701270 */
[----:B------:R-:W-:Y:S01]  /*81bb0*/  PRMT R16, R16, 0x7773, RZ ;  /* 0x0000777310107816 */ /* 0x000fe200000000ff */
[----:B------:R-:W0:Y:S01]  /*81bc0*/  LDCU UR4, c[0x0][0x398] ;  /* 0x00007300ff0477ac */ /* 0x000e220008000800 */
[----:B------:R-:W-:-:S09]  /*81bd0*/  PRMT R0, R14, 0x7770, RZ ;  /* 0x000077700e007816 */ /* 0x000fd200000000ff */
[----:B------:R1:W-:Y:S01]  /*81be0*/  @P0 STG.E.U8 desc[UR28][R20.64], R16 ;  /* 0x0000001014000986 */ /* 0x0003e2000c10111c */
[----:B------:R-:W-:Y:S01]  /*81bf0*/  ISETP.LT.AND P0, PT, R23, UR5, !P3 ;  /* 0x0000000517007c0c */ /* 0x000fe2000df01270 */
[----:B------:R-:W0:Y:S02]  /*81c00*/  LDCU UR5, c[0x0][0x398] ;  /* 0x00007300ff0577ac */ /* 0x000e240008000800 */
[----:B-1----:R-:W3:Y:S10]  /*81c10*/  LDL.LU.64 R20, [R1+0xf20] ;  /* 0x000f200001147983 */ /* 0x002ef40000300a00 */
[----:B--2---:R1:W-:Y:S01]  /*81c20*/  @P0 STG.E.U8 desc[UR28][R2.64], R0 ;  /* 0x0000000002000986 */ /* 0x0043e2000c10111c */
[----:B0-----:R-:W-:Y:S01]  /*81c30*/  ISETP.LT.AND P0, PT, R13, UR4, !P3 ;  /* 0x000000040d007c0c */ /* 0x001fe2000df01270 */
[----:B------:R-:W0:Y:S01]  /*81c40*/  LDCU UR4, c[0x0][0x398] ;  /* 0x00007300ff0477ac */ /* 0x000e220008000800 */
[C---:B-1----:R-:W-:Y:S01]  /*81c50*/  PRMT R0, R14.reuse, 0x7771, RZ ;  /* 0x000077710e007816 */ /* 0x042fe200000000ff */
[----:B------:R-:W2:Y:S10]  /*81c60*/  LDL.LU.64 R2, [R1+0xf30] ;  /* 0x000f300001027983 */ /* 0x000eb40000300a00 */
[----:B------:R1:W-:Y:S01]  /*81c70*/  @P0 STG.E.U8 desc[UR28][R18.64], R0 ;  /* 0x0000000012000986 */ /* 0x0003e2000c10111c */
[----:B------:R-:W-:Y:S01]  /*81c80*/  ISETP.LT.AND P0, PT, R11, UR5, !P3 ;  /* 0x000000050b007c0c */ /* 0x000fe2000df01270 */
[----:B------:R-:W0:Y:S01]  /*81c90*/  LDCU UR5, c[0x0][0x398] ;  /* 0x00007300ff0577ac */ /* 0x000e220008000800 */
[----:B-1----:R-:W-:Y:S01]  /*81ca0*/  PRMT R0, R14, 0x7772, RZ ;  /* 0x000077720e007816 */ /* 0x002fe200000000ff */
[----:B------:R-:W4:Y:S04]  /*81cb0*/  LDL.LU.64 R18, [R1+0xf28] ;  /* 0x000f280001127983 */ /* 0x000f280000300a00 */
[----:B------:R-:W4:Y:S06]  /*81cc0*/  LDL.LU R9, [R1+0xa4] ;  /* 0x0000a40001097983 */ /* 0x000f2c0000300800 */
[----:B---3--:R1:W-:Y:S01]  /*81cd0*/  @P0 STG.E.U8 desc[UR28][R24.64], R0 ;  /* 0x0000000018000986 */ /* 0x0083e2000c10111c */
[----:B0-----:R-:W-:Y:S01]  /*81ce0*/  ISETP.LT.AND P0, PT, R12, UR4, !P3 ;  /* 0x000000040c007c0c */ /* 0x001fe2000df01270 */
[----:B------:R-:W0:Y:S02]  /*81cf0*/  LDCU UR4, c[0x0][0x398] ;  /* 0x00007300ff0477ac */ /* 0x000e240008000800 */
[----:B-1----:R-:W3:Y:S01]  /*81d00*/  LDL.LU.64 R24, [R1+0xf40] ;  /* 0x000f400001187983 */ /* 0x002ee20000300a00 */
[----:B------:R-:W-:-:S03]  /*81d10*/  PRMT R0, R14, 0x7773, RZ ;  /* 0x000077730e007816 */ /* 0x000fc600000000ff */
[----:B------:R-:W3:Y:S06]  /*81d20*/  LDL.LU.64 R14, [R1+0xf50] ;  /* 0x000f5000010e7983 */ /* 0x000eec0000300a00 */
[----:B------:R1:W-:Y:S01]  /*81d30*/  @P0 STG.E.U8 desc[UR28][R28.64], R0 ;  /* 0x000000001c000986 */ /* 0x0003e2000c10111c */
[----:B------:R-:W-:Y:S01]  /*81d40*/  ISETP.LT.AND P0, PT, R6, UR5, !P3 ;  /* 0x0000000506007c0c */ /* 0x000fe2000df01270 */
[----:B------:R-:W0:Y:S01]  /*81d50*/  LDCU UR5, c[0x0][0x398] ;  /* 0x00007300ff0577ac */ /* 0x000e220008000800 */
[C---:B-1----:R-:W-:Y:S01]  /*81d60*/  PRMT R0, R10.reuse, 0x7770, RZ ;  /* 0x000077700a007816 */ /* 0x042fe200000000ff */
[----:B------:R-:W3:Y:S10]  /*81d70*/  LDL.LU.64 R28, [R1+0xf58] ;  /* 0x000f5800011c7983 */ /* 0x000ef40000300a00 */
[----:B------:R1:W-:Y:S04]  /*81d80*/  @P0 STG.E.U8 desc[UR28][R26.64], R0 ;  /* 0x000000001a000986 */ /* 0x0003e8000c10111c */
[----:B-1----:R-:W3:Y:S01]  /*81d90*/  LDL.LU.64 R26, [R1+0xf68] ;  /* 0x000f6800011a7983 */ /* 0x002ee20000300a00 */
[----:B0-----:R-:W-:Y:S01]  /*81da0*/  ISETP.LT.AND P0, PT, R5, UR4, !P3 ;  /* 0x0000000405007c0c */ /* 0x001fe2000df01270 */
[----:B------:R-:W0:Y:S01]  /*81db0*/  LDCU UR4, c[0x0][0x398] ;  /* 0x00007300ff0477ac */ /* 0x000e220008000800 */
[----:B------:R-:W-:-:S11]  /*81dc0*/  PRMT R0, R10, 0x7771, RZ ;  /* 0x000077710a007816 */ /* 0x000fd600000000ff */
[----:B------:R1:W-:Y:S01]  /*81dd0*/  @P0 STG.E.U8 desc[UR28][R20.64], R0 ;  /* 0x0000000014000986 */ /* 0x0003e2000c10111c */
[----:B------:R-:W-:Y:S01]  /*81de0*/  ISETP.LT.AND P0, PT, R8, UR5, !P3 ;  /* 0x0000000508007c0c */ /* 0x000fe2000df01270 */
[----:B------:R-:W2:Y:S01]  /*81df0*/  LDCU UR5, c[0x0][0x398] ;  /* 0x00007300ff0577ac */ /* 0x000ea20008000800 */
[----:B0-----:R-:W-:Y:S01]  /*81e00*/  ISETP.LT.AND P3, PT, R7, UR4, !P3 ;  /* 0x0000000407007c0c */ /* 0x001fe2000df61270 */
[----:B------:R-:W0:Y:S01]  /*81e10*/  LDCU UR4, c[0x0][0x398] ;  /* 0x00007300ff0477ac */ /* 0x000e220008000800 */
[C---:B-1----:R-:W-:Y:S01]  /*81e20*/  PRMT R0, R10.reuse, 0x7772, RZ ;  /* 0x000077720a007816 */ /* 0x042fe200000000ff */
[----:B------:R-:W3:Y:S08]  /*81e30*/  LDL.LU.64 R20, [R1+0xf60] ;  /* 0x000f600001147983 */ /* 0x000ef00000300a00 */
[----:B--2---:R1:W-:Y:S01]  /*81e40*/  @P0 STG.E.U8 desc[UR28][R2.64], R0 ;  /* 0x0000000002000986 */ /* 0x0043e2000c10111c */
[----:B----4-:R-:W-:Y:S01]  /*81e50*/  ISETP.LT.AND P0, PT, R23, UR6, !P2 ;  /* 0x0000000617007c0c */ /* 0x010fe2000d701270 */
[----:B------:R-:W2:Y:S01]  /*81e60*/  LDCU UR6, c[0x0][0x398] ;  /* 0x00007300ff0677ac */ /* 0x000ea20008000800 */
[----:B-1----:R-:W-:-:S05]  /*81e70*/  PRMT R0, R10, 0x7773, RZ ;  /* 0x000077730a007816 */ /* 0x002fca00000000ff */
[----:B------:R1:W-:Y:S01]  /*81e80*/  @P3 STG.E.U8 desc[UR28][R18.64], R0 ;  /* 0x0000000012003986 */ /* 0x0003e2000c10111c */
[----:B------:R-:W-:Y:S01]  /*81e90*/  ISETP.LT.AND P3, PT, R13, UR5, !P2 ;  /* 0x000000050d007c0c */ /* 0x000fe2000d761270 */
[----:B------:R-:W4:Y:S01]  /*81ea0*/  LDCU UR5, c[0x0][0x398] ;  /* 0x00007300ff0577ac */ /* 0x000f220008000800 */
[----:B-1----:R-:W-:Y:S01]  /*81eb0*/  PRMT R0, R9, 0x7770, RZ ;  /* 0x0000777009007816 */ /* 0x002fe200000000ff */
[----:B------:R-:W3:Y:S04]  /*81ec0*/  LDL.LU.64 R18, [R1+0xf78] ;  /* 0x000f780001127983 */ /* 0x000ee80000300a00 */
[----:B---3--:R1:W-:Y:S01]  /*81ed0*/  @P0 STG.E.U8 desc[UR28][R24.64], R0 ;  /* 0x0000000018000986 */ /* 0x0083e2000c10111c */
[----:B0-----:R-:W-:Y:S01]  /*81ee0*/  ISETP.LT.AND P0, PT, R11, UR4, !P2 ;  /* 0x000000040b007c0c */ /* 0x001fe2000d701270 */
[----:B------:R-:W0:Y:S01]  /*81ef0*/  LDCU UR4, c[0x0][0x398] ;  /* 0x00007300ff0477ac */ /* 0x000e220008000800 */
[C---:B-1----:R-:W-:Y:S01]  /*81f00*/  PRMT R0, R9.reuse, 0x7771, RZ ;  /* 0x0000777109007816 */ /* 0x042fe200000000ff */
[----:B------:R-:W3:Y:S04]  /*81f10*/  LDL.LU.64 R24, [R1+0xf90] ;  /* 0x000f900001187983 */ /* 0x000ee80000300a00 */
[----:B------:R-:W3:Y:S04]  /*81f20*/  LDL.LU.64 R2, [R1+0xf80] ;  /* 0x000f800001027983 */ /* 0x000ee80000300a00 */
[----:B------:R1:W-:Y:S01]  /*81f30*/  @P3 STG.E.U8 desc[UR28][R14.64], R0 ;  /* 0x000000000e003986 */ /* 0x0003e2000c10111c */
[----:B--2---:R-:W-:Y:S01]  /*81f40*/  ISETP.LT.AND P3, PT, R12, UR6, !P2 ;  /* 0x000000060c007c0c */ /* 0x004fe2000d761270 */
[----:B------:R-:W2:Y:S01]  /*81f50*/  LDCU UR6, c[0x0][0x398] ;  /* 0x00007300ff0677ac */ /* 0x000ea20008000800 */
[C---:B-1----:R-:W-:Y:S01]  /*81f60*/  PRMT R0, R9.reuse, 0x7772, RZ ;  /* 0x0000777209007816 */ /* 0x042fe200000000ff */
[----:B------:R-:W3:Y:S04]  /*81f70*/  LDL.LU R14, [R1+0xe8] ;  /* 0x0000e800010e7983 */ /* 0x000ee80000300800 */
[----:B------:R1:W-:Y:S02]  /*81f80*/  @P0 STG.E.U8 desc[UR28][R28.64], R0 ;  /* 0x000000001c000986 */ /* 0x0003e4000c10111c */
[----:B-1----:R-:W-:-:S02]  /*81f90*/  PRMT R0, R9, 0x7773, RZ ;  /* 0x0000777309007816 */ /* 0x002fc400000000ff */
[----:B------:R-:W3:Y:S04]  /*81fa0*/  LDL.LU.64 R28, [R1+0xf88] ;  /* 0x000f8800011c7983 */ /* 0x000ee80000300a00 */
[----:B------:R1:W-:Y:S04]  /*81fb0*/  STL [R1+0x2360], R5 ;  /* 0x0023600501007387 */ /* 0x0003e80000100800 */
[----:B------:R2:W-:Y:S01]  /*81fc0*/  @P3 STG.E.U8 desc[UR28][R26.64], R0 ;  /* 0x000000001a003986 */ /* 0x0005e2000c10111c */
[----:B0-----:R-:W-:Y:S02]  /*81fd0*/  ISETP.LT.AND P3, PT, R5, UR4, !P2 ;  /* 0x0000000405007c0c */ /* 0x001fe4000d761270 */
[----:B----4-:R-:W-:Y:S01]  /*81fe0*/  ISETP.LT.AND P0, PT, R6, UR5, !P2 ;  /* 0x0000000506007c0c */ /* 0x010fe2000d701270 */
[----:B------:R-:W0:Y:S01]  /*81ff0*/  LDCU UR5, c[0x0][0x398] ;  /* 0x00007300ff0577ac */ /* 0x000e220008000800 */
[----:B------:R-:W4:Y:S01]  /*82000*/  LDCU UR4, c[0x0][0x398] ;  /* 0x00007300ff0477ac */ /* 0x000f220008000800 */
[----:B-1----:R-:W3:Y:S01]  /*82010*/  LDL.LU.64 R4, [R1+0xf98] ;  /* 0x000f980001047983 */ /* 0x002ee20000300a00 */
[----:B--2---:R-:W-:-:S03]  /*82020*/  PRMT R0, R17, 0x7770, RZ ;  /* 0x0000777011007816 */ /* 0x004fc600000000ff */
[----:B------:R-:W2:Y:S06]  /*82030*/  LDL.LU.64 R26, [R1+0xfa8] ;  /* 0x000fa800011a7983 */ /* 0x000eac0000300a00 */
[----:B------:R1:W-:Y:S01]  /*82040*/  @P0 STG.E.U8 desc[UR28][R20.64], R0 ;  /* 0x0000000014000986 */ /* 0x0003e2000c10111c */
[----:B------:R-:W-:Y:S01]  /*82050*/  ISETP.LT.AND P0, PT, R8, UR6, !P2 ;  /* 0x0000000608007c0c */ /* 0x000fe2000d701270 */
[----:B------:R-:W2:Y:S01]  /*82060*/  LDCU UR6, c[0x0][0x398] ;  /* 0x00007300ff0677ac */ /* 0x000ea20008000800 */
[----:B0-----:R-:W-:Y:S01]  /*82070*/  ISETP.LT.AND P2, PT, R7, UR5, !P2 ;  /* 0x0000000507007c0c */ /* 0x001fe2000d741270 */
[----:B------:R-:W0:Y:S01]  /*82080*/  LDCU UR5, c[0x0][0x398] ;  /* 0x00007300ff0577ac */ /* 0x000e220008000800 */
[----:B-1----:R-:W-:Y:S01]  /*82090*/  PRMT R0, R17, 0x7771, RZ ;  /* 0x0000777111007816 */ /* 0x002fe200000000ff */
[----:B------:R-:W2:Y:S04]  /*820a0*/  LDL.LU.64 R20, [R1+0xfa0] ;  /* 0x000fa00001147983 */ /* 0x000ea80000300a00 */
[----:B------:R-:W2:Y:S04]  /*820b0*/  LDL.LU R9, [R1+0x98] ;  /* 0x0000980001097983 */ /* 0x000ea80000300800 */
[----:B------:R1:W-:Y:S01]  /*820c0*/  @P3 STG.E.U8 desc[UR28][R18.64], R0 ;  /* 0x0000000012003986 */ /* 0x0003e2000c10111c */
[----:B------:R-:W-:Y:S01]  /*820d0*/  ISETP.LT.AND P3, PT, R23, UR7, !P5 ;  /* 0x0000000717007c0c */ /* 0x000fe2000ef61270 */
[----:B------:R-:W0:Y:S01]  /*820e0*/  LDCU UR7, c[0x0][0x398] ;  /* 0x00007300ff0777ac */ /* 0x000e220008000800 */
[----:B-1----:R-:W-:-:S02]  /*820f0*/  PRMT R0, R17, 0x7772, RZ ;  /* 0x0000777211007816 */ /* 0x002fc400000000ff */
[----:B------:R-:W-:Y:S01]  /*82100*/  PRMT R17, R17, 0x7773, RZ ;  /* 0x0000777311117816 */ /* 0x000fe200000000ff */
[----:B------:R-:W2:Y:S04]  /*82110*/  LDL.LU.64 R18, [R1+0xfc8] ;  /* 0x000fc80001127983 */ /* 0x000ea80000300a00 */
[----:B---3--:R1:W-:Y:S01]  /*82120*/  @P0 STG.E.U8 desc[UR28][R24.64], R0 ;  /* 0x0000000018000986 */ /* 0x0083e2000c10111c */
[----:B----4-:R-:W-:-:S03]  /*82130*/  ISETP.LT.AND P0, PT, R13, UR4, !P5 ;  /* 0x000000040d007c0c */ /* 0x010fc6000ef01270 */
[----:B------:R3:W-:Y:S01]  /*82140*/  @P2 STG.E.U8 desc[UR28][R2.64], R17 ;  /* 0x0000001102002986 */ /* 0x0007e2000c10111c */
[----:B------:R-:W4:Y:S03]  /*82150*/  LDCU UR4, c[0x0][0x398] ;  /* 0x00007300ff0477ac */ /* 0x000f260008000800 */
[----:B-1----:R-:W4:Y:S04]  /*82160*/  LDL.LU.64 R24, [R1+0xfb8] ;  /* 0x000fb80001187983 */ /* 0x002f280000300a00 */
[----:B---3--:R-:W3:Y:S01]  /*82170*/  LDL.LU.64 R16, [R1+0xfc0] ;  /* 0x000fc00001107983 */ /* 0x008ee20000300a00 */
[----:B------:R-:W-:-:S05]  /*82180*/  PRMT R0, R14, 0x7770, RZ ;  /* 0x000077700e007816 */ /* 0x000fca00000000ff */
[----:B------:R1:W-:Y:S02]  /*82190*/  @P3 STG.E.U8 desc[UR28][R28.64], R0 ;  /* 0x000000001c003986 */ /* 0x0003e4000c10111c */
[C---:B-1----:R-:W-:Y:S02]  /*821a0*/  PRMT R0, R14.reuse, 0x7771, RZ ;  /* 0x000077710e007816 */ /* 0x042fe400000000ff */
[----:B------:R-:W3:Y:S04]  /*821b0*/  LDL.LU.64 R28, [R1+0xfb0] ;  /* 0x000fb000011c7983 */ /* 0x000ee80000300a00 */
[----:B------:R-:W3:Y:S04]  /*821c0*/  LDL.LU R10, [R1+0xa8] ;  /* 0x0000a800010a7983 */ /* 0x000ee80000300800 */
[----:B------:R1:W-:Y:S04]  /*821d0*/  @P0 STG.E.U8 desc[UR28][R4.64], R0 ;  /* 0x0000000004000986 */ /* 0x0003e8000c10111c */
[----:B-1----:R-:W4:Y:S01]  /*821e0*/  LDL.LU R5, [R1+0x2360] ;  /* 0x0023600001057983 */ /* 0x002f220000300800 */
[----:B------:R-:W-:-:S02]  /*821f0*/  PRMT R2, R14, 0x7772, RZ ;  /* 0x000077720e027816 */ /* 0x000fc400000000ff */
[----:B------:R-:W-:Y:S02]  /*82200*/  PRMT R0, R14, 0x7773, RZ ;  /* 0x000077730e007816 */ /* 0x000fe400000000ff */
[----:B------:R-:W3:Y:S01]  /*82210*/  LDL.LU.64 R14, [R1+0xfd0] ;  /* 0x000fd000010e7983 */ /* 0x000ee20000300a00 */
[----:B--2---:R-:W-:Y:S02]  /*82220*/  ISETP.LT.AND P2, PT, R11, UR6, !P5 ;  /* 0x000000060b007c0c */ /* 0x004fe4000ef41270 */
[----:B0-----:R-:W-:Y:S02]  /*82230*/  ISETP.LT.AND P3, PT, R12, UR5, !P5 ;  /* 0x000000050c007c0c */ /* 0x001fe4000ef61270 */
[----:B------:R-:W-:Y:S01]  /*82240*/  ISETP.LT.AND P0, PT, R6, UR7, !P5 ;  /* 0x0000000706007c0c */ /* 0x000fe2000ef01270 */
[----:B------:R-:W0:Y:S01]  /*82250*/  LDCU UR6, c[0x0][0x398] ;  /* 0x00007300ff0677ac */ /* 0x000e220008000800 */
[----:B------:R-:W1:Y:S01]  /*82260*/  LDCU UR5, c[0x0][0x398] ;  /* 0x00007300ff0577ac */ /* 0x000e620008000800 */
[C---:B------:R-:W-:Y:S01]  /*82270*/  PRMT R3, R9.reuse, 0x7772, RZ ;  /* 0x0000777209037816 */ /* 0x040fe200000000ff */
[----:B------:R-:W2:Y:S05]  /*82280*/  LDCU UR7, c[0x0][0x398] ;  /* 0x00007300ff0777ac */ /* 0x000eaa0008000800 */
[----:B------:R0:W-:Y:S04]  /*82290*/  @P2 STG.E.U8 desc[UR28][R26.64], R2 ;  /* 0x000000021a002986 */ /* 0x0001e8000c10111c */
[----:B------:R1:W-:Y:S04]  /*822a0*/  @P3 STG.E.U8 desc[UR28][R20.64], R0 ;  /* 0x0000000014003986 */ /* 0x0003e8000c10111c */
[----:B0-----:R-:W2:Y:S01]  /*822b0*/  LDL.LU.64 R26, [R1+0xfe0] ;  /* 0x000fe000011a7983 */ /* 0x001ea20000300a00 */
[----:B-1----:R-:W-:-:S02]  /*822c0*/  PRMT R0, R9, 0x7770, RZ ;  /* 0x0000777009007816 */ /* 0x002fc400000000ff */
[----:B------:R-:W-:Y:S01]  /*822d0*/  ISETP.LT.AND P3, PT, R8, UR6, !P5 ;  /* 0x0000000608007c0c */ /* 0x000fe2000ef61270 */
[----:B------:R-:W2:Y:S01]  /*822e0*/  LDL.LU.64 R20, [R1+0xfd8] ;  /* 0x000fd80001147983 */ /* 0x000ea20000300a00 */
[C---:B------:R-:W-:Y:S01]  /*822f0*/  PRMT R2, R9.reuse, 0x7771, RZ ;  /* 0x0000777109027816 */ /* 0x040fe200000000ff */
[----:B------:R-:W0:Y:S02]  /*82300*/  LDCU UR6, c[0x0][0x398] ;  /* 0x00007300ff0677ac */ /* 0x000e240008000800 */
[----:B------:R1:W-:Y:S04]  /*82310*/  @P0 STG.E.U8 desc[UR28][R18.64], R0 ;  /* 0x0000000012000986 */ /* 0x0003e8000c10111c */
[----:B-1----:R-:W2:Y:S01]  /*82320*/  LDL.LU.64 R18, [R1+0x2358] ;  /* 0x0023580001127983 */ /* 0x002ea20000300a00 */
[----:B------:R-:W-:-:S02]  /*82330*/  PRMT R0, R9, 0x7773, RZ ;  /* 0x0000777309007816 */ /* 0x000fc400000000ff */
[----:B----4-:R-:W-:Y:S01]  /*82340*/  ISETP.LT.AND P2, PT, R5, UR4, !P5 ;  /* 0x0000000405007c0c */ /* 0x010fe2000ef41270 */
[----:B------:R-:W1:Y:S02]  /*82350*/  LDCU UR4, c[0x0][0x398] ;  /* 0x00007300ff0477ac */ /* 0x000e640008000800 */
[C---:B-1----:R-:W-:Y:S01]  /*82360*/  ISETP.LT.AND P0, PT, R23.reuse, UR4, !P4 ;  /* 0x0000000417007c0c */ /* 0x042fe2000e701270 */
[----:B------:R-:W1:Y:S09]  /*82370*/  LDCU UR4, c[0x0][0x398] ;  /* 0x00007300ff0477ac */ /* 0x000e720008000800 */
[----:B---3--:R-:W-:Y:S04]  /*82380*/  @P2 STG.E.U8 desc[UR28][R16.64], R2 ;  /* 0x0000000210002986 */ /* 0x008fe8000c10111c */
[----:B------:R3:W-:Y:S01]  /*82390*/  @P3 STG.E.U8 desc[UR28][R24.64], R3 ;  /* 0x0000000318003986 */ /* 0x0007e2000c10111c */
[----:B------:R-:W-:-:S02]  /*823a0*/  ISETP.LT.AND P2, PT, R23, UR8, !P1 ;  /* 0x0000000817007c0c */ /* 0x000fc4000cf41270 */
[----:B------:R-:W-:Y:S01]  /*823b0*/  ISETP.LT.AND P3, PT, R23, UR5, !P6 ;  /* 0x0000000517007c0c */ /* 0x000fe2000f761270 */
[----:B------:R-:W4:Y:S01]  /*823c0*/  LDCU UR5, c[0x0][0x398] ;  /* 0x00007300ff0577ac */ /* 0x000f220008000800 */
[----:B------:R-:W0:Y:S01]  /*823d0*/  LDCU UR8, c[0x0][0x398] ;  /* 0x00007300ff0877ac */ /* 0x000e220008000800 */
[----:B---3--:R-:W3:Y:S04]  /*823e0*/  LDL.LU.64 R24, [R1+0xff0] ;  /* 0x000ff00001187983 */ /* 0x008ee80000300a00 */
[----:B------:R-:W3:Y:S01]  /*823f0*/  LDL.LU.64 R22, [R1+0xfe8] ;  /* 0x000fe80001167983 */ /* 0x000ee20000300a00 */
[----:B-1----:R-:W-:Y:S01]  /*82400*/  ISETP.LT.AND P5, PT, R7, UR4, !P5 ;  /* 0x0000000407007c0c */ /* 0x002fe2000efa1270 */
[----:B------:R-:W1:-:S12]  /*82410*/  LDCU UR4, c[0x0][0x398] ;  /* 0x00007300ff0477ac */ /* 0x000e580008000800 */
[----:B------:R0:W-:Y:S02]  /*82420*/  @P5 STG.E.U8 desc[UR28][R28.64], R0 ;  /* 0x000000001c005986 */ /* 0x0001e4000c10111c */
[----:B0-----:R-:W-:-:S05]  /*82430*/  PRMT R0, R10, 0x7770, RZ ;  /* 0x000077700a007816 */ /* 0x001fca00000000ff */
[----:B------:R0:W-:Y:S04]  /*82440*/  @P3 STG.E.U8 desc[UR28][R14.64], R0 ;  /* 0x000000000e003986 */ /* 0x0001e8000c10111c */
[----:B0-----:R-:W3:Y:S04]  /*82450*/  LDL.LU.64 R14, [R1+0x1008] ;  /* 0x00100800010e7983 */ /* 0x001ee80000300a00 */
[----:B------:R-:W3:Y:S01]  /*82460*/  LDL.LU.64 R28, [R1+0xff8] ;  /* 0x000ff800011c7983 */ /* 0x000ee20000300a00 */
[----:B----4-:R-:W-:Y:S01]  /*82470*/  ISETP.LT.AND P5, PT, R13, UR5, !P6 ;  /* 0x000000050d007c0c */ /* 0x010fe2000f7a1270 */
[----:B------:R-:W0:Y:S01]  /*82480*/  LDCU UR5, c[0x0][0x398] ;  /* 0x00007300ff0577ac */ /* 0x000e220008000800 */
[----:B-1----:R-:W-:-:S02]  /*82490*/  ISETP.LT.AND P3, PT, R11, UR4, !P6 ;  /* 0x000000040b007c0c */ /* 0x002fc4000f761270 */
[C---:B------:R-:W-:Y:S01]  /*824a0*/  PRMT R0, R10.reuse, 0x7771, RZ ;  /* 0x000077710a007816 */ /* 0x040fe200000000ff */
[----:B------:R-:W1:Y:S01]  /*824b0*/  LDCU UR4, c[0x0][0x398] ;  /* 0x00007300ff0477ac */ /* 0x000e620008000800 */
[----:B------:R-:W-:Y:S01]  /*824c0*/  PRMT R2, R10, 0x7772, RZ ;  /* 0x000077720a027816 */ /* 0x000fe200000000ff */
[----:B------:R-:W4:Y:S06]  /*824d0*/  LDL.LU R9, [R1+0xec] ;  /* 0x0000ec0001097983 */ /* 0x000f2c0000300800 */
[----:B--2---:R2:W-:Y:S01]  /*824e0*/  @P5 STG.E.U8 desc[UR28][R26.64], R0 ;  /* 0x000000001a005986 */ /* 0x0045e2000c10111c */
[----:B------:R-:W-:Y:S01]  /*824f0*/  ISETP.LT.AND P5, PT, R12, UR6, !P6 ;  /* 0x000000060c007c0c */ /* 0x000fe2000f7a1270 */
[----:B------:R-:W1:Y:S02]  /*82500*/  LDCU UR6, c[0x0][0x398] ;  /* 0x00007300ff0677ac */ /* 0x000e640008000800 */
[----:B------:R2:W-:Y:S01]  /*82510*/  @P3 STG.E.U8 desc[UR28][R20.64], R2 ;  /* 0x0000000214003986 */ /* 0x0005e2000c10111c */
[----:B0-----:R-:W-:Y:S01]  /*82520*/  ISETP.LT.AND P3, PT, R6, UR5, !P6 ;  /* 0x0000000506007c0c */ /* 0x001fe2000f761270 */
[----:B------:R-:W0:Y:S01]  /*82530*/  LDCU UR5, c[0x0][0x398] ;  /* 0x00007300ff0577ac */ /* 0x000e220008000800 */
[----:B--2---:R-:W-:Y:S01]  /*82540*/  PRMT R0, R10, 0x7773, RZ ;  /* 0x000077730a007816 */ /* 0x004fe200000000ff */
[----:B------:R-:W2:Y:S04]  /*82550*/  LDL.LU.64 R20, [R1+0x1040] ;  /* 0x0010400001147983 */ /* 0x000ea80000300a00 */
[----:B------:R-:W2:Y:S01]  /*82560*/  LDL.LU.64 R26, [R1+0x1038] ;  /* 0x00103800011a7983 */ /* 0x000ea20000300a00 */
[----:B------:R-:W-:-:S03]  /*82570*/  PRMT R2, R18, 0x7770, RZ ;  /* 0x0000777012027816 */ /* 0x000fc600000000ff */
[----:B---3--:R3:W-:Y:S01]  /*82580*/  @P5 STG.E.U8 desc[UR28][R24.64], R0 ;  /* 0x0000000018005986 */ /* 0x0087e2000c10111c */
[----:B-1----:R-:W-:Y:S01]  /*82590*/  ISETP.LT.AND P5, PT, R5, UR4, !P6 ;  /* 0x0000000405007c0c */ /* 0x002fe2000f7a1270 */
[----:B------:R-:W1:Y:S02]  /*825a0*/  LDCU UR4, c[0x0][0x398] ;  /* 0x00007300ff0477ac */ /* 0x000e640008000800 */
[----:B------:R0:W-:Y:S01]  /*825b0*/  @P3 STG.E.U8 desc[UR28][R22.64], R2 ;  /* 0x0000000216003986 */ /* 0x0001e2000c10111c */
[----:B------:R-:W-:Y:S02]  /*825c0*/  ISETP.LT.AND P3, PT, R8, UR6, !P6 ;  /* 0x0000000608007c0c */ /* 0x000fe4000f761270 */
[C---:B---3--:R-:W-:Y:S01]  /*825d0*/  PRMT R0, R18.reuse, 0x7771, RZ ;  /* 0x0000777112007816 */ /* 0x048fe200000000ff */
[----:B------:R-:W3:Y:S04]  /*825e0*/  LDL.LU.64 R24, [R1+0x1030] ;  /* 0x0010300001187983 */ /* 0x000ee80000300a00 */
[----:B0-----:R-:W3:Y:S01]  /*825f0*/  LDL.LU.64 R22, [R1+0x1028] ;  /* 0x0010280001167983 */ /* 0x001ee20000300a00 */
[----:B------:R-:W-:Y:S01]  /*82600*/  PRMT R2, R18, 0x7772, RZ ;  /* 0x0000777212027816 */ /* 0x000fe200000000ff */
[----:B------:R-:W0:Y:S02]  /*82610*/  LDCU UR6, c[0x0][0x398] ;  /* 0x00007300ff0677ac */ /* 0x000e240008000800 */
[----:B------:R0:W-:Y:S04]  /*82620*/  @P5 STG.E.U8 desc[UR28][R14.64], R0 ;  /* 0x000000000e005986 */ /* 0x0001e8000c10111c */
[----:B------:R4:W-:Y:S01]  /*82630*/  @P3 STG.E.U8 desc[UR28][R28.64], R2 ;  /* 0x000000021c003986 */ /* 0x0009e2000c10111c */
[----:B-1----:R-:W-:-:S03]  /*82640*/  ISETP.LT.AND P3, PT, R11, UR4, !P4 ;  /* 0x000000040b007c0c */ /* 0x002fc6000e761270 */
[----:B0-----:R-:W3:Y:S04]  /*82650*/  LDL.LU.64 R14, [R1+0x1020] ;  /* 0x00102000010e7983 */ /* 0x001ee80000300a00 */
[----:B------:R-:W3:Y:S01]  /*82660*/  LDL.LU.64 R10, [R1+0x1058] ;  /* 0x00105800010a7983 */ /* 0x000ee20000300a00 */
[----:B------:R-:W-:Y:S02]  /*82670*/  ISETP.LT.AND P6, PT, R7, UR5, !P6 ;  /* 0x0000000507007c0c */ /* 0x000fe4000f7c1270 */
[----:B------:R-:W-:Y:S02]  /*82680*/  PRMT R18, R18, 0x7773, RZ ;  /* 0x0000777312127816 */ /* 0x000fe400000000ff */
[----:B------:R-:W-:Y:S02]  /*82690*/  ISETP.LT.AND P5, PT, R13, UR7, !P4 ;  /* 0x000000070d007c0c */ /* 0x000fe4000e7a1270 */
[----:B----4-:R-:W-:-:S02]  /*826a0*/  PRMT R0, R9, 0x7770, RZ ;  /* 0x0000777009007816 */ /* 0x010fc400000000ff */
[C---:B------:R-:W-:Y:S02]  /*826b0*/  PRMT R3, R9.reuse, 0x7771, RZ ;  /* 0x0000777109037816 */ /* 0x040fe400000000ff */
[C---:B------:R-:W-:Y:S02]  /*826c0*/  PRMT R2, R9.reuse, 0x7772, RZ ;  /* 0x0000777209027816 */ /* 0x040fe400000000ff */
[----:B------:R-:W-:Y:S01]  /*826d0*/  PRMT R4, R9, 0x7773, RZ ;  /* 0x0000777309047816 */ /* 0x000fe200000000ff */
[----:B------:R-:W0:Y:S01]  /*826e0*/  LDCU UR5, c[0x0][0x398] ;  /* 0x00007300ff0577ac */ /* 0x000e220008000800 */
[----:B------:R-:W1:Y:S01]  /*826f0*/  LDCU UR4, c[0x0][0x398] ;  /* 0x00007300ff0477ac */ /* 0x000e620008000800 */
[----:B------:R-:W4:Y:S01]  /*82700*/  LDCU UR7, c[0x0][0x398] ;  /* 0x00007300ff0777ac */ /* 0x000f220008000800 */
[----:B--2---:R-:W-:Y:S04]  /*82710*/  @P6 STG.E.U8 desc[UR28][R20.64], R18 ;  /* 0x0000001214006986 */ /* 0x004fe8000c10111c */
[----:B---3--:R2:W-:Y:S04]  /*82720*/  STL.64 [R1+0x2350], R10 ;  /* 0x0023500a01007387 */ /* 0x0085e80000100a00 */
[----:B--2---:R-:W2:Y:S04]  /*82730*/  LDL.LU.64 R10, [R1+0x1048] ;  /* 0x00104800010a7983 */ /* 0x004ea80000300a00 */
[----:B------:R-:W3:Y:S01]  /*82740*/  LDL.LU R18, [R1+0x9c] ;  /* 0x00009c0001127983 */ /* 0x000ee20000300800 */
[----:B------:R-:W-:-:S03]  /*82750*/  ISETP.LT.AND P6, PT, R12, UR6, !P4 ;  /* 0x000000060c007c0c */ /* 0x000fc6000e7c1270 */
[----:B------:R-:W-:Y:S01]  /*82760*/  @P0 STG.E.U8 desc[UR28][R26.64], R0 ;  /* 0x000000001a000986 */ /* 0x000fe2000c10111c */
[----:B------:R-:W-:-:S03]  /*82770*/  ISETP.LT.AND P0, PT, R6, UR8, !P4 ;  /* 0x0000000806007c0c */ /* 0x000fc6000e701270 */
[----:B------:R-:W4:Y:S04]  /*82780*/  LDL.LU.64 R20, [R1+0x1050] ;  /* 0x0010500001147983 */ /* 0x000f280000300a00 */
[----:B------:R-:W4:Y:S04]  /*82790*/  LDL.LU.64 R16, [R1+0x1018] ;  /* 0x0010180001107983 */ /* 0x000f280000300a00 */
[----:B------:R-:W4:Y:S04]  /*827a0*/  LDL.LU R9, [R1+0xac] ;  /* 0x0000ac0001097983 */ /* 0x000f280000300800 */
[----:B------:R0:W-:Y:S04]  /*827b0*/  @P5 STG.E.U8 desc[UR28][R24.64], R3 ;  /* 0x0000000318005986 */ /* 0x0001e8000c10111c */
[----:B------:R-:W4:Y:S04]  /*827c0*/  LDL.LU.64 R28, [R1+0x1010] ;  /* 0x00101000011c7983 */ /* 0x000f280000300a00 */
[----:B------:R-:W-:Y:S01]  /*827d0*/  @P3 STG.E.U8 desc[UR28][R22.64], R2 ;  /* 0x0000000216003986 */ /* 0x000fe2000c10111c */
[----:B------:R-:W-:Y:S01]  /*827e0*/  ISETP.LT.AND P3, PT, R13, UR10, !P1 ;  /* 0x0000000a0d007c0c */ /* 0x000fe2000cf61270 */
[----:B------:R-:W1:Y:S01]  /*827f0*/  LDCU UR6, c[0x0][0x398] ;  /* 0x00007300ff0677ac */ /* 0x000e620008000800 */
[----:B------:R-:W1:Y:S01]  /*82800*/  LDCU UR8, c[0x0][0x398] ;  /* 0x00007300ff0877ac */ /* 0x000e620008000800 */
[----:B------:R1:W-:Y:S04]  /*82810*/  @P6 STG.E.U8 desc[UR28][R14.64], R4 ;  /* 0x000000040e006986 */ /* 0x0003e8000c10111c */
[----:B0-----:R-:W4:Y:S04]  /*82820*/  LDL.LU R3, [R1+0x1a08] ;  /* 0x001a080001037983 */ /* 0x001f280000300800 */
[----:B-1----:R-:W4:Y:S04]  /*82830*/  LDL.LU R4, [R1+0x1af8] ;  /* 0x001af80001047983 */ /* 0x002f280000300800 */
[----:B------:R-:W4:Y:S04]  /*82840*/  LDL.LU.64 R26, [R1+0xf70] ;  /* 0x000f7000011a7983 */ /* 0x000f280000300a00 */
[----:B------:R-:W4:Y:S04]  /*82850*/  LDL.LU.64 R24, [R1+0xf48] ;  /* 0x000f480001187983 */ /* 0x000f280000300a00 */
[----:B------:R-:W4:Y:S04]  /*82860*/  LDL.LU.64 R22, [R1+0xeb0] ;  /* 0x000eb00001167983 */ /* 0x000f280000300a00 */
[----:B------:R-:W4:Y:S04]  /*82870*/  LDL.LU.64 R12, [R1+0xe70] ;  /* 0x000e7000010c7983 */ /* 0x000f280000300a00 */
[----:B------:R-:W4:Y:S01]  /*82880*/  LDL.LU.64 R14, [R1+0xdd0] ;  /* 0x000dd000010e7983 */ /* 0x000f220000300a00 */
[----:B---3--:R-:W-:-:S05]  /*82890*/  PRMT R0, R18, 0x7770, RZ ;  /* 0x0000777012007816 */ /* 0x008fca00000000ff */
[----:B--2---:R0:W-:Y:S04]  /*828a0*/  @P0 STG.E.U8 desc[UR28][R10.64], R0 ;  /* 0x000000000a000986 */ /* 0x0041e8000c10111c */
[----:B0-----:R-:W2:Y:S01]  /*828b0*/  LDL.LU.64 R10, [R1+0x2350] ;  /* 0x00235000010a7983 */ /* 0x001ea20000300a00 */
[----:B------:R-:W-:Y:S02]  /*828c0*/  ISETP.LT.AND P5, PT, R5, UR9, !P4 ;  /* 0x0000000905007c0c */ /* 0x000fe4000e7a1270 */
[----:B------:R-:W-:Y:S02]  /*828d0*/  ISETP.LT.AND P6, PT, R8, UR5, !P4 ;  /* 0x0000000508007c0c */ /* 0x000fe4000e7c1270 */
[C---:B------:R-:W-:Y:S02]  /*828e0*/  PRMT R2, R18.reuse, 0x7771, RZ ;  /* 0x0000777112027816 */ /* 0x040fe400000000ff */
[----:B------:R-:W-:-:S02]  /*828f0*/  PRMT R0, R18, 0x7772, RZ ;  /* 0x0000777212007816 */ /* 0x000fc400000000ff */
[----:B------:R-:W-:Y:S01]  /*82900*/  ISETP.LT.AND P4, PT, R7, UR4, !P4 ;  /* 0x0000000407007c0c */ /* 0x000fe2000e781270 */
[----:B------:R-:W0:Y:S01]  /*82910*/  LDCU UR5, c[0x0][0x398] ;  /* 0x00007300ff0577ac */ /* 0x000e220008000800 */
[----:B----4-:R-:W-:Y:S02]  /*82920*/  ISETP.LT.AND P0, PT, R4, UR11, !P1 ;  /* 0x0000000b04007c0c */ /* 0x010fe4000cf01270 */
[----:B------:R-:W-:Y:S01]  /*82930*/  PRMT R4, R9, 0x7770, RZ ;  /* 0x0000777009047816 */ /* 0x000fe200000000ff */
[----:B--2---:R1:W-:Y:S04]  /*82940*/  @P5 STG.E.U8 desc[UR28][R10.64], R2 ;  /* 0x000000020a005986 */ /* 0x0043e8000c10111c */
[----:B------:R2:W-:Y:S04]  /*82950*/  @P6 STG.E.U8 desc[UR28][R20.64], R0 ;  /* 0x0000000014006986 */ /* 0x0005e8000c10111c */
[----:B-1----:R1:W5:Y:S04]  /*82960*/  LDL.LU.64 R10, [R1+0x2348] ;  /* 0x00234800010a7983 */ /* 0x0023680000300a00 */
[----:B--2---:R-:W2:Y:S01]  /*82970*/  LDL.LU.64 R20, [R1+0x2340] ;  /* 0x0023400001147983 */ /* 0x004ea20000300a00 */
[----:B------:R-:W-:-:S02]  /*82980*/  ISETP.LT.AND P5, PT, R3, UR12, !P1 ;  /* 0x0000000c03007c0c */ /* 0x000fc4000cfa1270 */
[----:B------:R-:W-:Y:S02]  /*82990*/  PRMT R3, R18, 0x7773, RZ ;  /* 0x0000777312037816 */ /* 0x000fe400000000ff */
[----:B------:R-:W-:-:S03]  /*829a0*/  ISETP.LT.AND P6, PT, R6, UR6, !P1 ;  /* 0x0000000606007c0c */ /* 0x000fc6000cfc1270 */
[----:B------:R1:W-:Y:S01]  /*829b0*/  @P4 STG.E.U8 desc[UR28][R16.64], R3 ;  /* 0x0000000310004986 */ /* 0x0003e2000c10111c */
[----:B------:R-:W-:-:S03]  /*829c0*/  ISETP.LT.AND P4, PT, R5, UR7, !P1 ;  /* 0x0000000705007c0c */ /* 0x000fc6000cf81270 */
[----:B------:R1:W-:Y:S01]  /*829d0*/  @P2 STG.E.U8 desc[UR28][R28.64], R4 ;  /* 0x000000041c002986 */ /* 0x0003e2000c10111c */
[----:B------:R-:W-:Y:S02]  /*829e0*/  ISETP.LT.AND P2, PT, R8, UR8, !P1 ;  /* 0x0000000808007c0c */ /* 0x000fe4000cf41270 */
[C---:B------:R-:W-:Y:S02]  /*829f0*/  PRMT R2, R9.reuse, 0x7771, RZ ;  /* 0x0000777109027816 */ /* 0x040fe400000000ff */
[C---:B------:R-:W-:Y:S02]  /*82a00*/  PRMT R5, R9.reuse, 0x7772, RZ ;  /* 0x0000777209057816 */ /* 0x040fe400000000ff */
[----:B------:R-:W-:Y:S02]  /*82a10*/  PRMT R6, R9, 0x7773, RZ ;  /* 0x0000777309067816 */ /* 0x000fe400000000ff */
[----:B0-----:R-:W-:Y:S02]  /*82a20*/  ISETP.LT.AND P1, PT, R7, UR5, !P1 ;  /* 0x0000000507007c0c */ /* 0x001fe4000cf21270 */
[----:B------:R-:W-:-:S02]  /*82a30*/  PRMT R0, R19, 0x7770, RZ ;  /* 0x0000777013007816 */ /* 0x000fc400000000ff */
[C---:B------:R-:W-:Y:S02]  /*82a40*/  PRMT R7, R19.reuse, 0x7771, RZ ;  /* 0x0000777113077816 */ /* 0x040fe400000000ff */
[C---:B------:R-:W-:Y:S01]  /*82a50*/  PRMT R9, R19.reuse, 0x7772, RZ ;  /* 0x0000777213097816 */ /* 0x040fe200000000ff */
[----:B------:R1:W-:Y:S04]  /*82a60*/  @P3 STG.E.U8 desc[UR28][R26.64], R2 ;  /* 0x000000021a003986 */ /* 0x0003e8000c10111c */
[----:B------:R1:W-:Y:S04]  /*82a70*/  @P0 STG.E.U8 desc[UR28][R24.64], R5 ;  /* 0x0000000518000986 */ /* 0x0003e8000c10111c */
[----:B------:R1:W-:Y:S04]  /*82a80*/  @P5 STG.E.U8 desc[UR28][R22.64], R6 ;  /* 0x0000000616005986 */ /* 0x0003e8000c10111c */
[----:B------:R1:W-:Y:S04]  /*82a90*/  @P6 STG.E.U8 desc[UR28][R12.64], R0 ;  /* 0x000000000c006986 */ /* 0x0003e8000c10111c */
[----:B------:R1:W-:Y:S01]  /*82aa0*/  @P4 STG.E.U8 desc[UR28][R14.64], R7 ;  /* 0x000000070e004986 */ /* 0x0003e2000c10111c */
[----:B------:R-:W-:-:S03]  /*82ab0*/  PRMT R19, R19, 0x7773, RZ ;  /* 0x0000777313137816 */ /* 0x000fc600000000ff */
[----:B--2---:R1:W-:Y:S01]  /*82ac0*/  @P2 STG.E.U8 desc[UR28][R20.64], R9 ;  /* 0x0000000914002986 */ /* 0x0043e2000c10111c */
[----:B------:R-:W-:Y:S05]  /*82ad0*/  @!P1 EXIT ;  /* 0x000000000000994d */ /* 0x000fea0003800000 */
[----:B-----5:R-:W-:Y:S01]  /*82ae0*/  STG.E.U8 desc[UR28][R10.64], R19 ;  /* 0x000000130a007986 */ /* 0x020fe2000c10111c */
[----:B------:R-:W-:Y:S05]  /*82af0*/  EXIT ;  /* 0x000000000000794d */ /* 0x000fea0003800000 */
.L_x_3:
[----:B------:R-:W-:-:S00]  /*82b00*/  BRA `(.L_x_3) ;  /* 0xfffffffc00fc7947 */ /* 0x000fc0000383ffff */
[----:B------:R-:W-:-:S00]  /*82b10*/  NOP ;  /* 0x0000000000007918 */ /* 0x000fc00000000000 */
        /* <DEDUP_REMOVED lines=14> */
.L_x_4:


//--------------------- .nv.shared.matmul_kernel  --------------------------
	.section	.nv.shared.matmul_kernel,"aw",@nobits
	.sectionflags	@""
	.align	16
	.zero		1024


//--------------------- .nv.shared.reserved.0     --------------------------
	.section	.nv.shared.reserved.0,"aw",@nobits
	.weak		__nv_reservedSMEM_offset_0_alias
	.size		__nv_reservedSMEM_offset_0_alias, 0, 64
	.other		__nv_reservedSMEM_offset_0_alias,@"STO_CUDA_RESERVED_SHARED STV_DEFAULT"
__nv_reservedSMEM_offset_0_alias:
	.zero		0
	.zero		64


//--------------------- .nv.constant0.matmul_kernel --------------------------
	.section	.nv.constant0.matmul_kernel,"a",@progbits
	.sectionflags	@""
	.align	4
.nv.constant0.matmul_kernel:
	.zero		976


//--------------------- SYMBOLS --------------------------

	.type		.nv.reservedSmem.offset0,@object
	.size		.nv.reservedSmem.offset0,0x4
	.type		.nv.reservedSmem.cap,@object
	.size		.nv.reservedSmem.cap,0x4
